def matmul_kernel(
    a_ptr,
    b_ptr,
    c_ptr,
    M,
    N,
    K,
    stride_am,
    stride_ak,
    stride_bk,
    stride_bn,
    stride_cm,
    stride_cn,
    BLOCK_M: tl.constexpr,
    BLOCK_N: tl.constexpr,
    BLOCK_K: tl.constexpr,
    GROUP_M: tl.constexpr,
):
    pid = tl.program_id(axis=0)
    num_pid_m = tl.cdiv(M, BLOCK_M)
    num_pid_n = tl.cdiv(N, BLOCK_N)
    num_pid_in_group = GROUP_M * num_pid_n
    group_id = pid // num_pid_in_group
    first_pid_m = group_id * GROUP_M
    group_size_m = min(num_pid_m - first_pid_m, GROUP_M)
    pid_m = first_pid_m + ((pid % num_pid_in_group) % group_size_m)
    pid_n = (pid % num_pid_in_group) // group_size_m

    offs_am = (pid_m * BLOCK_M + tl.arange(0, BLOCK_M)) % M
    offs_bn = (pid_n * BLOCK_N + tl.arange(0, BLOCK_N)) % N
    offs_k = tl.arange(0, BLOCK_K)
    a_ptrs = a_ptr + offs_am[:, None] * stride_am + offs_k[None, :] * stride_ak
    b_ptrs = b_ptr + offs_k[:, None] * stride_bk + offs_bn[None, :] * stride_bn

    acc = tl.zeros((BLOCK_M, BLOCK_N), dtype=tl.float32)
    for kk in range(0, tl.cdiv(K, BLOCK_K)):
        a = tl.load(a_ptrs, mask=offs_k[None, :] < K - kk * BLOCK_K, other=0.0)
        b = tl.load(b_ptrs, mask=offs_k[:, None] < K - kk * BLOCK_K, other=0.0)
        acc = tl.dot(a, b, acc)
        a_ptrs += BLOCK_K * stride_ak
        b_ptrs += BLOCK_K * stride_bk

    c = acc.to(c_ptr.dtype.element_ty)
    offs_cm = pid_m * BLOCK_M + tl.arange(0, BLOCK_M)
    offs_cn = pid_n * BLOCK_N + tl.arange(0, BLOCK_N)
    c_ptrs = c_ptr + offs_cm[:, None] * stride_cm + offs_cn[None, :] * stride_cn
    mask = (offs_cm[:, None] < M) & (offs_cn[None, :] < N)
    tl.store(c_ptrs, c, mask=mask)

# config = {"BLOCK_K": 128, "BLOCK_M": 128, "BLOCK_N": 16, "GROUP_M": 8, "arch": "sm_80", "dtype": "bf16", "num_ctas": 1, "num_stages": 2, "num_warps": 2}
# arch = sm_80


// ===== COMPILED SASS (sm_80) =====

	.target	sm_80

	.elftype	@"ET_EXEC"


//--------------------- .note.nv.tkinfo           --------------------------
	.section	.note.nv.tkinfo,"",@"SHT_NOTE"
	.sectionflags	@"SHF_NOTE_NV_TKINFO"
	.tkinfo
        /*0018*/ 	.word	0x00000002
        /*0030*/ 	.string	""
        /*0030*/ 	.string	"ptxas"
        /*0030*/ 	.string	"Cuda compilation tools, release 13.0, V13.0.88"
        /*0030*/ 	.string	"Build cuda_13.0.r13.0/compiler.36424714_0"
        /*0030*/ 	.string	"-v  -suppress-debug-info  -lineinfo  -arch sm_80 "



//--------------------- .note.nv.cuinfo           --------------------------
	.section	.note.nv.cuinfo,"",@"SHT_NOTE"
	.sectionflags	@"SHF_NOTE_NV_CUINFO"
        /*0018*/ 	.short	0x0002
        /*001a*/ 	.short	0x0050
        /*001c*/ 	.short	0x0082
	.zero		2


//--------------------- .nv.info                  --------------------------
	.section	.nv.info,"",@"SHT_CUDA_INFO"
	.align	4


	//----- nvinfo : EIATTR_REGCOUNT
	.align		4
        /*0000*/ 	.byte	0x04, 0x2f
        /*0002*/ 	.short	(.L_1 - .L_0)
	.align		4
.L_0:
        /*0004*/ 	.word	index@(matmul_kernel)
        /*0008*/ 	.word	0x00000020


	//----- nvinfo : EIATTR_FRAME_SIZE
	.align		4
.L_1:
        /*000c*/ 	.byte	0x04, 0x11
        /*000e*/ 	.short	(.L_3 - .L_2)
	.align		4
.L_2:
        /*0010*/ 	.word	index@(matmul_kernel)
        /*0014*/ 	.word	0x00001718


	//----- nvinfo : EIATTR_MIN_STACK_SIZE
	.align		4
.L_3:
        /*0018*/ 	.byte	0x04, 0x12
        /*001a*/ 	.short	(.L_5 - .L_4)
	.align		4
.L_4:
        /*001c*/ 	.word	index@(matmul_kernel)
        /*0020*/ 	.word	0x00001718
.L_5:


//--------------------- .nv.info.matmul_kernel    --------------------------
	.section	.nv.info.matmul_kernel,"",@"SHT_CUDA_INFO"
	.sectionflags	@""
	.align	4


	//----- nvinfo : EIATTR_CUDA_API_VERSION
	.align		4
        /*0000*/ 	.byte	0x04, 0x37
        /*0002*/ 	.short	(.L_7 - .L_6)
.L_6:
        /*0004*/ 	.word	0x00000082


	//----- nvinfo : EIATTR_SW2861232_WAR
	.align		4
.L_7:
        /*0008*/ 	.byte	0x01, 0x35
	.zero		2


	//----- nvinfo : EIATTR_PARAM_CBANK
	.align		4
        /*000c*/ 	.byte	0x04, 0x0a
        /*000e*/ 	.short	(.L_9 - .L_8)
	.align		4
.L_8:
        /*0010*/ 	.word	index@(.nv.constant0.matmul_kernel)
        /*0014*/ 	.short	0x0160
        /*0016*/ 	.short	0x0050


	//----- nvinfo : EIATTR_CBANK_PARAM_SIZE
	.align		4
.L_9:
        /*0018*/ 	.byte	0x03, 0x19
        /*001a*/ 	.short	0x0050


	//----- nvinfo : EIATTR_KPARAM_INFO
	.align		4
        /*001c*/ 	.byte	0x04, 0x17
        /*001e*/ 	.short	(.L_11 - .L_10)
.L_10:
        /*0020*/ 	.word	0x00000000
        /*0024*/ 	.short	0x000d
        /*0026*/ 	.short	0x0048
        /*0028*/ 	.byte	0x00, 0xf4, 0x21, 0x00


	//----- nvinfo : EIATTR_KPARAM_INFO
	.align		4
.L_11:
        /*002c*/ 	.byte	0x04, 0x17
        /*002e*/ 	.short	(.L_13 - .L_12)
.L_12:
        /*0030*/ 	.word	0x00000000
        /*0034*/ 	.short	0x000c
        /*0036*/ 	.short	0x0040
        /*0038*/ 	.byte	0x00, 0xf4, 0x21, 0x00


	//----- nvinfo : EIATTR_KPARAM_INFO
	.align		4
.L_13:
        /*003c*/ 	.byte	0x04, 0x17
        /*003e*/ 	.short	(.L_15 - .L_14)
.L_14:
        /*0040*/ 	.word	0x00000000
        /*0044*/ 	.short	0x000b
        /*0046*/ 	.short	0x0038
        /*0048*/ 	.byte	0x00, 0xf0, 0x11, 0x00


	//----- nvinfo : EIATTR_KPARAM_INFO
	.align		4
.L_15:
        /*004c*/ 	.byte	0x04, 0x17
        /*004e*/ 	.short	(.L_17 - .L_16)
.L_16:
        /*0050*/ 	.word	0x00000000
        /*0054*/ 	.short	0x000a
        /*0056*/ 	.short	0x0034
        /*0058*/ 	.byte	0x00, 0xf0, 0x11, 0x00


	//----- nvinfo : EIATTR_KPARAM_INFO
	.align		4
.L_17:
        /*005c*/ 	.byte	0x04, 0x17
        /*005e*/ 	.short	(.L_19 - .L_18)
.L_18:
        /*0060*/ 	.word	0x00000000
        /*0064*/ 	.short	0x0009
        /*0066*/ 	.short	0x0030
        /*0068*/ 	.byte	0x00, 0xf0, 0x11, 0x00


	//----- nvinfo : EIATTR_KPARAM_INFO
	.align		4
.L_19:
        /*006c*/ 	.byte	0x04, 0x17
        /*006e*/ 	.short	(.L_21 - .L_20)
.L_20:
        /*0070*/ 	.word	0x00000000
        /*0074*/ 	.short	0x0008
        /*0076*/ 	.short	0x002c
        /*0078*/ 	.byte	0x00, 0xf0, 0x11, 0x00


	//----- nvinfo : EIATTR_KPARAM_INFO
	.align		4
.L_21:
        /*007c*/ 	.byte	0x04, 0x17
        /*007e*/ 	.short	(.L_23 - .L_22)
.L_22:
        /*0080*/ 	.word	0x00000000
        /*0084*/ 	.short	0x0007
        /*0086*/ 	.short	0x0028
        /*0088*/ 	.byte	0x00, 0xf0, 0x11, 0x00


	//----- nvinfo : EIATTR_KPARAM_INFO
	.align		4
.L_23:
        /*008c*/ 	.byte	0x04, 0x17
        /*008e*/ 	.short	(.L_25 - .L_24)
.L_24:
        /*0090*/ 	.word	0x00000000
        /*0094*/ 	.short	0x0006
        /*0096*/ 	.short	0x0024
        /*0098*/ 	.byte	0x00, 0xf0, 0x11, 0x00


	//----- nvinfo : EIATTR_KPARAM_INFO
	.align		4
.L_25:
        /*009c*/ 	.byte	0x04, 0x17
        /*009e*/ 	.short	(.L_27 - .L_26)
.L_26:
        /*00a0*/ 	.word	0x00000000
        /*00a4*/ 	.short	0x0005
        /*00a6*/ 	.short	0x0020
        /*00a8*/ 	.byte	0x00, 0xf0, 0x11, 0x00


	//----- nvinfo : EIATTR_KPARAM_INFO
	.align		4
.L_27:
        /*00ac*/ 	.byte	0x04, 0x17
        /*00ae*/ 	.short	(.L_29 - .L_28)
.L_28:
        /*00b0*/ 	.word	0x00000000
        /*00b4*/ 	.short	0x0004
        /*00b6*/ 	.short	0x001c
        /*00b8*/ 	.byte	0x00, 0xf0, 0x11, 0x00


	//----- nvinfo : EIATTR_KPARAM_INFO
	.align		4
.L_29:
        /*00bc*/ 	.byte	0x04, 0x17
        /*00be*/ 	.short	(.L_31 - .L_30)
.L_30:
        /*00c0*/ 	.word	0x00000000
        /*00c4*/ 	.short	0x0003
        /*00c6*/ 	.short	0x0018
        /*00c8*/ 	.byte	0x00, 0xf0, 0x11, 0x00


	//----- nvinfo : EIATTR_KPARAM_INFO
	.align		4
.L_31:
        /*00cc*/ 	.byte	0x04, 0x17
        /*00ce*/ 	.short	(.L_33 - .L_32)
.L_32:
        /*00d0*/ 	.word	0x00000000
        /*00d4*/ 	.short	0x0002
        /*00d6*/ 	.short	0x0010
        /*00d8*/ 	.byte	0x00, 0xf4, 0x21, 0x00


	//----- nvinfo : EIATTR_KPARAM_INFO
	.align		4
.L_33:
        /*00dc*/ 	.byte	0x04, 0x17
        /*00de*/ 	.short	(.L_35 - .L_34)
.L_34:
        /*00e0*/ 	.word	0x00000000
        /*00e4*/ 	.short	0x0001
        /*00e6*/ 	.short	0x0008
        /*00e8*/ 	.byte	0x00, 0xf4, 0x21, 0x00


	//----- nvinfo : EIATTR_KPARAM_INFO
	.align		4
.L_35:
        /*00ec*/ 	.byte	0x04, 0x17
        /*00ee*/ 	.short	(.L_37 - .L_36)
.L_36:
        /*00f0*/ 	.word	0x00000000
        /*00f4*/ 	.short	0x0000
        /*00f6*/ 	.short	0x0000
        /*00f8*/ 	.byte	0x00, 0xf4, 0x21, 0x00


	//----- nvinfo : EIATTR_MAXREG_COUNT
	.align		4
.L_37:
        /*00fc*/ 	.byte	0x03, 0x1b
        /*00fe*/ 	.short	0x00ff


	//----- nvinfo : EIATTR_NUM_BARRIERS
	.align		4
        /*0100*/ 	.byte	0x02, 0x4c
        /*0102*/ 	.byte	0x01
	.zero		1


	//----- nvinfo : EIATTR_ANNOTATIONS
	.align		4
        /*0104*/ 	.byte	0x04, 0x55
        /*0106*/ 	.short	(.L_39 - .L_38)


	//   ....[0]....
.L_38:
        /*0108*/ 	.word	0x00000001
        /*010c*/ 	.byte	0x90, 0x06, 0x00, 0x00, 0x01, 0x00, 0x00, 0x00, 0xc0, 0x06, 0x00, 0x00, 0x01, 0x00, 0x00, 0x00
        /* <DEDUP_REMOVED lines=2073> */
        /*82ac*/ 	.byte	0x00, 0xf7, 0x01, 0x00, 0x01, 0x00, 0x00, 0x00, 0xa0, 0xf8, 0x01, 0x00


	//----- nvinfo : EIATTR_MERCURY_ISA_VERSION
	.align		4
.L_39:
        /*82b8*/ 	.byte	0x03, 0x5f
        /*82ba*/ 	.short	0x0000


	//----- nvinfo : EIATTR_EXIT_INSTR_OFFSETS
	.align		4
        /*82bc*/ 	.byte	0x04, 0x1c
        /*82be*/ 	.short	(.L_41 - .L_40)


	//   ....[0]....
.L_40:
        /*82c0*/ 	.word	0x00020290


	//   ....[1]....
        /*82c4*/ 	.word	0x000202c0


	//----- nvinfo : EIATTR_REQNTID
	.align		4
.L_41:
        /*82c8*/ 	.byte	0x04, 0x10
        /*82ca*/ 	.short	(.L_43 - .L_42)
.L_42:
        /*82cc*/ 	.word	0x00000040
        /*82d0*/ 	.word	0x00000001
        /*82d4*/ 	.word	0x00000001
.L_43:


//--------------------- .nv.callgraph             --------------------------
	.section	.nv.callgraph,"",@"SHT_CUDA_CALLGRAPH"
	.align	4
	.sectionentsize	8
	.align		4
        /*0000*/ 	.word	0x00000000
	.align		4
        /*0004*/ 	.word	0xffffffff
	.align		4
        /*0008*/ 	.word	0x00000000
	.align		4
        /*000c*/ 	.word	0xfffffffe
	.align		4
        /*0010*/ 	.word	0x00000000
	.align		4
        /*0014*/ 	.word	0xfffffffd
	.align		4
        /*0018*/ 	.word	0x00000000
	.align		4
        /*001c*/ 	.word	0xfffffffc


//--------------------- .nv.rel.action            --------------------------
	.section	.nv.rel.action,"",@"SHT_CUDA_RELOCINFO"
	.align	8
	.sectionentsize	8
        /*0000*/ 	.byte	0x73, 0x00, 0x00, 0x00, 0x00, 0x00, 0x00, 0x00, 0x00, 0x00, 0x00, 0x11, 0x25, 0x00, 0x05, 0x36


//--------------------- .nv.constant0.matmul_kernel --------------------------
	.section	.nv.constant0.matmul_kernel,"a",@progbits
	.sectionflags	@""
	.align	4
.nv.constant0.matmul_kernel:
	.zero		432


//--------------------- .text.matmul_kernel       --------------------------
	.section	.text.matmul_kernel,"ax",@progbits
	.sectioninfo	@"SHI_REGISTERS=32"
	.align	128
        .global         matmul_kernel
        .type           matmul_kernel,@function
        .size           matmul_kernel,(.L_x_5 - matmul_kernel)
        .other          matmul_kernel,@"STO_CUDA_ENTRY STV_DEFAULT"
matmul_kernel:
.text.matmul_kernel:
[----:B------:R-:W-:Y:S02]  /*0000*/  IMAD.MOV.U32 R1, RZ, RZ, c[0x0][0x28] ;  /* 0x00000a00ff017624 */ /* 0x000fe400078e00ff */
[----:B------:R-:W-:Y:S01]  /*0010*/  ULDC.64 UR10, c[0x0][0x178] ;  /* 0x00005e00000a7ab9 */ /* 0x000fe20000000a00 */
[----:B------:R-:W0:Y:S01]  /*0020*/  S2R R4, SR_CTAID.X ;  /* 0x0000000000047919 */ /* 0x000e220000002500 */
[----:B------:R-:W-:Y:S01]  /*0030*/  UIADD3 UR4, UR11, 0xf, URZ ;  /* 0x0000000f0b047890 */ /* 0x000fe2000fffe03f */
[----:B------:R-:W1:Y:S01]  /*0040*/  S2UR UR8, SR_CTAID.X ;  /* 0x00000000000879c3 */ /* 0x000e620000002500 */
[----:B------:R-:W-:Y:S01]  /*0050*/  IADD3 R1, R1, -0x1718, RZ ;  /* 0xffffe8e801017810 */ /* 0x000fe20007ffe0ff */
[----:B------:R-:W2:Y:S01]  /*0060*/  S2R R7, SR_TID.X ;  /* 0x0000000000077919 */ /* 0x000ea20000002100 */
[----:B------:R-:W-:-:S04]  /*0070*/  USHF.R.S32.HI UR5, URZ, 0x1f, UR4 ;  /* 0x0000001f3f057899 */ /* 0x000fc80008011404 */
[----:B------:R-:W-:-:S03]  /*0080*/  ULEA.HI UR5, UR5, UR4, URZ, 0x4 ;  /* 0x0000000405057291 */ /* 0x000fc6000f8f203f */
[----:B------:R-:W-:Y:S02]  /*0090*/  UMOV UR4, URZ ;  /* 0x0000003f00047c82 */ /* 0x000fe40008000000 */
[----:B------:R-:W-:-:S04]  /*00a0*/  USHF.R.S32.HI UR5, URZ, 0x4, UR5 ;  /* 0x000000043f057899 */ /* 0x000fc80008011405 */
[----:B------:R-:W-:-:S06]  /*00b0*/  USHF.L.U32 UR6, UR5, 0x3, URZ ;  /* 0x0000000305067899 */ /* 0x000fcc000800063f */
[----:B------:R-:W-:Y:S01]  /*00c0*/  IMAD.U32 R3, RZ, RZ, UR6 ;  /* 0x00000006ff037e24 */ /* 0x000fe2000f8e00ff */
[----:B0-----:R-:W-:Y:S02]  /*00d0*/  IABS R4, R4 ;  /* 0x0000000400047213 */ /* 0x001fe40000000000 */
[----:B--2---:R-:W-:Y:S02]  /*00e0*/  LOP3.LUT R21, R7, 0x3f, RZ, 0xc0, !PT ;  /* 0x0000003f07157812 */ /* 0x004fe400078ec0ff */
[-C--:B------:R-:W-:Y:S02]  /*00f0*/  IABS R5, R3.reuse ;  /* 0x0000000300057213 */ /* 0x080fe40000000000 */
[----:B------:R-:W-:Y:S01]  /*0100*/  IABS R6, R3 ;  /* 0x0000000300067213 */ /* 0x000fe20000000000 */
[----:B------:R-:W-:Y:S01]  /*0110*/  IMAD.MOV.U32 R3, RZ, RZ, R4 ;  /* 0x000000ffff037224 */ /* 0x000fe200078e0004 */
[----:B------:R-:W0:Y:S01]  /*0120*/  R2UR UR12, R5 ;  /* 0x00000000050c73c2 */ /* 0x000e2200000e0000 */
[----:B------:R-:W-:-:S02]  /*0130*/  LOP3.LUT R25, R21, 0x40, RZ, 0xfc, !PT ;  /* 0x0000004015197812 */ /* 0x000fc400078efcff */
[----:B------:R-:W-:-:S05]  /*0140*/  IMAD.MOV R4, RZ, RZ, -R6 ;  /* 0x000000ffff047224 */ /* 0x000fca00078e0a06 */
[----:B------:R-:W2:Y:S08]  /*0150*/  R2UR UR9, R3 ;  /* 0x00000000030973c2 */ /* 0x000eb000000e0000 */
[----:B------:R-:W3:Y:S01]  /*0160*/  R2UR UR11, R4 ;  /* 0x00000000040b73c2 */ /* 0x000ee200000e0000 */
[----:B0-----:R-:W0:Y:S08]  /*0170*/  I2F.RP R0, UR12 ;  /* 0x0000000c00007d06 */ /* 0x001e300008209400 */
[----:B0-----:R-:W0:Y:S02]  /*0180*/  MUFU.RCP R0, R0 ;  /* 0x0000000000007308 */ /* 0x001e240000001000 */
[----:B0-----:R-:W-:-:S06]  /*0190*/  IADD3 R2, R0, 0xffffffe, RZ ;  /* 0x0ffffffe00027810 */ /* 0x001fcc0007ffe0ff */
[----:B------:R-:W0:Y:S02]  /*01a0*/  F2I.FTZ.U32.TRUNC.NTZ R2, R2 ;  /* 0x0000000200027305 */ /* 0x000e24000021f000 */
[----:B0-----:R-:W0:Y:S02]  /*01b0*/  R2UR UR5, R2 ;  /* 0x00000000020573c2 */ /* 0x001e2400000e0000 */
[----:B0-----:R-:W-:-:S04]  /*01c0*/  UIADD3 UR7, URZ, -UR5, URZ ;  /* 0x800000053f077290 */ /* 0x001fc8000fffe03f */
[----:B------:R-:W-:-:S04]  /*01d0*/  UIMAD UR7, UR7, UR12, URZ ;  /* 0x0000000c070772a4 */ /* 0x000fc8000f8e023f */
[----:B------:R-:W-:-:S04]  /*01e0*/  UIMAD.WIDE.U32 UR4, UR5, UR7, UR4 ;  /* 0x00000007050472a5 */ /* 0x000fc8000f8e0004 */
[----:B--2---:R-:W-:-:S04]  /*01f0*/  UIMAD.WIDE.U32 UR4, UR5, UR9, URZ ;  /* 0x00000009050472a5 */ /* 0x004fc8000f8e003f */
[----:B---3--:R-:W-:-:S04]  /*0200*/  UIMAD UR4, UR5, UR11, UR9 ;  /* 0x0000000b050472a4 */ /* 0x008fc8000f8e0209 */
[----:B------:R-:W-:-:S11]  /*0210*/  UISETP.GT.U32.AND UP1, UPT, UR12, UR4, UPT ;  /* 0x000000040c00728c */ /* 0x000fd6000bf24070 */
[----:B------:R-:W-:Y:S02]  /*0220*/  @!UP1 UIADD3 UR4, UR4, -UR12, URZ ;  /* 0x8000000c04049290 */ /* 0x000fe4000fffe03f */
[----:B------:R-:W-:Y:S02]  /*0230*/  @!UP1 UIADD3 UR5, UR5, 0x1, URZ ;  /* 0x0000000105059890 */ /* 0x000fe4000fffe03f */
[----:B------:R-:W-:Y:S02]  /*0240*/  UISETP.GE.U32.AND UP0, UPT, UR4, UR12, UPT ;  /* 0x0000000c0400728c */ /* 0x000fe4000bf06070 */
[----:B-1----:R-:W-:-:S04]  /*0250*/  ULOP3.LUT UR4, UR8, UR6, URZ, 0x3c, !UPT ;  /* 0x0000000608047292 */ /* 0x002fc8000f8e3c3f */
[----:B------:R-:W-:Y:S02]  /*0260*/  UISETP.GE.AND UP1, UPT, UR4, URZ, UPT ;  /* 0x0000003f0400728c */ /* 0x000fe4000bf26270 */
[----:B------:R-:W-:-:S03]  /*0270*/  UIADD3 UR4, UR10, 0x7f, URZ ;  /* 0x0000007f0a047890 */ /* 0x000fc6000fffe03f */
[----:B------:R-:W-:Y:S02]  /*0280*/  @UP0 UIADD3 UR5, UR5, 0x1, URZ ;  /* 0x0000000105050890 */ /* 0x000fe4000fffe03f */
[----:B------:R-:W-:-:S05]  /*0290*/  UISETP.NE.AND UP0, UPT, UR6, URZ, UPT ;  /* 0x0000003f0600728c */ /* 0x000fca000bf05270 */
[----:B------:R-:W-:Y:S02]  /*02a0*/  UMOV UR7, UR5 ;  /* 0x0000000500077c82 */ /* 0x000fe40008000000 */
[----:B------:R-:W-:Y:S02]  /*02b0*/  @!UP1 UIADD3 UR7, -UR7, URZ, URZ ;  /* 0x0000003f07079290 */ /* 0x000fe4000fffe13f */
[----:B------:R-:W-:Y:S02]  /*02c0*/  USHF.R.S32.HI UR5, URZ, 0x1f, UR4 ;  /* 0x0000001f3f057899 */ /* 0x000fe40008011404 */
[----:B------:R-:W-:Y:S02]  /*02d0*/  @!UP0 ULOP3.LUT UR7, URZ, UR6, URZ, 0x33, !UPT ;  /* 0x000000063f078292 */ /* 0x000fe4000f8e333f */
[----:B------:R-:W-:Y:S02]  /*02e0*/  ULEA.HI UR5, UR5, UR4, URZ, 0x7 ;  /* 0x0000000405057291 */ /* 0x000fe4000f8f383f */
[----:B------:R-:W-:-:S02]  /*02f0*/  USHF.L.U32 UR9, UR7, 0x3, URZ ;  /* 0x0000000307097899 */ /* 0x000fc4000800063f */
[----:B------:R-:W-:Y:S02]  /*0300*/  UIADD3 UR7, -UR7, URZ, URZ ;  /* 0x0000003f07077290 */ /* 0x000fe4000fffe13f */
[----:B------:R-:W-:Y:S02]  /*0310*/  ULEA.HI.SX32 UR5, UR5, -UR9, 0x19 ;  /* 0x8000000905057291 */ /* 0x000fe4000f8fca3f */
[----:B------:R-:W-:Y:S02]  /*0320*/  UIMAD UR11, UR6, UR7, UR8 ;  /* 0x00000007060b72a4 */ /* 0x000fe4000f8e0208 */
[----:B------:R-:W-:Y:S02]  /*0330*/  UISETP.LT.AND UP0, UPT, UR5, 0x8, UPT ;  /* 0x000000080500788c */ /* 0x000fe4000bf01270 */
[----:B------:R-:W-:Y:S02]  /*0340*/  UMOV UR4, URZ ;  /* 0x0000003f00047c82 */ /* 0x000fe40008000000 */
[----:B------:R-:W-:Y:S01]  /*0350*/  USEL UR10, UR5, 0x8, UP0 ;  /* 0x00000008050a7887 */ /* 0x000fe20008000000 */
[----:B------:R-:W-:-:S05]  /*0360*/  IMAD.U32 R4, RZ, RZ, UR11 ;  /* 0x0000000bff047e24 */ /* 0x000fca000f8e00ff */
[----:B------:R-:W-:Y:S01]  /*0370*/  IMAD.U32 R3, RZ, RZ, UR10 ;  /* 0x0000000aff037e24 */ /* 0x000fe2000f8e00ff */
[----:B------:R-:W-:-:S04]  /*0380*/  IABS R4, R4 ;  /* 0x0000000400047213 */ /* 0x000fc80000000000 */
[-C--:B------:R-:W-:Y:S02]  /*0390*/  IABS R5, R3.reuse ;  /* 0x0000000300057213 */ /* 0x080fe40000000000 */
[----:B------:R-:W-:Y:S01]  /*03a0*/  IABS R6, R3 ;  /* 0x0000000300067213 */ /* 0x000fe20000000000 */
[----:B------:R-:W-:Y:S01]  /*03b0*/  IMAD.MOV.U32 R3, RZ, RZ, R4 ;  /* 0x000000ffff037224 */ /* 0x000fe200078e0004 */
[----:B------:R-:W0:Y:S08]  /*03c0*/  R2UR UR12, R5 ;  /* 0x00000000050c73c2 */ /* 0x000e3000000e0000 */
[----:B------:R-:W1:Y:S01]  /*03d0*/  R2UR UR7, R3 ;  /* 0x00000000030773c2 */ /* 0x000e6200000e0000 */
[----:B0-----:R-:W0:Y:S08]  /*03e0*/  I2F.RP R0, UR12 ;  /* 0x0000000c00007d06 */ /* 0x001e300008209400 */
[----:B0-----:R-:W0:Y:S02]  /*03f0*/  MUFU.RCP R0, R0 ;  /* 0x0000000000007308 */ /* 0x001e240000001000 */
[----:B0-----:R-:W-:Y:S01]  /*0400*/  IADD3 R2, R0, 0xffffffe, RZ ;  /* 0x0ffffffe00027810 */ /* 0x001fe20007ffe0ff */
[----:B------:R-:W-:-:S04]  /*0410*/  IMAD.MOV R0, RZ, RZ, -R6 ;  /* 0x000000ffff007224 */ /* 0x000fc800078e0a06 */
[----:B------:R-:W0:Y:S01]  /*0420*/  R2UR UR8, R0 ;  /* 0x00000000000873c2 */ /* 0x000e2200000e0000 */
[----:B------:R-:W2:Y:S07]  /*0430*/  F2I.FTZ.U32.TRUNC.NTZ R2, R2 ;  /* 0x0000000200027305 */ /* 0x000eae000021f000 */
[----:B--2---:R-:W2:Y:S02]  /*0440*/  R2UR UR5, R2 ;  /* 0x00000000020573c2 */ /* 0x004ea400000e0000 */
[----:B--2---:R-:W-:-:S04]  /*0450*/  UIADD3 UR6, URZ, -UR5, URZ ;  /* 0x800000053f067290 */ /* 0x004fc8000fffe03f */
[----:B------:R-:W-:-:S04]  /*0460*/  UIMAD UR6, UR6, UR12, URZ ;  /* 0x0000000c060672a4 */ /* 0x000fc8000f8e023f */
[----:B------:R-:W-:-:S03]  /*0470*/  UIMAD.WIDE.U32 UR4, UR5, UR6, UR4 ;  /* 0x00000006050472a5 */ /* 0x000fc6000f8e0004 */
[----:B------:R-:W-:Y:S02]  /*0480*/  UMOV UR6, 0x7f ;  /* 0x0000007f00067882 */ /* 0x000fe40000000000 */
[----:B-1----:R-:W-:-:S04]  /*0490*/  UIMAD.WIDE.U32 UR4, UR5, UR7, URZ ;  /* 0x00000007050472a5 */ /* 0x002fc8000f8e003f */
[----:B0-----:R-:W-:-:S04]  /*04a0*/  UIMAD UR4, UR5, UR8, UR7 ;  /* 0x00000008050472a4 */ /* 0x001fc8000f8e0207 */
[----:B------:R-:W-:-:S11]  /*04b0*/  UISETP.GT.U32.AND UP1, UPT, UR12, UR4, UPT ;  /* 0x000000040c00728c */ /* 0x000fd6000bf24070 */
[----:B------:R-:W-:Y:S02]  /*04c0*/  @!UP1 UIADD3 UR4, UR4, -UR12, URZ ;  /* 0x8000000c04049290 */ /* 0x000fe4000fffe03f */
[----:B------:R-:W-:Y:S02]  /*04d0*/  @!UP1 UIADD3 UR5, UR5, 0x1, URZ ;  /* 0x0000000105059890 */ /* 0x000fe4000fffe03f */
[----:B------:R-:W-:Y:S02]  /*04e0*/  UISETP.GE.U32.AND UP0, UPT, UR4, UR12, UPT ;  /* 0x0000000c0400728c */ /* 0x000fe4000bf06070 */
[----:B------:R-:W-:-:S04]  /*04f0*/  ULOP3.LUT UR4, UR11, UR10, URZ, 0x3c, !UPT ;  /* 0x0000000a0b047292 */ /* 0x000fc8000f8e3c3f */
[----:B------:R-:W-:-:S03]  /*0500*/  UISETP.GE.AND UP1, UPT, UR4, URZ, UPT ;  /* 0x0000003f0400728c */ /* 0x000fc6000bf26270 */
[----:B------:R-:W-:Y:S02]  /*0510*/  ULDC UR4, c[0x0][0x180] ;  /* 0x0000600000047ab9 */ /* 0x000fe40000000800 */
[----:B------:R-:W-:Y:S02]  /*0520*/  @UP0 UIADD3 UR5, UR5, 0x1, URZ ;  /* 0x0000000105050890 */ /* 0x000fe4000fffe03f */
[----:B------:R-:W-:Y:S02]  /*0530*/  UISETP.NE.AND UP0, UPT, UR10, URZ, UPT ;  /* 0x0000003f0a00728c */ /* 0x000fe4000bf05270 */
[----:B------:R-:W-:Y:S02]  /*0540*/  UIADD3 UR6, UR6, UR4, URZ ;  /* 0x0000000406067290 */ /* 0x000fe4000fffe03f */
[----:B------:R-:W-:-:S07]  /*0550*/  @!UP1 UIADD3 UR5, -UR5, URZ, URZ ;  /* 0x0000003f05059290 */ /* 0x000fce000fffe13f */
[----:B------:R-:W-:Y:S02]  /*0560*/  @!UP0 ULOP3.LUT UR5, URZ, UR10, URZ, 0x33, !UPT ;  /* 0x0000000a3f058292 */ /* 0x000fe4000f8e333f */
[----:B------:R-:W-:Y:S02]  /*0570*/  UISETP.GT.AND UP0, UPT, UR6, 0x7f, UPT ;  /* 0x0000007f0600788c */ /* 0x000fe4000bf04270 */
[----:B------:R-:W-:Y:S02]  /*0580*/  UIADD3 UR4, -UR5, URZ, URZ ;  /* 0x0000003f05047290 */ /* 0x000fe4000fffe13f */
[----:B------:R-:W-:Y:S02]  /*0590*/  USHF.L.U32 UR7, UR5, 0x4, URZ ;  /* 0x0000000405077899 */ /* 0x000fe4000800063f */
[----:B------:R-:W-:Y:S01]  /*05a0*/  UIMAD UR4, UR10, UR4, UR11 ;  /* 0x000000040a0472a4 */ /* 0x000fe2000f8e020b */
[----:B------:R-:W-:Y:S01]  /*05b0*/  PLOP3.LUT P0, PT, PT, PT, UP0, 0x80, 0x0 ;  /* 0x000000000000781c */ /* 0x000fe20003f0f008 */
[----:B------:R-:W-:-:S02]  /*05c0*/  UIADD3 UR11, UR7, 0x1, URZ ;  /* 0x00000001070b7890 */ /* 0x000fc4000fffe03f */
[----:B------:R-:W-:Y:S02]  /*05d0*/  UIADD3 UR4, UR9, UR4, URZ ;  /* 0x0000000409047290 */ /* 0x000fe4000fffe03f */
[----:B------:R-:W-:Y:S02]  /*05e0*/  UIADD3 UR12, UR7, 0x2, URZ ;  /* 0x00000002070c7890 */ /* 0x000fe4000fffe03f */
[----:B------:R-:W-:Y:S02]  /*05f0*/  USHF.L.U32 UR4, UR4, 0x7, URZ ;  /* 0x0000000704047899 */ /* 0x000fe4000800063f */
[----:B------:R-:W-:Y:S02]  /*0600*/  UIADD3 UR13, UR7, 0x3, URZ ;  /* 0x00000003070d7890 */ /* 0x000fe4000fffe03f */
[----:B------:R-:W-:Y:S02]  /*0610*/  UIADD3 UR14, UR7, 0x4, URZ ;  /* 0x00000004070e7890 */ /* 0x000fe4000fffe03f */
[----:B------:R-:W-:Y:S01]  /*0620*/  IMAD.U32 R0, RZ, RZ, UR4 ;  /* 0x00000004ff007e24 */ /* 0x000fe2000f8e00ff */
[----:B------:R-:W-:-:S02]  /*0630*/  UIADD3 UR15, UR7, 0x5, URZ ;  /* 0x00000005070f7890 */ /* 0x000fc4000fffe03f */
[----:B------:R-:W-:Y:S02]  /*0640*/  UIADD3 UR16, UR7, 0x6, URZ ;  /* 0x0000000607107890 */ /* 0x000fe4000fffe03f */
[C---:B------:R-:W-:Y:S01]  /*0650*/  LOP3.LUT R27, R0.reuse, 0x40, R21, 0xfe, !PT ;  /* 0x00000040001b7812 */ /* 0x040fe200078efe15 */
[----:B------:R-:W-:Y:S01]  /*0660*/  UIADD3 UR17, UR7, 0x7, URZ ;  /* 0x0000000707117890 */ /* 0x000fe2000fffe03f */
[----:B------:R-:W-:Y:S01]  /*0670*/  LOP3.LUT R29, R0, 0x3f, R7, 0xf8, !PT ;  /* 0x0000003f001d7812 */ /* 0x000fe200078ef807 */
[----:B------:R-:W-:Y:S02]  /*0680*/  UIADD3 UR18, UR7, 0x8, URZ ;  /* 0x0000000807127890 */ /* 0x000fe4000fffe03f */
[----:B------:R0:W-:Y:S01]  /*0690*/  STL [R1+0xd50], R27 ;  /* 0x000d501b01007387 */ /* 0x0001e20000100800 */
[----:B------:R-:W-:Y:S02]  /*06a0*/  UIADD3 UR19, UR7, 0x9, URZ ;  /* 0x0000000907137890 */ /* 0x000fe4000fffe03f */
[----:B------:R-:W-:Y:S01]  /*06b0*/  UIADD3 UR20, UR7, 0xa, URZ ;  /* 0x0000000a07147890 */ /* 0x000fe2000fffe03f */
[----:B------:R0:W-:Y:S01]  /*06c0*/  STL [R1+0xd54], R29 ;  /* 0x000d541d01007387 */ /* 0x0001e20000100800 */
[----:B------:R-:W-:-:S02]  /*06d0*/  UIADD3 UR21, UR7, 0xb, URZ ;  /* 0x0000000b07157890 */ /* 0x000fc4000fffe03f */
[----:B------:R-:W-:Y:S02]  /*06e0*/  UIADD3 UR22, UR7, 0xc, URZ ;  /* 0x0000000c07167890 */ /* 0x000fe4000fffe03f */
[----:B------:R-:W-:Y:S02]  /*06f0*/  UIADD3 UR23, UR7, 0xd, URZ ;  /* 0x0000000d07177890 */ /* 0x000fe4000fffe03f */
[----:B------:R-:W-:Y:S02]  /*0700*/  UIADD3 UR24, UR7, 0xe, URZ ;  /* 0x0000000e07187890 */ /* 0x000fe4000fffe03f */
[----:B------:R-:W-:Y:S02]  /*0710*/  UIADD3 UR25, UR7, 0xf, URZ ;  /* 0x0000000f07197890 */ /* 0x000fe4000fffe03f */
[----:B------:R-:W-:Y:S01]  /*0720*/  ULDC.64 UR8, c[0x0][0x118] ;  /* 0x0000460000087ab9 */ /* 0x000fe20000000a00 */
[----:B------:R-:W-:Y:S05]  /*0730*/  @P0 BRA `(.L_x_0) ;  /* 0x000000b000000947 */ /* 0x000fea0003800000 */
[----:B0-----:R-:W-:Y:S01]  /*0740*/  IMAD.SHL.U32 R0, R7, 0x80, RZ ;  /* 0x0000008007007824 */ /* 0x001fe200078e00ff */
[----:B------:R-:W-:Y:S01]  /*0750*/  CS2R R16, SRZ ;  /* 0x0000000000107805 */ /* 0x000fe2000001ff00 */
[----:B------:R-:W-:Y:S01]  /*0760*/  CS2R R18, SRZ ;  /* 0x0000000000127805 */ /* 0x000fe2000001ff00 */
[----:B------:R-:W-:Y:S01]  /*0770*/  CS2R R12, SRZ ;  /* 0x00000000000c7805 */ /* 0x000fe2000001ff00 */
[----:B------:R-:W-:Y:S01]  /*0780*/  CS2R R14, SRZ ;  /* 0x00000000000e7805 */ /* 0x000fe2000001ff00 */
[----:B------:R0:W-:Y:S01]  /*0790*/  STL [R1+0xd58], R0 ;  /* 0x000d580001007387 */ /* 0x0001e20000100800 */
[----:B------:R-:W-:Y:S01]  /*07a0*/  CS2R R8, SRZ ;  /* 0x0000000000087805 */ /* 0x000fe2000001ff00 */
[----:B------:R-:W-:Y:S01]  /*07b0*/  CS2R R10, SRZ ;  /* 0x00000000000a7805 */ /* 0x000fe2000001ff00 */
[----:B------:R-:W-:Y:S01]  /*07c0*/  CS2R R4, SRZ ;  /* 0x0000000000047805 */ /* 0x000fe2000001ff00 */
[----:B------:R-:W-:Y:S01]  /*07d0*/  CS2R R6, SRZ ;  /* 0x0000000000067805 */ /* 0x000fe2000001ff00 */
[----:B------:R-:W-:Y:S05]  /*07e0*/  BRA `(.L_x_1) ;  /* 0x0001ec3000007947 */ /* 0x000fea0003800000 */
.L_x_0:
[----:B0-----:R-:W-:Y:S01]  /*07f0*/  IABS R10, c[0x0][0x178] ;  /* 0x00005e00000a7a13 */ /* 0x001fe20000000000 */
[----:B------:R-:W0:Y:S01]  /*0800*/  S2R R19, SR_TID.X ;  /* 0x0000000000137919 */ /* 0x000e220000002100 */
[----:B------:R-:W-:-:S02]  /*0810*/  IABS R9, c[0x0][0x17c] ;  /* 0x00005f0000097a13 */ /* 0x000fc40000000000 */
[----:B------:R-:W1:Y:S01]  /*0820*/  I2F.RP R0, R10 ;  /* 0x0000000a00007306 */ /* 0x000e620000209400 */
[----:B------:R-:W-:Y:S02]  /*0830*/  IABS R8, R29 ;  /* 0x0000001d00087213 */ /* 0x000fe40000000000 */
[----:B------:R-:W-:Y:S02]  /*0840*/  IABS R11, R27 ;  /* 0x0000001b000b7213 */ /* 0x000fe40000000000 */
[----:B------:R-:W-:Y:S02]  /*0850*/  IABS R14, UR22 ;  /* 0x00000016000e7c13 */ /* 0x000fe40008000000 */
[----:B------:R-:W-:Y:S01]  /*0860*/  IABS R18, UR20 ;  /* 0x0000001400127c13 */ /* 0x000fe20008000000 */
[----:B------:R-:W2:Y:S01]  /*0870*/  I2F.RP R6, R9 ;  /* 0x0000000900067306 */ /* 0x000ea20000209400 */
[----:B------:R-:W-:Y:S02]  /*0880*/  IABS R16, UR21 ;  /* 0x0000001500107c13 */ /* 0x000fe40008000000 */
[----:B------:R-:W-:-:S02]  /*0890*/  IABS R22, UR19 ;  /* 0x0000001300167c13 */ /* 0x000fc40008000000 */
[----:B------:R-:W-:Y:S02]  /*08a0*/  IABS R24, UR17 ;  /* 0x0000001100187c13 */ /* 0x000fe40008000000 */
[----:B------:R-:W-:Y:S01]  /*08b0*/  IABS R26, UR16 ;  /* 0x00000010001a7c13 */ /* 0x000fe20008000000 */
[----:B-1----:R-:W1:Y:S01]  /*08c0*/  MUFU.RCP R0, R0 ;  /* 0x0000000000007308 */ /* 0x002e620000001000 */
[----:B------:R-:W-:Y:S02]  /*08d0*/  IABS R28, UR15 ;  /* 0x0000000f001c7c13 */ /* 0x000fe40008000000 */
[----:B------:R-:W-:-:S05]  /*08e0*/  IABS R20, UR13 ;  /* 0x0000000d00147c13 */ /* 0x000fca0008000000 */
[----:B--2---:R-:W2:Y:S01]  /*08f0*/  MUFU.RCP R6, R6 ;  /* 0x0000000600067308 */ /* 0x004ea20000001000 */
[----:B-1----:R-:W-:-:S07]  /*0900*/  IADD3 R4, R0, 0xffffffe, RZ ;  /* 0x0ffffffe00047810 */ /* 0x002fce0007ffe0ff */
[----:B------:R1:W3:Y:S01]  /*0910*/  F2I.FTZ.U32.TRUNC.NTZ R5, R4 ;  /* 0x0000000400057305 */ /* 0x0002e2000021f000 */
[----:B--2---:R-:W-:-:S07]  /*0920*/  IADD3 R2, R6, 0xffffffe, RZ ;  /* 0x0ffffffe06027810 */ /* 0x004fce0007ffe0ff */
[----:B------:R2:W4:Y:S01]  /*0930*/  F2I.FTZ.U32.TRUNC.NTZ R3, R2 ;  /* 0x0000000200037305 */ /* 0x000522000021f000 */
[----:B-1----:R-:W-:Y:S02]  /*0940*/  IMAD.MOV.U32 R4, RZ, RZ, RZ ;  /* 0x000000ffff047224 */ /* 0x002fe400078e00ff */
[----:B---3--:R-:W-:Y:S02]  /*0950*/  IMAD.MOV R7, RZ, RZ, -R5 ;  /* 0x000000ffff077224 */ /* 0x008fe400078e0a05 */
[----:B--2---:R-:W-:Y:S02]  /*0960*/  IMAD.MOV.U32 R2, RZ, RZ, RZ ;  /* 0x000000ffff027224 */ /* 0x004fe400078e00ff */
[----:B------:R-:W-:Y:S02]  /*0970*/  IMAD R7, R7, R10, RZ ;  /* 0x0000000a07077224 */ /* 0x000fe400078e02ff */
[----:B----4-:R-:W-:Y:S02]  /*0980*/  IMAD.MOV R12, RZ, RZ, -R3 ;  /* 0x000000ffff0c7224 */ /* 0x010fe400078e0a03 */
[----:B------:R-:W-:Y:S01]  /*0990*/  IMAD.HI.U32 R0, R5, R7, R4 ;  /* 0x0000000705007227 */ /* 0x000fe200078e0004 */
[----:B------:R-:W-:-:S03]  /*09a0*/  IABS R4, UR25 ;  /* 0x0000001900047c13 */ /* 0x000fc60008000000 */
[----:B------:R-:W-:Y:S02]  /*09b0*/  IMAD R5, R12, R9, RZ ;  /* 0x000000090c057224 */ /* 0x000fe400078e02ff */
[----:B------:R-:W-:Y:S01]  /*09c0*/  IMAD.MOV.U32 R7, RZ, RZ, R8 ;  /* 0x000000ffff077224 */ /* 0x000fe200078e0008 */
[----:B------:R-:W-:Y:S01]  /*09d0*/  IABS R8, UR24 ;  /* 0x0000001800087c13 */ /* 0x000fe20008000000 */
[----:B------:R-:W-:-:S04]  /*09e0*/  IMAD.HI.U32 R5, R3, R5, R2 ;  /* 0x0000000503057227 */ /* 0x000fc800078e0002 */
[----:B------:R-:W-:-:S04]  /*09f0*/  IMAD.HI.U32 R2, R0, R7, RZ ;  /* 0x0000000700027227 */ /* 0x000fc800078e00ff */
[----:B------:R-:W-:-:S04]  /*0a00*/  IMAD.HI.U32 R0, R0, R11, RZ ;  /* 0x0000000b00007227 */ /* 0x000fc800078e00ff */
[----:B------:R-:W-:-:S04]  /*0a10*/  IMAD.HI.U32 R3, R5, R4, RZ ;  /* 0x0000000405037227 */ /* 0x000fc800078e00ff */
[----:B------:R-:W-:Y:S02]  /*0a20*/  IMAD.MOV R2, RZ, RZ, -R2 ;  /* 0x000000ffff027224 */ /* 0x000fe400078e0a02 */
[----:B------:R-:W-:Y:S02]  /*0a30*/  IMAD.MOV R0, RZ, RZ, -R0 ;  /* 0x000000ffff007224 */ /* 0x000fe400078e0a00 */
[----:B------:R-:W-:Y:S02]  /*0a40*/  IMAD.MOV R17, RZ, RZ, -R3 ;  /* 0x000000ffff117224 */ /* 0x000fe400078e0a03 */
[C---:B------:R-:W-:Y:S02]  /*0a50*/  IMAD R3, R10.reuse, R2, R7 ;  /* 0x000000020a037224 */ /* 0x040fe400078e0207 */
[C---:B------:R-:W-:Y:S01]  /*0a60*/  IMAD R2, R10.reuse, R0, R11 ;  /* 0x000000000a027224 */ /* 0x040fe200078e020b */
[----:B------:R-:W-:Y:S01]  /*0a70*/  IABS R0, UR23 ;  /* 0x0000001700007c13 */ /* 0x000fe20008000000 */
[----:B------:R-:W-:Y:S01]  /*0a80*/  IMAD R17, R9, R17, R4 ;  /* 0x0000001109117224 */ /* 0x000fe200078e0204 */
[C---:B------:R-:W-:Y:S01]  /*0a90*/  ISETP.GT.U32.AND P0, PT, R10.reuse, R3, PT ;  /* 0x000000030a00720c */ /* 0x040fe20003f04070 */
[----:B------:R-:W-:Y:S01]  /*0aa0*/  IMAD.HI.U32 R4, R5, R8, RZ ;  /* 0x0000000805047227 */ /* 0x000fe200078e00ff */
[----:B------:R-:W-:-:S02]  /*0ab0*/  ISETP.GT.U32.AND P1, PT, R10, R2, PT ;  /* 0x000000020a00720c */ /* 0x000fc40003f24070 */
[----:B------:R-:W-:Y:S01]  /*0ac0*/  ISETP.GT.U32.AND P5, PT, R9, R17, PT ;  /* 0x000000110900720c */ /* 0x000fe20003fa4070 */
[----:B------:R-:W-:Y:S02]  /*0ad0*/  IMAD.MOV R15, RZ, RZ, -R4 ;  /* 0x000000ffff0f7224 */ /* 0x000fe400078e0a04 */
[----:B------:R-:W-:-:S04]  /*0ae0*/  IMAD.HI.U32 R4, R5, R0, RZ ;  /* 0x0000000005047227 */ /* 0x000fc800078e00ff */
[----:B------:R-:W-:-:S04]  /*0af0*/  IMAD.HI.U32 R6, R5, R14, RZ ;  /* 0x0000000e05067227 */ /* 0x000fc800078e00ff */
[----:B------:R-:W-:Y:S02]  /*0b00*/  IMAD R15, R9, R15, R8 ;  /* 0x0000000f090f7224 */ /* 0x000fe400078e0208 */
[----:B------:R-:W-:-:S03]  /*0b10*/  IMAD.HI.U32 R8, R5, R18, RZ ;  /* 0x0000001205087227 */ /* 0x000fc600078e00ff */
[C---:B------:R-:W-:Y:S01]  /*0b20*/  ISETP.GT.U32.AND P4, PT, R9.reuse, R15, PT ;  /* 0x0000000f0900720c */ /* 0x040fe20003f84070 */
[----:B------:R-:W-:Y:S02]  /*0b30*/  IMAD.MOV R4, RZ, RZ, -R4 ;  /* 0x000000ffff047224 */ /* 0x000fe400078e0a04 */
[----:B------:R-:W-:Y:S02]  /*0b40*/  IMAD.MOV R6, RZ, RZ, -R6 ;  /* 0x000000ffff067224 */ /* 0x000fe400078e0a06 */
[----:B------:R-:W-:Y:S02]  /*0b50*/  IMAD.MOV R8, RZ, RZ, -R8 ;  /* 0x000000ffff087224 */ /* 0x000fe400078e0a08 */
[C---:B------:R-:W-:Y:S01]  /*0b60*/  IMAD R0, R9.reuse, R4, R0 ;  /* 0x0000000409007224 */ /* 0x040fe200078e0200 */
[----:B------:R-:W-:Y:S01]  /*0b70*/  IABS R4, UR18 ;  /* 0x0000001200047c13 */ /* 0x000fe20008000000 */
[----:B------:R-:W-:Y:S02]  /*0b80*/  IMAD R14, R9, R6, R14 ;  /* 0x00000006090e7224 */ /* 0x000fe400078e020e */
[----:B------:R-:W-:-:S03]  /*0b90*/  IMAD.HI.U32 R7, R5, R16, RZ ;  /* 0x0000001005077227 */ /* 0x000fc600078e00ff */
[----:B------:R-:W-:Y:S01]  /*0ba0*/  ISETP.GT.U32.AND P3, PT, R9, R14, PT ;  /* 0x0000000e0900720c */ /* 0x000fe20003f64070 */
[----:B------:R-:W-:-:S04]  /*0bb0*/  IMAD.HI.U32 R6, R5, R22, RZ ;  /* 0x0000001605067227 */ /* 0x000fc800078e00ff */
[----:B------:R-:W-:Y:S02]  /*0bc0*/  IMAD R18, R9, R8, R18 ;  /* 0x0000000809127224 */ /* 0x000fe400078e0212 */
[----:B------:R-:W-:Y:S02]  /*0bd0*/  IMAD.MOV R7, RZ, RZ, -R7 ;  /* 0x000000ffff077224 */ /* 0x000fe400078e0a07 */
[----:B------:R-:W-:Y:S02]  /*0be0*/  IMAD.MOV R8, RZ, RZ, -R6 ;  /* 0x000000ffff087224 */ /* 0x000fe400078e0a06 */
[----:B------:R-:W-:-:S04]  /*0bf0*/  IMAD.HI.U32 R6, R5, R4, RZ ;  /* 0x0000000405067227 */ /* 0x000fc800078e00ff */
[----:B------:R-:W-:Y:S02]  /*0c00*/  IMAD R16, R9, R7, R16 ;  /* 0x0000000709107224 */ /* 0x000fe400078e0210 */
[----:B------:R-:W-:-:S04]  /*0c10*/  IMAD.HI.U32 R7, R5, R24, RZ ;  /* 0x0000001805077227 */ /* 0x000fc800078e00ff */
[----:B------:R-:W-:Y:S02]  /*0c20*/  IMAD R22, R9, R8, R22 ;  /* 0x0000000809167224 */ /* 0x000fe400078e0216 */
[----:B------:R-:W-:Y:S01]  /*0c30*/  IMAD.MOV R23, RZ, RZ, -R6 ;  /* 0x000000ffff177224 */ /* 0x000fe200078e0a06 */
[----:B------:R-:W-:Y:S01]  /*0c40*/  IABS R6, UR7 ;  /* 0x0000000700067c13 */ /* 0x000fe20008000000 */
[----:B------:R-:W-:-:S04]  /*0c50*/  IMAD.HI.U32 R8, R5, R26, RZ ;  /* 0x0000001a05087227 */ /* 0x000fc800078e00ff */
[----:B------:R-:W-:Y:S02]  /*0c60*/  IMAD.MOV R12, RZ, RZ, -R7 ;  /* 0x000000ffff0c7224 */ /* 0x000fe400078e0a07 */
[----:B------:R-:W-:Y:S02]  /*0c70*/  IMAD.MOV R7, RZ, RZ, -R8 ;  /* 0x000000ffff077224 */ /* 0x000fe400078e0a08 */
[C---:B------:R-:W-:Y:S02]  /*0c80*/  IMAD R23, R9.reuse, R23, R4 ;  /* 0x0000001709177224 */ /* 0x040fe400078e0204 */
[----:B------:R-:W-:Y:S01]  /*0c90*/  IMAD.MOV.U32 R4, RZ, RZ, R6 ;  /* 0x000000ffff047224 */ /* 0x000fe200078e0006 */
[----:B------:R-:W-:Y:S01]  /*0ca0*/  IABS R6, UR12 ;  /* 0x0000000c00067c13 */ /* 0x000fe20008000000 */
[----:B------:R-:W-:Y:S02]  /*0cb0*/  IMAD R26, R9, R7, R26 ;  /* 0x00000007091a7224 */ /* 0x000fe400078e021a */
[----:B------:R-:W-:-:S04]  /*0cc0*/  IMAD.HI.U32 R7, R5, R4, RZ ;  /* 0x0000000405077227 */ /* 0x000fc800078e00ff */
[----:B------:R-:W-:Y:S02]  /*0cd0*/  IMAD.MOV R7, RZ, RZ, -R7 ;  /* 0x000000ffff077224 */ /* 0x000fe400078e0a07 */
[----:B------:R-:W-:Y:S01]  /*0ce0*/  @!P0 IMAD.IADD R3, R3, 0x1, -R10 ;  /* 0x0000000103038824 */ /* 0x000fe200078e0a0a */
[C---:B------:R-:W-:Y:S01]  /*0cf0*/  ISETP.GT.U32.AND P0, PT, R9.reuse, R0, PT ;  /* 0x000000000900720c */ /* 0x040fe20003f04070 */
[----:B------:R-:W-:Y:S02]  /*0d00*/  IMAD R4, R9, R7, R4 ;  /* 0x0000000709047224 */ /* 0x000fe400078e0204 */
[----:B------:R-:W-:Y:S01]  /*0d10*/  @!P1 IMAD.IADD R2, R2, 0x1, -R10 ;  /* 0x0000000102029824 */ /* 0x000fe200078e0a0a */
[C---:B------:R-:W-:Y:S01]  /*0d20*/  ISETP.GT.U32.AND P2, PT, R10.reuse, R3, PT ;  /* 0x000000030a00720c */ /* 0x040fe20003f44070 */
[--C-:B------:R-:W-:Y:S01]  /*0d30*/  @!P5 IMAD.IADD R17, R17, 0x1, -R9.reuse ;  /* 0x000000011111d824 */ /* 0x100fe200078e0a09 */
[----:B------:R-:W-:Y:S01]  /*0d40*/  ISETP.GT.U32.AND P6, PT, R9, R4, PT ;  /* 0x000000040900720c */ /* 0x000fe20003fc4070 */
[--C-:B------:R-:W-:Y:S01]  /*0d50*/  @!P4 IMAD.IADD R15, R15, 0x1, -R9.reuse ;  /* 0x000000010f0fc824 */ /* 0x100fe200078e0a09 */
[----:B------:R-:W-:Y:S01]  /*0d60*/  ISETP.GT.U32.AND P1, PT, R10, R2, PT ;  /* 0x000000020a00720c */ /* 0x000fe20003f24070 */
[----:B------:R-:W-:Y:S01]  /*0d70*/  @!P3 IMAD.IADD R14, R14, 0x1, -R9 ;  /* 0x000000010e0eb824 */ /* 0x000fe200078e0a09 */
[----:B------:R-:W-:Y:S01]  /*0d80*/  ISETP.GT.U32.AND P4, PT, R9, R17, PT ;  /* 0x000000110900720c */ /* 0x000fe20003f84070 */
[----:B------:R-:W-:-:S04]  /*0d90*/  IMAD.HI.U32 R11, R5, R28, RZ ;  /* 0x0000001c050b7227 */ /* 0x000fc800078e00ff */
[--C-:B------:R-:W-:Y:S01]  /*0da0*/  @!P0 IMAD.IADD R0, R0, 0x1, -R9.reuse ;  /* 0x0000000100008824 */ /* 0x100fe200078e0a09 */
[----:B------:R-:W-:Y:S01]  /*0db0*/  ISETP.GT.U32.AND P0, PT, R9, R15, PT ;  /* 0x0000000f0900720c */ /* 0x000fe20003f04070 */
[--C-:B------:R-:W-:Y:S01]  /*0dc0*/  @!P2 IMAD.IADD R3, R3, 0x1, -R10.reuse ;  /* 0x000000010303a824 */ /* 0x100fe200078e0a0a */
[C---:B------:R-:W-:Y:S01]  /*0dd0*/  ISETP.GT.U32.AND P2, PT, R9.reuse, R16, PT ;  /* 0x000000100900720c */ /* 0x040fe20003f44070 */
[----:B------:R-:W-:Y:S01]  /*0de0*/  @!P6 IMAD.IADD R4, R4, 0x1, -R9 ;  /* 0x000000010404e824 */ /* 0x000fe200078e0a09 */
[C---:B------:R-:W-:Y:S01]  /*0df0*/  ISETP.GT.U32.AND P3, PT, R9.reuse, R0, PT ;  /* 0x000000000900720c */ /* 0x040fe20003f64070 */
[----:B------:R-:W-:Y:S01]  /*0e00*/  @!P1 IMAD.IADD R2, R2, 0x1, -R10 ;  /* 0x0000000102029824 */ /* 0x000fe200078e0a0a */
[C---:B------:R-:W-:Y:S01]  /*0e10*/  ISETP.GT.U32.AND P1, PT, R9.reuse, R18, PT ;  /* 0x000000120900720c */ /* 0x040fe20003f24070 */
[----:B------:R-:W-:Y:S01]  /*0e20*/  IMAD.MOV R8, RZ, RZ, -R11 ;  /* 0x000000ffff087224 */ /* 0x000fe200078e0a0b */
[C---:B------:R-:W-:Y:S01]  /*0e30*/  ISETP.GT.U32.AND P5, PT, R9.reuse, R4, PT ;  /* 0x000000040900720c */ /* 0x040fe20003fa4070 */
[C---:B------:R-:W-:Y:S01]  /*0e40*/  IMAD R24, R9.reuse, R12, R24 ;  /* 0x0000000c09187224 */ /* 0x040fe200078e0218 */
[----:B------:R-:W-:Y:S01]  /*0e50*/  IABS R12, UR11 ;  /* 0x0000000b000c7c13 */ /* 0x000fe20008000000 */
[----:B------:R-:W-:Y:S01]  /*0e60*/  IMAD R28, R9, R8, R28 ;  /* 0x00000008091c7224 */ /* 0x000fe200078e021c */
[----:B------:R-:W-:Y:S01]  /*0e70*/  IABS R8, UR14 ;  /* 0x0000000e00087c13 */ /* 0x000fe20008000000 */
[--C-:B------:R-:W-:Y:S01]  /*0e80*/  @!P4 IMAD.IADD R17, R17, 0x1, -R9.reuse ;  /* 0x000000011111c824 */ /* 0x100fe200078e0a09 */
[C---:B------:R-:W-:Y:S01]  /*0e90*/  ISETP.GT.U32.AND P4, PT, R9.reuse, R23, PT ;  /* 0x000000170900720c */ /* 0x040fe20003f84070 */
[----:B------:R-:W-:Y:S01]  /*0ea0*/  @!P2 IMAD.IADD R16, R16, 0x1, -R9 ;  /* 0x000000011010a824 */ /* 0x000fe200078e0a09 */
[----:B------:R-:W-:Y:S01]  /*0eb0*/  ISETP.GT.U32.AND P2, PT, R9, R14, PT ;  /* 0x0000000e0900720c */ /* 0x000fe20003f44070 */
[----:B------:R-:W-:Y:S01]  /*0ec0*/  IMAD.HI.U32 R7, R5, R20, RZ ;  /* 0x0000001405077227 */ /* 0x000fe200078e00ff */
[----:B0-----:R-:W-:-:S03]  /*0ed0*/  LOP3.LUT R10, R19, 0x7, RZ, 0xc0, !PT ;  /* 0x00000007130a7812 */ /* 0x001fc600078ec0ff */
[--C-:B------:R-:W-:Y:S01]  /*0ee0*/  @!P5 IMAD.IADD R4, R4, 0x1, -R9.reuse ;  /* 0x000000010404d824 */ /* 0x100fe200078e0a09 */
[----:B------:R-:W-:Y:S01]  /*0ef0*/  ISETP.GT.U32.AND P5, PT, R9, R22, PT ;  /* 0x000000160900720c */ /* 0x000fe20003fa4070 */
[--C-:B------:R-:W-:Y:S01]  /*0f00*/  @!P0 IMAD.IADD R15, R15, 0x1, -R9.reuse ;  /* 0x000000010f0f8824 */ /* 0x100fe200078e0a09 */
[C---:B------:R-:W-:Y:S01]  /*0f10*/  ISETP.GT.U32.AND P0, PT, R9.reuse, R24, PT ;  /* 0x000000180900720c */ /* 0x040fe20003f04070 */
[----:B------:R-:W-:Y:S01]  /*0f20*/  @!P1 IMAD.IADD R18, R18, 0x1, -R9 ;  /* 0x0000000112129824 */ /* 0x000fe200078e0a09 */
[----:B------:R-:W-:Y:S01]  /*0f30*/  ISETP.GT.U32.AND P1, PT, R9, R16, PT ;  /* 0x000000100900720c */ /* 0x000fe20003f24070 */
[----:B------:R-:W-:-:S03]  /*0f40*/  IMAD.HI.U32 R11, R5, R6, RZ ;  /* 0x00000006050b7227 */ /* 0x000fc600078e00ff */
[----:B------:R-:W-:Y:S01]  /*0f50*/  ISETP.GT.U32.AND P6, PT, R9, R18, PT ;  /* 0x000000120900720c */ /* 0x000fe20003fc4070 */
[----:B------:R-:W-:-:S04]  /*0f60*/  IMAD.HI.U32 R13, R5, R8, RZ ;  /* 0x00000008050d7227 */ /* 0x000fc800078e00ff */
[----:B------:R-:W-:Y:S02]  /*0f70*/  IMAD.MOV R7, RZ, RZ, -R7 ;  /* 0x000000ffff077224 */ /* 0x000fe400078e0a07 */
[----:B------:R-:W-:Y:S01]  /*0f80*/  @!P2 IMAD.IADD R14, R14, 0x1, -R9 ;  /* 0x000000010e0ea824 */ /* 0x000fe200078e0a09 */
[C---:B------:R-:W-:Y:S01]  /*0f90*/  ISETP.GT.U32.AND P2, PT, R9.reuse, R28, PT ;  /* 0x0000001c0900720c */ /* 0x040fe20003f44070 */
[----:B------:R-:W-:Y:S02]  /*0fa0*/  IMAD.MOV R11, RZ, RZ, -R11 ;  /* 0x000000ffff0b7224 */ /* 0x000fe400078e0a0b */
[----:B------:R-:W-:Y:S02]  /*0fb0*/  IMAD.MOV R13, RZ, RZ, -R13 ;  /* 0x000000ffff0d7224 */ /* 0x000fe400078e0a0d */
[C---:B------:R-:W-:Y:S02]  /*0fc0*/  IMAD R7, R9.reuse, R7, R20 ;  /* 0x0000000709077224 */ /* 0x040fe400078e0214 */
[----:B------:R-:W-:-:S02]  /*0fd0*/  IMAD R6, R9, R11, R6 ;  /* 0x0000000b09067224 */ /* 0x000fc400078e0206 */
[----:B------:R-:W-:Y:S01]  /*0fe0*/  @!P3 IMAD.IADD R0, R0, 0x1, -R9 ;  /* 0x000000010000b824 */ /* 0x000fe200078e0a09 */
[C---:B------:R-:W-:Y:S01]  /*0ff0*/  ISETP.GT.U32.AND P3, PT, R9.reuse, R26, PT ;  /* 0x0000001a0900720c */ /* 0x040fe20003f64070 */
[----:B------:R-:W-:Y:S02]  /*1000*/  IMAD R8, R9, R13, R8 ;  /* 0x0000000d09087224 */ /* 0x000fe400078e0208 */
[----:B------:R-:W-:-:S04]  /*1010*/  IMAD.HI.U32 R5, R5, R12, RZ ;  /* 0x0000000c05057227 */ /* 0x000fc800078e00ff */
[--C-:B------:R-:W-:Y:S01]  /*1020*/  @!P5 IMAD.IADD R22, R22, 0x1, -R9.reuse ;  /* 0x000000011616d824 */ /* 0x100fe200078e0a09 */
[----:B------:R-:W-:Y:S01]  /*1030*/  ISETP.GT.U32.AND P5, PT, R9, R7, PT ;  /* 0x000000070900720c */ /* 0x000fe20003fa4070 */
[--C-:B------:R-:W-:Y:S02]  /*1040*/  @!P4 IMAD.IADD R23, R23, 0x1, -R9.reuse ;  /* 0x000000011717c824 */ /* 0x100fe400078e0a09 */
[--C-:B------:R-:W-:Y:S01]  /*1050*/  @!P0 IMAD.IADD R24, R24, 0x1, -R9.reuse ;  /* 0x0000000118188824 */ /* 0x100fe200078e0a09 */
[C---:B------:R-:W-:Y:S01]  /*1060*/  ISETP.GT.U32.AND P0, PT, R9.reuse, R6, PT ;  /* 0x000000060900720c */ /* 0x040fe20003f04070 */
[----:B------:R-:W-:Y:S01]  /*1070*/  @!P1 IMAD.IADD R16, R16, 0x1, -R9 ;  /* 0x0000000110109824 */ /* 0x000fe200078e0a09 */
[C---:B------:R-:W-:Y:S01]  /*1080*/  ISETP.GT.U32.AND P1, PT, R9.reuse, R8, PT ;  /* 0x000000080900720c */ /* 0x040fe20003f24070 */
[----:B------:R-:W-:Y:S01]  /*1090*/  IMAD.MOV R5, RZ, RZ, -R5 ;  /* 0x000000ffff057224 */ /* 0x000fe200078e0a05 */
[C---:B------:R-:W-:Y:S01]  /*10a0*/  ISETP.GT.U32.AND P4, PT, R9.reuse, R23, PT ;  /* 0x000000170900720c */ /* 0x040fe20003f84070 */
[----:B------:R-:W-:Y:S01]  /*10b0*/  @!P2 IMAD.IADD R28, R28, 0x1, -R9 ;  /* 0x000000011c1ca824 */ /* 0x000fe200078e0a09 */
[C---:B------:R-:W-:Y:S01]  /*10c0*/  ISETP.GT.U32.AND P2, PT, R9.reuse, R24, PT ;  /* 0x000000180900720c */ /* 0x040fe20003f44070 */
[----:B------:R-:W-:-:S02]  /*10d0*/  IMAD R5, R9, R5, R12 ;  /* 0x0000000509057224 */ /* 0x000fc400078e020c */
[--C-:B------:R-:W-:Y:S02]  /*10e0*/  @!P3 IMAD.IADD R26, R26, 0x1, -R9.reuse ;  /* 0x000000011a1ab824 */ /* 0x100fe400078e0a09 */
[--C-:B------:R-:W-:Y:S01]  /*10f0*/  @!P5 IMAD.IADD R7, R7, 0x1, -R9.reuse ;  /* 0x000000010707d824 */ /* 0x100fe200078e0a09 */
[----:B------:R-:W-:Y:S01]  /*1100*/  ISETP.GT.U32.AND P3, PT, R9, R5, PT ;  /* 0x000000050900720c */ /* 0x000fe20003f64070 */
[--C-:B------:R-:W-:Y:S01]  /*1110*/  @!P0 IMAD.IADD R6, R6, 0x1, -R9.reuse ;  /* 0x0000000106068824 */ /* 0x100fe200078e0a09 */
[----:B------:R-:W-:Y:S01]  /*1120*/  ISETP.GE.AND P0, PT, R29, RZ, PT ;  /* 0x000000ff1d00720c */ /* 0x000fe20003f06270 */
[--C-:B------:R-:W-:Y:S01]  /*1130*/  @!P1 IMAD.IADD R8, R8, 0x1, -R9.reuse ;  /* 0x0000000108089824 */ /* 0x100fe200078e0a09 */
[----:B------:R-:W-:Y:S01]  /*1140*/  ISETP.GT.U32.AND P1, PT, R9, R26, PT ;  /* 0x0000001a0900720c */ /* 0x000fe20003f24070 */
[--C-:B------:R-:W-:Y:S01]  /*1150*/  @!P4 IMAD.IADD R23, R23, 0x1, -R9.reuse ;  /* 0x000000011717c824 */ /* 0x100fe200078e0a09 */
[C---:B------:R-:W-:Y:S01]  /*1160*/  ISETP.GT.U32.AND P4, PT, R9.reuse, R7, PT ;  /* 0x000000070900720c */ /* 0x040fe20003f84070 */
[----:B------:R-:W-:Y:S01]  /*1170*/  @!P2 IMAD.IADD R24, R24, 0x1, -R9 ;  /* 0x000000011818a824 */ /* 0x000fe200078e0a09 */
[----:B------:R-:W-:Y:S01]  /*1180*/  ISETP.GT.U32.AND P2, PT, R9, R6, PT ;  /* 0x000000060900720c */ /* 0x000fe20003f44070 */
[----:B------:R-:W-:Y:S01]  /*1190*/  IMAD.SHL.U32 R11, R19, 0x2, RZ ;  /* 0x00000002130b7824 */ /* 0x000fe200078e00ff */
[----:B------:R-:W-:Y:S01]  /*11a0*/  ISETP.GT.U32.AND P5, PT, R9, R28, PT ;  /* 0x0000001c0900720c */ /* 0x000fe20003fa4070 */
[----:B------:R-:W-:-:S02]  /*11b0*/  IMAD R12, R10, 0x110, RZ ;  /* 0x000001100a0c7824 */ /* 0x000fc400078e02ff */
[--C-:B------:R-:W-:Y:S01]  /*11c0*/  @!P3 IMAD.IADD R5, R5, 0x1, -R9.reuse ;  /* 0x000000010505b824 */ /* 0x100fe200078e0a09 */
[----:B------:R-:W-:Y:S01]  /*11d0*/  ISETP.GE.AND P3, PT, R27, RZ, PT ;  /* 0x000000ff1b00720c */ /* 0x000fe20003f66270 */
[--C-:B------:R-:W-:Y:S01]  /*11e0*/  @!P6 IMAD.IADD R18, R18, 0x1, -R9.reuse ;  /* 0x000000011212e824 */ /* 0x100fe200078e0a09 */
[----:B------:R-:W-:Y:S01]  /*11f0*/  LOP3.LUT R10, R11, 0x10, RZ, 0xc0, !PT ;  /* 0x000000100b0a7812 */ /* 0x000fe200078ec0ff */
[--C-:B------:R-:W-:Y:S01]  /*1200*/  @!P1 IMAD.IADD R26, R26, 0x1, -R9.reuse ;  /* 0x000000011a1a9824 */ /* 0x100fe200078e0a09 */
[----:B------:R-:W-:Y:S01]  /*1210*/  ISETP.GT.U32.AND P6, PT, R9, R22, PT ;  /* 0x000000160900720c */ /* 0x000fe20003fc4070 */
[----:B------:R-:W-:Y:S01]  /*1220*/  @!P4 IMAD.IADD R7, R7, 0x1, -R9 ;  /* 0x000000010707c824 */ /* 0x000fe200078e0a09 */
[----:B------:R-:W-:Y:S01]  /*1230*/  ISETP.GT.U32.AND P1, PT, R9, R5, PT ;  /* 0x000000050900720c */ /* 0x000fe20003f24070 */
[----:B------:R-:W-:Y:S01]  /*1240*/  @!P0 IMAD.MOV R3, RZ, RZ, -R3 ;  /* 0x000000ffff038224 */ /* 0x000fe200078e0a03 */
[----:B------:R-:W-:Y:S01]  /*1250*/  ISETP.LE.AND P4, PT, RZ, UR24, PT ;  /* 0x00000018ff007c0c */ /* 0x000fe2000bf83270 */
[----:B------:R-:W-:Y:S01]  /*1260*/  @!P2 IMAD.IADD R6, R6, 0x1, -R9 ;  /* 0x000000010606a824 */ /* 0x000fe200078e0a09 */
[----:B------:R-:W-:Y:S01]  /*1270*/  LOP3.LUT R13, R10, 0x20, R19, 0xf8, !PT ;  /* 0x000000200a0d7812 */ /* 0x000fe200078ef813 */
[----:B------:R-:W-:Y:S01]  /*1280*/  @!P5 IMAD.IADD R28, R28, 0x1, -R9 ;  /* 0x000000011c1cd824 */ /* 0x000fe200078e0a09 */
[----:B------:R-:W-:-:S02]  /*1290*/  ISETP.LE.AND P0, PT, RZ, UR23, PT ;  /* 0x00000017ff007c0c */ /* 0x000fc4000bf03270 */
[----:B------:R-:W-:Y:S01]  /*12a0*/  LOP3.LUT R19, R12, 0x30, R11, 0x78, !PT ;  /* 0x000000300c137812 */ /* 0x000fe200078e780b */
[----:B------:R-:W-:Y:S01]  /*12b0*/  IMAD.MOV.U32 R11, RZ, RZ, R2 ;  /* 0x000000ffff0b7224 */ /* 0x000fe200078e0002 */
[----:B------:R-:W-:Y:S01]  /*12c0*/  ISETP.LE.AND P2, PT, RZ, UR21, PT ;  /* 0x00000015ff007c0c */ /* 0x000fe2000bf43270 */
[----:B------:R-:W-:Y:S01]  /*12d0*/  @!P6 IMAD.IADD R22, R22, 0x1, -R9 ;  /* 0x000000011616e824 */ /* 0x000fe200078e0a09 */
[----:B------:R-:W-:Y:S01]  /*12e0*/  ISETP.NE.AND P5, PT, RZ, c[0x0][0x178], PT ;  /* 0x00005e00ff007a0c */ /* 0x000fe20003fa5270 */
[----:B------:R-:W-:Y:S01]  /*12f0*/  @!P3 IMAD.MOV R11, RZ, RZ, -R11 ;  /* 0x000000ffff0bb224 */ /* 0x000fe200078e0a0b */
[----:B------:R-:W-:Y:S01]  /*1300*/  LOP3.LUT R2, RZ, c[0x0][0x178], RZ, 0x33, !PT ;  /* 0x00005e00ff027a12 */ /* 0x000fe200078e33ff */
[----:B------:R-:W-:Y:S01]  /*1310*/  @!P1 IMAD.IADD R5, R5, 0x1, -R9 ;  /* 0x0000000105059824 */ /* 0x000fe200078e0a09 */
[----:B------:R-:W-:Y:S01]  /*1320*/  ISETP.LE.AND P3, PT, RZ, UR22, PT ;  /* 0x00000016ff007c0c */ /* 0x000fe2000bf63270 */
[----:B------:R-:W-:Y:S01]  /*1330*/  @!P4 IMAD.MOV R15, RZ, RZ, -R15 ;  /* 0x000000ffff0fc224 */ /* 0x000fe200078e0a0f */
[C---:B------:R-:W-:Y:S01]  /*1340*/  SEL R3, R2.reuse, R3, !P5 ;  /* 0x0000000302037207 */ /* 0x040fe20006800000 */
[----:B------:R-:W-:Y:S01]  /*1350*/  @!P0 IMAD.MOV R0, RZ, RZ, -R0 ;  /* 0x000000ffff008224 */ /* 0x000fe200078e0a00 */
[----:B------:R-:W-:Y:S01]  /*1360*/  ISETP.GT.U32.AND P6, PT, R9, R8, PT ;  /* 0x000000080900720c */ /* 0x000fe20003fc4070 */
[----:B------:R-:W-:Y:S01]  /*1370*/  STL [R1+0x404], R19 ;  /* 0x0004041301007387 */ /* 0x000fe20000100800 */
[----:B------:R-:W-:Y:S01]  /*1380*/  SEL R2, R2, R11, !P5 ;  /* 0x0000000b02027207 */ /* 0x000fe20006800000 */
[----:B------:R-:W-:Y:S01]  /*1390*/  @!P2 IMAD.MOV R16, RZ, RZ, -R16 ;  /* 0x000000ffff10a224 */ /* 0x000fe200078e0a10 */
[----:B------:R-:W-:-:S02]  /*13a0*/  ISETP.LE.AND P1, PT, RZ, UR20, PT ;  /* 0x00000014ff007c0c */ /* 0x000fc4000bf23270 */
[----:B------:R-:W-:Y:S02]  /*13b0*/  ISETP.LE.AND P5, PT, RZ, UR19, PT ;  /* 0x00000013ff007c0c */ /* 0x000fe4000bfa3270 */
[----:B------:R-:W-:Y:S01]  /*13c0*/  ISETP.LE.AND P4, PT, RZ, UR18, PT ;  /* 0x00000012ff007c0c */ /* 0x000fe2000bf83270 */
[----:B------:R-:W-:Y:S01]  /*13d0*/  @!P3 IMAD.MOV R14, RZ, RZ, -R14 ;  /* 0x000000ffff0eb224 */ /* 0x000fe200078e0a0e */
[----:B------:R-:W-:Y:S02]  /*13e0*/  ISETP.LE.AND P0, PT, RZ, UR17, PT ;  /* 0x00000011ff007c0c */ /* 0x000fe4000bf03270 */
[----:B------:R-:W-:Y:S01]  /*13f0*/  ISETP.LE.AND P2, PT, RZ, UR15, PT ;  /* 0x0000000fff007c0c */ /* 0x000fe2000bf43270 */
[----:B------:R-:W-:Y:S01]  /*1400*/  @!P6 IMAD.IADD R8, R8, 0x1, -R9 ;  /* 0x000000010808e824 */ /* 0x000fe200078e0a09 */
[----:B------:R-:W-:Y:S01]  /*1410*/  ISETP.LE.AND P3, PT, RZ, UR16, PT ;  /* 0x00000010ff007c0c */ /* 0x000fe2000bf63270 */
[----:B------:R-:W-:Y:S01]  /*1420*/  IMAD R9, R25, c[0x0][0x18c], RZ ;  /* 0x0000630019097a24 */ /* 0x000fe200078e02ff */
[----:B------:R-:W-:Y:S01]  /*1430*/  ISETP.LE.AND P6, PT, RZ, UR25, PT ;  /* 0x00000019ff007c0c */ /* 0x000fe2000bfc3270 */
[----:B------:R-:W-:Y:S01]  /*1440*/  @!P1 IMAD.MOV R18, RZ, RZ, -R18 ;  /* 0x000000ffff129224 */ /* 0x000fe200078e0a12 */
        /* <DEDUP_REMOVED lines=10> */
[----:B------:R-:W-:Y:S01]  /*14f0*/  LOP3.LUT R10, R12, R13, RZ, 0x3c, !PT ;  /* 0x0000000d0c0a7212 */ /* 0x000fe200078e3cff */
[----:B------:R-:W-:Y:S01]  /*1500*/  @!P6 IMAD.MOV R17, RZ, RZ, -R17 ;  /* 0x000000ffff11e224 */ /* 0x000fe200078e0a11 */
[----:B------:R-:W-:Y:S01]  /*1510*/  LEA R20, P3, R9, c[0x0][0x168], 0x1 ;  /* 0x00005a0009147a11 */ /* 0x000fe200078608ff */
[----:B------:R-:W-:-:S02]  /*1520*/  @!P1 IMAD.MOV R8, RZ, RZ, -R8 ;  /* 0x000000ffff089224 */ /* 0x000fc400078e0a08 */
[----:B------:R-:W-:Y:S01]  /*1530*/  STL [R1+0xa0], R10 ;  /* 0x0000a00a01007387 */ /* 0x000fe20000100800 */
[----:B------:R-:W-:Y:S02]  /*1540*/  @!P5 IMAD.MOV R7, RZ, RZ, -R7 ;  /* 0x000000ffff07d224 */ /* 0x000fe400078e0a07 */
[----:B------:R-:W-:Y:S01]  /*1550*/  @!P4 IMAD.MOV R6, RZ, RZ, -R6 ;  /* 0x000000ffff06c224 */ /* 0x000fe200078e0a06 */
[----:B------:R0:W-:Y:S01]  /*1560*/  STL [R1+0x9c], R3 ;  /* 0x00009c0301007387 */ /* 0x0001e20000100800 */
[----:B------:R-:W-:Y:S02]  /*1570*/  @!P0 IMAD.MOV R5, RZ, RZ, -R5 ;  /* 0x000000ffff058224 */ /* 0x000fe400078e0a05 */
[----:B------:R-:W-:Y:S01]  /*1580*/  @!P2 IMAD.MOV R4, RZ, RZ, -R4 ;  /* 0x000000ffff04a224 */ /* 0x000fe200078e0a04 */
[----:B------:R1:W-:Y:S01]  /*1590*/  STL [R1+0x98], R2 ;  /* 0x0000980201007387 */ /* 0x0003e20000100800 */
[----:B0-----:R-:W-:Y:S01]  /*15a0*/  IMAD R3, R21, c[0x0][0x18c], RZ ;  /* 0x0000630015037a24 */ /* 0x001fe200078e02ff */
[----:B------:R-:W-:-:S02]  /*15b0*/  LEA.HI.X.SX32 R21, R9, c[0x0][0x16c], 0x1, P3 ;  /* 0x00005b0009157a11 */ /* 0x000fc400018f0eff */
[----:B------:R-:W-:Y:S02]  /*15c0*/  ISETP.NE.AND P3, PT, RZ, c[0x0][0x17c], PT ;  /* 0x00005f00ff007a0c */ /* 0x000fe40003f65270 */
[----:B------:R-:W-:Y:S02]  /*15d0*/  LOP3.LUT R9, RZ, c[0x0][0x17c], RZ, 0x33, !PT ;  /* 0x00005f00ff097a12 */ /* 0x000fe400078e33ff */
[----:B-1----:R-:W-:Y:S02]  /*15e0*/  LEA R2, P6, R3, c[0x0][0x168], 0x1 ;  /* 0x00005a0003027a11 */ /* 0x002fe400078c08ff */
[C---:B------:R-:W-:Y:S02]  /*15f0*/  SEL R17, R9.reuse, R17, !P3 ;  /* 0x0000001109117207 */ /* 0x040fe40005800000 */
[C---:B------:R-:W-:Y:S02]  /*1600*/  SEL R8, R9.reuse, R8, !P3 ;  /* 0x0000000809087207 */ /* 0x040fe40005800000 */
[----:B------:R-:W-:Y:S01]  /*1610*/  SEL R7, R9, R7, !P3 ;  /* 0x0000000709077207 */ /* 0x000fe20005800000 */
[----:B------:R-:W-:Y:S01]  /*1620*/  IMAD R17, R17, c[0x0][0x190], RZ ;  /* 0x0000640011117a24 */ /* 0x000fe200078e02ff */
[C---:B------:R-:W-:Y:S01]  /*1630*/  SEL R6, R9.reuse, R6, !P3 ;  /* 0x0000000609067207 */ /* 0x040fe20005800000 */
[----:B------:R-:W-:Y:S01]  /*1640*/  IMAD R25, R8, c[0x0][0x190], RZ ;  /* 0x0000640008197a24 */ /* 0x000fe200078e02ff */
        /* <DEDUP_REMOVED lines=9> */
[----:B------:R-:W-:Y:S01]  /*16e0*/  IMAD.WIDE R4, R17, 0x2, R20 ;  /* 0x0000000211047825 */ /* 0x000fe200078e0214 */
[----:B------:R0:W-:Y:S01]  /*16f0*/  STL [R1+0x38], R8 ;  /* 0x0000380801007387 */ /* 0x0001e20000100800 */
[----:B------:R-:W-:-:S02]  /*1700*/  SEL R16, R9, R16, !P3 ;  /* 0x0000001009107207 */ /* 0x000fc40005800000 */
[----:B------:R-:W-:Y:S01]  /*1710*/  IMAD R15, R15, c[0x0][0x190], RZ ;  /* 0x000064000f0f7a24 */ /* 0x000fe200078e02ff */
[----:B------:R-:W-:Y:S01]  /*1720*/  STL [R1+0x34], R7 ;  /* 0x0000340701007387 */ /* 0x000fe20000100800 */
[----:B------:R-:W-:Y:S01]  /*1730*/  IMAD R14, R14, c[0x0][0x190], RZ ;  /* 0x000064000e0e7a24 */ /* 0x000fe200078e02ff */
[C---:B------:R-:W-:Y:S01]  /*1740*/  SEL R18, R9.reuse, R18, !P3 ;  /* 0x0000001209127207 */ /* 0x040fe20005800000 */
[----:B------:R-:W-:Y:S01]  /*1750*/  IMAD R0, R0, c[0x0][0x190], RZ ;  /* 0x0000640000007a24 */ /* 0x000fe200078e02ff */
[C---:B------:R-:W-:Y:S01]  /*1760*/  SEL R22, R9.reuse, R22, !P3 ;  /* 0x0000001609167207 */ /* 0x040fe20005800000 */
[----:B------:R1:W-:Y:S01]  /*1770*/  STL [R1+0x30], R6 ;  /* 0x0000300601007387 */ /* 0x0003e20000100800 */
[C---:B------:R-:W-:Y:S01]  /*1780*/  SEL R23, R9.reuse, R23, !P3 ;  /* 0x0000001709177207 */ /* 0x040fe20005800000 */
[----:B------:R-:W-:Y:S01]  /*1790*/  IMAD R16, R16, c[0x0][0x190], RZ ;  /* 0x0000640010107a24 */ /* 0x000fe200078e02ff */
[C---:B------:R-:W-:Y:S01]  /*17a0*/  SEL R24, R9.reuse, R24, !P3 ;  /* 0x0000001809187207 */ /* 0x040fe20005800000 */
[----:B------:R2:W-:Y:S01]  /*17b0*/  STL.64 [R1+0x28], R4 ;  /* 0x0000280401007387 */ /* 0x0005e20000100a00 */
[C---:B------:R-:W-:Y:S01]  /*17c0*/  SEL R26, R9.reuse, R26, !P3 ;  /* 0x0000001a091a7207 */ /* 0x040fe20005800000 */
[----:B------:R-:W-:Y:S01]  /*17d0*/  IMAD R18, R18, c[0x0][0x190], RZ ;  /* 0x0000640012127a24 */ /* 0x000fe200078e02ff */
[----:B------:R-:W-:Y:S01]  /*17e0*/  SEL R28, R9, R28, !P3 ;  /* 0x0000001c091c7207 */ /* 0x000fe20005800000 */
[----:B0-----:R-:W-:Y:S01]  /*17f0*/  IMAD.WIDE R8, R15, 0x2, R20 ;  /* 0x000000020f087825 */ /* 0x001fe200078e0214 */
[----:B------:R-:W-:-:S03]  /*1800*/  LEA.HI.X.SX32 R3, R3, c[0x0][0x16c], 0x1, P6 ;  /* 0x00005b0003037a11 */ /* 0x000fc600030f0eff */
[--C-:B-1----:R-:W-:Y:S01]  /*1810*/  IMAD.WIDE R6, R0, 0x2, R20.reuse ;  /* 0x0000000200067825 */ /* 0x102fe200078e0214 */
[----:B------:R0:W-:Y:S03]  /*1820*/  STL.64 [R1+0x18], R8 ;  /* 0x0000180801007387 */ /* 0x0001e60000100a00 */
[----:B--2---:R-:W-:-:S04]  /*1830*/  IMAD.WIDE R4, R14, 0x2, R20 ;  /* 0x000000020e047825 */ /* 0x004fc800078e0214 */
[----:B------:R-:W-:Y:S01]  /*1840*/  IMAD R22, R22, c[0x0][0x190], RZ ;  /* 0x0000640016167a24 */ /* 0x000fe200078e02ff */
[----:B------:R-:W-:Y:S01]  /*1850*/  STL [R1+0xd68], R5 ;  /* 0x000d680501007387 */ /* 0x000fe20000100800 */
[----:B------:R-:W-:Y:S02]  /*1860*/  IMAD R23, R23, c[0x0][0x190], RZ ;  /* 0x0000640017177a24 */ /* 0x000fe400078e02ff */
[----:B------:R-:W-:Y:S01]  /*1870*/  IMAD R24, R24, c[0x0][0x190], RZ ;  /* 0x0000640018187a24 */ /* 0x000fe200078e02ff */
[----:B------:R1:W-:Y:S01]  /*1880*/  STL.64 [R1+0x8], R6 ;  /* 0x0000080601007387 */ /* 0x0003e20000100a00 */
[----:B0-----:R-:W-:-:S03]  /*1890*/  IMAD.WIDE R8, R18, 0x2, R20 ;  /* 0x0000000212087825 */ /* 0x001fc600078e0214 */
[----:B------:R-:W-:Y:S01]  /*18a0*/  STL [R1+0xd6c], R4 ;  /* 0x000d6c0401007387 */ /* 0x000fe20000100800 */
[----:B------:R-:W-:Y:S02]  /*18b0*/  IMAD R26, R26, c[0x0][0x190], RZ ;  /* 0x000064001a1a7a24 */ /* 0x000fe400078e02ff */
[----:B------:R-:W-:Y:S02]  /*18c0*/  IMAD R28, R28, c[0x0][0x190], RZ ;  /* 0x000064001c1c7a24 */ /* 0x000fe400078e02ff */
[----:B-1----:R-:W-:-:S05]  /*18d0*/  IMAD.WIDE R6, R16, 0x2, R20 ;  /* 0x0000000210067825 */ /* 0x002fca00078e0214 */
[----:B------:R-:W-:Y:S04]  /*18e0*/  STL.64 [R1+0xd60], R6 ;  /* 0x000d600601007387 */ /* 0x000fe80000100a00 */
[----:B------:R-:W-:Y:S04]  /*18f0*/  STL [R1+0xd70], R9 ;  /* 0x000d700901007387 */ /* 0x000fe80000100800 */
[----:B------:R0:W-:Y:S04]  /*1900*/  STL [R1+0xd74], R8 ;  /* 0x000d740801007387 */ /* 0x0001e80000100800 */
[----:B0-----:R-:W2:Y:S01]  /*1910*/  LDL.LU.64 R8, [R1+0x18] ;  /* 0x0000180001087983 */ /* 0x001ea20000300a00 */
[----:B------:R-:W-:-:S03]  /*1920*/  IMAD.WIDE R10, R22, 0x2, R20 ;  /* 0x00000002160a7825 */ /* 0x000fc600078e0214 */
[----:B--2---:R-:W-:Y:S04]  /*1930*/  STL [R1+0xd78], R9 ;  /* 0x000d780901007387 */ /* 0x004fe80000100800 */
[----:B------:R-:W-:Y:S04]  /*1940*/  STL [R1+0xd7c], R8 ;  /* 0x000d7c0801007387 */ /* 0x000fe80000100800 */
[----:B------:R-:W-:Y:S04]  /*1950*/  STL [R1+0xd80], R11 ;  /* 0x000d800b01007387 */ /* 0x000fe80000100800 */
[----:B------:R0:W-:Y:S04]  /*1960*/  STL [R1+0xd84], R10 ;  /* 0x000d840a01007387 */ /* 0x0001e80000100800 */
[----:B0-----:R-:W2:Y:S01]  /*1970*/  LDL.LU.64 R10, [R1+0x28] ;  /* 0x00002800010a7983 */ /* 0x001ea20000300a00 */
[----:B------:R-:W-:-:S04]  /*1980*/  IMAD.WIDE R12, R23, 0x2, R20 ;  /* 0x00000002170c7825 */ /* 0x000fc800078e0214 */
[--C-:B------:R-:W-:Y:S01]  /*1990*/  IMAD.WIDE R4, R24, 0x2, R20.reuse ;  /* 0x0000000218047825 */ /* 0x100fe200078e0214 */
[----:B--2---:R0:W-:Y:S04]  /*19a0*/  STL [R1+0xd88], R11 ;  /* 0x000d880b01007387 */ /* 0x0041e80000100800 */
[----:B0-----:R-:W2:Y:S04]  /*19b0*/  LDL.LU R11, [R1+0x30] ;  /* 0x00003000010b7983 */ /* 0x001ea80000300800 */
[----:B------:R0:W-:Y:S04]  /*19c0*/  STL.64 [R1+0xd90], R12 ;  /* 0x000d900c01007387 */ /* 0x0001e80000100a00 */
[----:B0-----:R-:W3:Y:S04]  /*19d0*/  LDL.LU R12, [R1+0x38] ;  /* 0x00003800010c7983 */ /* 0x001ee80000300800 */
[----:B------:R-:W4:Y:S01]  /*19e0*/  LDL.LU R13, [R1+0x34] ;  /* 0x00003400010d7983 */ /* 0x000f220000300800 */
[----:B------:R-:W-:-:S03]  /*19f0*/  IMAD.WIDE R8, R26, 0x2, R20 ;  /* 0x000000021a087825 */ /* 0x000fc600078e0214 */
[----:B------:R0:W-:Y:S01]  /*1a00*/  STL.64 [R1+0x48], R4 ;  /* 0x0000480401007387 */ /* 0x0001e20000100a00 */
[----:B------:R-:W-:-:S03]  /*1a10*/  IMAD.WIDE R6, R28, 0x2, R20 ;  /* 0x000000021c067825 */ /* 0x000fc600078e0214 */
[----:B------:R1:W-:Y:S01]  /*1a20*/  STL.64 [R1+0x58], R8 ;  /* 0x0000580801007387 */ /* 0x0003e20000100a00 */
[----:B------:R-:W-:-:S03]  /*1a30*/  IMAD.WIDE R28, R28, 0x2, R2 ;  /* 0x000000021c1c7825 */ /* 0x000fc600078e0202 */
[----:B------:R-:W-:Y:S01]  /*1a40*/  STL.64 [R1+0x60], R6 ;  /* 0x0000600601007387 */ /* 0x000fe20000100a00 */
[----:B0-----:R-:W-:-:S04]  /*1a50*/  IMAD.WIDE R4, R25, 0x2, R20 ;  /* 0x0000000219047825 */ /* 0x001fc800078e0214 */
[----:B-1----:R-:W-:Y:S01]  /*1a60*/  IMAD.WIDE R8, R27, 0x2, R20 ;  /* 0x000000021b087825 */ /* 0x002fe200078e0214 */
[----:B------:R-:W-:Y:S04]  /*1a70*/  STL.64 [R1+0x68], R4 ;  /* 0x0000680401007387 */ /* 0x000fe80000100a00 */
[----:B------:R0:W-:Y:S02]  /*1a80*/  STL.64 [R1+0x78], R8 ;  /* 0x0000780801007387 */ /* 0x0001e40000100a00 */
[----:B0-----:R-:W-:-:S04]  /*1a90*/  IMAD.WIDE R8, R17, 0x2, R2 ;  /* 0x0000000211087825 */ /* 0x001fc800078e0202 */
[----:B------:R-:W-:-:S04]  /*1aa0*/  IMAD.WIDE R16, R16, 0x2, R2 ;  /* 0x0000000210107825 */ /* 0x000fc800078e0202 */
[----:B---3--:R-:W-:-:S04]  /*1ab0*/  IMAD.WIDE R6, R12, 0x2, R20 ;  /* 0x000000020c067825 */ /* 0x008fc800078e0214 */
[----:B----4-:R-:W-:Y:S01]  /*1ac0*/  IMAD.WIDE R4, R13, 0x2, R20 ;  /* 0x000000020d047825 */ /* 0x010fe200078e0214 */
[----:B------:R0:W-:Y:S04]  /*1ad0*/  STL [R1+0xd98], R13 ;  /* 0x000d980d01007387 */ /* 0x0001e80000100800 */
[----:B------:R2:W-:Y:S04]  /*1ae0*/  STL.64 [R1+0x80], R6 ;  /* 0x0000800601007387 */ /* 0x0005e80000100a00 */
[----:B------:R1:W-:Y:S01]  /*1af0*/  STL.64 [R1+0x88], R4 ;  /* 0x0000880401007387 */ /* 0x0003e20000100a00 */
[----:B0-----:R-:W-:-:S03]  /*1b00*/  IMAD.MOV.U32 R13, RZ, RZ, R27 ;  /* 0x000000ffff0d7224 */ /* 0x001fc600078e001b */
[----:B------:R0:W-:Y:S01]  /*1b10*/  STL [R1+0xd9c], R12 ;  /* 0x000d9c0c01007387 */ /* 0x0001e20000100800 */
[----:B------:R-:W-:-:S03]  /*1b20*/  IMAD.WIDE R26, R26, 0x2, R2 ;  /* 0x000000021a1a7825 */ /* 0x000fc600078e0202 */
[----:B------:R3:W-:Y:S01]  /*1b30*/  STL [R1+0xda0], R13 ;  /* 0x000da00d01007387 */ /* 0x0007e20000100800 */
[----:B--2---:R-:W-:-:S04]  /*1b40*/  IMAD.WIDE R6, R11, 0x2, R20 ;  /* 0x000000020b067825 */ /* 0x004fc800078e0214 */
[----:B-1----:R-:W-:Y:S01]  /*1b50*/  IMAD.WIDE R4, R15, 0x2, R2 ;  /* 0x000000020f047825 */ /* 0x002fe200078e0202 */
[----:B------:R1:W-:Y:S03]  /*1b60*/  STL.64 [R1+0x90], R6 ;  /* 0x0000900601007387 */ /* 0x0003e60000100a00 */
[----:B0-----:R-:W-:Y:S02]  /*1b70*/  IMAD.MOV.U32 R12, RZ, RZ, R25 ;  /* 0x000000ffff0c7224 */ /* 0x001fe400078e0019 */
[----:B------:R-:W-:-:S04]  /*1b80*/  IMAD.WIDE R20, R22, 0x2, R2 ;  /* 0x0000000216147825 */ /* 0x000fc800078e0202 */
[----:B---3--:R-:W-:-:S04]  /*1b90*/  IMAD.WIDE R12, R12, 0x2, R2 ;  /* 0x000000020c0c7825 */ /* 0x008fc800078e0202 */
[----:B-1----:R-:W-:Y:S01]  /*1ba0*/  IMAD.WIDE R6, R0, 0x2, R2 ;  /* 0x0000000200067825 */ /* 0x002fe200078e0202 */
[----:B------:R0:W-:Y:S03]  /*1bb0*/  STL.64 [R1+0x40], R12 ;  /* 0x0000400c01007387 */ /* 0x0001e60000100a00 */
[----:B------:R-:W-:Y:S02]  /*1bc0*/  IMAD.MOV.U32 R0, RZ, RZ, R19 ;  /* 0x000000ffff007224 */ /* 0x000fe400078e0013 */
[----:B------:R-:W-:-:S04]  /*1bd0*/  IMAD.WIDE R14, R14, 0x2, R2 ;  /* 0x000000020e0e7825 */ /* 0x000fc800078e0202 */
[--C-:B------:R-:W-:Y:S01]  /*1be0*/  IMAD.WIDE R18, R18, 0x2, R2.reuse ;  /* 0x0000000212127825 */ /* 0x100fe200078e0202 */
[----:B0-----:R-:W2:Y:S03]  /*1bf0*/  LDL.LU R13, [R1+0xda0] ;  /* 0x000da000010d7983 */ /* 0x001ea60000300800 */
[----:B------:R-:W-:-:S04]  /*1c00*/  IMAD.WIDE R22, R23, 0x2, R2 ;  /* 0x0000000217167825 */ /* 0x000fc800078e0202 */
[----:B------:R-:W-:-:S04]  /*1c10*/  IMAD.WIDE R24, R24, 0x2, R2 ;  /* 0x0000000218187825 */ /* 0x000fc800078e0202 */
[----:B--2---:R-:W-:-:S05]  /*1c20*/  IMAD.WIDE R12, R13, 0x2, R2 ;  /* 0x000000020d0c7825 */ /* 0x004fca00078e0202 */
[----:B------:R0:W-:Y:S04]  /*1c30*/  STL.64 [R1+0x50], R12 ;  /* 0x0000500c01007387 */ /* 0x0001e80000100a00 */
[----:B0-----:R-:W2:Y:S02]  /*1c40*/  LDL.LU R12, [R1+0xd9c] ;  /* 0x000d9c00010c7983 */ /* 0x001ea40000300800 */
[----:B--2---:R-:W-:-:S05]  /*1c50*/  IMAD.WIDE R12, R12, 0x2, R2 ;  /* 0x000000020c0c7825 */ /* 0x004fca00078e0202 */
[----:B------:R0:W-:Y:S04]  /*1c60*/  STL.64 [R1+0x38], R12 ;  /* 0x0000380c01007387 */ /* 0x0001e80000100a00 */
[----:B0-----:R-:W2:Y:S02]  /*1c70*/  LDL.LU R13, [R1+0xd98] ;  /* 0x000d9800010d7983 */ /* 0x001ea40000300800 */
[----:B--2---:R-:W-:-:S04]  /*1c80*/  IMAD.WIDE R12, R13, 0x2, R2 ;  /* 0x000000020d0c7825 */ /* 0x004fc800078e0202 */
[----:B------:R-:W-:Y:S01]  /*1c90*/  IMAD.WIDE R2, R11, 0x2, R2 ;  /* 0x000000020b027825 */ /* 0x000fe200078e0202 */
[----:B------:R0:W-:Y:S04]  /*1ca0*/  STL.64 [R1+0x70], R12 ;  /* 0x0000700c01007387 */ /* 0x0001e80000100a00 */
[----:B0-----:R-:W2:Y:S04]  /*1cb0*/  LDL.LU.64 R12, [R1+0xd90] ;  /* 0x000d9000010c7983 */ /* 0x001ea80000300a00 */
[----:B------:R-:W3:Y:S04]  /*1cc0*/  LDL.LU R11, [R1+0xd88] ;  /* 0x000d8800010b7983 */ /* 0x000ee80000300800 */
[----:B------:R0:W-:Y:S04]  /*1cd0*/  STL.64 [R1+0x30], R2 ;  /* 0x0000300201007387 */ /* 0x0001e80000100a00 */
[----:B0-----:R-:W4:Y:S04]  /*1ce0*/  LDL.LU.64 R2, [R1+0x8] ;  /* 0x0000080001027983 */ /* 0x001f280000300a00 */
[----:B---3--:R0:W-:Y:S04]  /*1cf0*/  STL [R1+0xd30], R10 ;  /* 0x000d300a01007387 */ /* 0x0081e80000100800 */
[----:B0-----:R-:W3:Y:S04]  /*1d00*/  LDL.LU R10, [R1+0xd84] ;  /* 0x000d8400010a7983 */ /* 0x001ee80000300800 */
[----:B------:R0:W-:Y:S04]  /*1d10*/  STL [R1+0xd28], R11 ;  /* 0x000d280b01007387 */ /* 0x0001e80000100800 */
[----:B0-----:R-:W3:Y:S04]  /*1d20*/  LDL.LU R11, [R1+0xd80] ;  /* 0x000d8000010b7983 */ /* 0x001ee80000300800 */
[----:B------:R0:W-:Y:S04]  /*1d30*/  STL [R1+0xd2c], R8 ;  /* 0x000d2c0801007387 */ /* 0x0001e80000100800 */
[----:B0-----:R-:W5:Y:S04]  /*1d40*/  LDL.LU R8, [R1+0xd7c] ;  /* 0x000d7c0001087983 */ /* 0x001f680000300800 */
[----:B------:R0:W-:Y:S04]  /*1d50*/  STL [R1+0xd20], R9 ;  /* 0x000d200901007387 */ /* 0x0001e80000100800 */
[----:B0-----:R-:W5:Y:S04]  /*1d60*/  LDL.LU R9, [R1+0xd78] ;  /* 0x000d780001097983 */ /* 0x001f680000300800 */
[----:B-----5:R0:W-:Y:S04]  /*1d70*/  STL [R1+0xd24], R8 ;  /* 0x000d240801007387 */ /* 0x0201e80000100800 */
[----:B0-----:R-:W5:Y:S04]  /*1d80*/  LDL.LU R8, [R1+0xd74] ;  /* 0x000d740001087983 */ /* 0x001f680000300800 */
[----:B------:R0:W-:Y:S04]  /*1d90*/  STL [R1+0xd18], R9 ;  /* 0x000d180901007387 */ /* 0x0001e80000100800 */
[----:B0-----:R-:W5:Y:S04]  /*1da0*/  LDL.LU R9, [R1+0xd70] ;  /* 0x000d700001097983 */ /* 0x001f680000300800 */
[----:B------:R0:W-:Y:S04]  /*1db0*/  STL [R1+0xd1c], R4 ;  /* 0x000d1c0401007387 */ /* 0x0001e80000100800 */
[----:B0-----:R-:W2:Y:S04]  /*1dc0*/  LDL.LU R4, [R1+0xd6c] ;  /* 0x000d6c0001047983 */ /* 0x001ea80000300800 */
[----:B------:R0:W-:Y:S04]  /*1dd0*/  STL [R1+0xd10], R5 ;  /* 0x000d100501007387 */ /* 0x0001e80000100800 */
[----:B0-----:R-:W2:Y:S04]  /*1de0*/  LDL.LU R5, [R1+0xd68] ;  /* 0x000d680001057983 */ /* 0x001ea80000300800 */
[----:B----4-:R0:W-:Y:S04]  /*1df0*/  STL [R1+0xd14], R2 ;  /* 0x000d140201007387 */ /* 0x0101e80000100800 */
[----:B------:R-:W-:Y:S01]  /*1e00*/  STL [R1+0xd0c], R6 ;  /* 0x000d0c0601007387 */ /* 0x000fe20000100800 */
[----:B0-----:R-:W-:-:S05]  /*1e10*/  IMAD.MOV.U32 R2, RZ, RZ, R3 ;  /* 0x000000ffff027224 */ /* 0x001fca00078e0003 */
[----:B------:R0:W-:Y:S02]  /*1e20*/  STL [R1+0xd08], R2 ;  /* 0x000d080201007387 */ /* 0x0001e40000100800 */
[----:B0-----:R-:W-:Y:S02]  /*1e30*/  IMAD.MOV.U32 R2, RZ, RZ, R7 ;  /* 0x000000ffff027224 */ /* 0x001fe400078e0007 */
[----:B------:R-:W4:Y:S04]  /*1e40*/  LDL.LU.64 R6, [R1+0xd60] ;  /* 0x000d600001067983 */ /* 0x000f280000300a00 */
[----:B--2---:R-:W-:Y:S04]  /*1e50*/  STL [R1+0xd04], R4 ;  /* 0x000d040401007387 */ /* 0x004fe80000100800 */
[----:B------:R-:W-:Y:S04]  /*1e60*/  STL [R1+0xd00], R2 ;  /* 0x000d000201007387 */ /* 0x000fe80000100800 */
[----:B------:R-:W-:Y:S04]  /*1e70*/  STL [R1+0xcf8], R5 ;  /* 0x000cf80501007387 */ /* 0x000fe80000100800 */
[----:B------:R-:W-:Y:S04]  /*1e80*/  STL [R1+0xcfc], R14 ;  /* 0x000cfc0e01007387 */ /* 0x000fe80000100800 */
[----:B------:R0:W-:Y:S04]  /*1e90*/  STL [R1+0xcf0], R15 ;  /* 0x000cf00f01007387 */ /* 0x0001e80000100800 */
[----:B0-----:R-:W2:Y:S04]  /*1ea0*/  LDL.LU R15, [R1+0xa0] ;  /* 0x0000a000010f7983 */ /* 0x001ea80000300800 */
[----:B----4-:R-:W-:Y:S04]  /*1eb0*/  STL [R1+0xcf4], R6 ;  /* 0x000cf40601007387 */ /* 0x010fe80000100800 */
[----:B------:R0:W-:Y:S04]  /*1ec0*/  STL [R1+0xce8], R7 ;  /* 0x000ce80701007387 */ /* 0x0001e80000100800 */
[----:B0-----:R-:W4:Y:S04]  /*1ed0*/  LDL.LU.64 R6, [R1+0x48] ;  /* 0x0000480001067983 */ /* 0x001f280000300a00 */
[----:B------:R-:W-:Y:S04]  /*1ee0*/  STL [R1+0xcec], R16 ;  /* 0x000cec1001007387 */ /* 0x000fe80000100800 */
[----:B------:R-:W2:Y:S04]  /*1ef0*/  LDL.LU.64 R4, [R1+0x58] ;  /* 0x0000580001047983 */ /* 0x000ea80000300a00 */
[----:B------:R0:W-:Y:S04]  /*1f00*/  STL [R1+0xce0], R17 ;  /* 0x000ce01101007387 */ /* 0x0001e80000100800 */
[----:B-----5:R-:W-:Y:S04]  /*1f10*/  STL [R1+0xce4], R8 ;  /* 0x000ce40801007387 */ /* 0x020fe80000100800 */
[----:B------:R-:W-:Y:S04]  /*1f20*/  STL [R1+0xcd8], R9 ;  /* 0x000cd80901007387 */ /* 0x000fe80000100800 */
[----:B------:R-:W-:Y:S04]  /*1f30*/  STL [R1+0xcdc], R18 ;  /* 0x000cdc1201007387 */ /* 0x000fe80000100800 */
[----:B0-----:R-:W5:Y:S04]  /*1f40*/  LDL.LU.64 R16, [R1+0x60] ;  /* 0x0000600001107983 */ /* 0x001f680000300a00 */
[----:B------:R-:W-:Y:S04]  /*1f50*/  STL [R1+0xcd0], R19 ;  /* 0x000cd01301007387 */ /* 0x000fe80000100800 */
[----:B---3--:R-:W-:Y:S04]  /*1f60*/  STL [R1+0xcd4], R10 ;  /* 0x000cd40a01007387 */ /* 0x008fe80000100800 */
[----:B------:R-:W-:Y:S04]  /*1f70*/  STL [R1+0xcc8], R11 ;  /* 0x000cc80b01007387 */ /* 0x000fe80000100800 */
[----:B------:R-:W-:Y:S04]  /*1f80*/  STL [R1+0xccc], R20 ;  /* 0x000ccc1401007387 */ /* 0x000fe80000100800 */
[----:B------:R-:W-:Y:S04]  /*1f90*/  STL [R1+0xcc0], R21 ;  /* 0x000cc01501007387 */ /* 0x000fe80000100800 */
[----:B------:R-:W-:Y:S04]  /*1fa0*/  STL [R1+0xcc4], R12 ;  /* 0x000cc40c01007387 */ /* 0x000fe80000100800 */
[----:B------:R0:W-:Y:S01]  /*1fb0*/  STL [R1+0xcb8], R13 ;  /* 0x000cb80d01007387 */ /* 0x0001e20000100800 */
[----:B------:R-:W-:-:S03]  /*1fc0*/  IMAD.MOV.U32 R3, RZ, RZ, R0 ;  /* 0x000000ffff037224 */ /* 0x000fc600078e0000 */
[----:B0-----:R-:W3:Y:S04]  /*1fd0*/  LDL.LU.64 R12, [R1+0x78] ;  /* 0x00007800010c7983 */ /* 0x001ee80000300a00 */
[----:B------:R-:W3:Y:S04]  /*1fe0*/  LDL.LU.64 R20, [R1+0x50] ;  /* 0x0000500001147983 */ /* 0x000ee80000300a00 */
[----:B------:R-:W-:Y:S04]  /*1ff0*/  STL [R1+0xcbc], R22 ;  /* 0x000cbc1601007387 */ /* 0x000fe80000100800 */
[----:B------:R-:W3:Y:S04]  /*2000*/  LDL.LU.64 R10, [R1+0x80] ;  /* 0x00008000010a7983 */ /* 0x000ee80000300a00 */
[----:B------:R0:W-:Y:S04]  /*2010*/  STL [R1+0xca8], R23 ;  /* 0x000ca81701007387 */ /* 0x0001e80000100800 */
[----:B0-----:R-:W3:Y:S04]  /*2020*/  LDL.LU.64 R22, [R1+0x40] ;  /* 0x0000400001167983 */ /* 0x001ee80000300a00 */
[----:B------:R-:W3:Y:S04]  /*2030*/  LDL.LU R0, [R1+0x98] ;  /* 0x0000980001007983 */ /* 0x000ee80000300800 */
[----:B------:R-:W3:Y:S04]  /*2040*/  LDL.LU.64 R18, [R1+0x38] ;  /* 0x0000380001127983 */ /* 0x000ee80000300a00 */
[----:B----4-:R0:W-:Y:S04]  /*2050*/  STL [R1+0xcb0], R6 ;  /* 0x000cb00601007387 */ /* 0x0101e80000100800 */
[----:B------:R-:W4:Y:S04]  /*2060*/  LDL.LU.64 R8, [R1+0x88] ;  /* 0x0000880001087983 */ /* 0x000f280000300a00 */
[----:B------:R-:W3:Y:S01]  /*2070*/  LDL.LU R2, [R1+0x9c] ;  /* 0x00009c0001027983 */ /* 0x000ee20000300800 */
[----:B0-----:R-:W-:-:S05]  /*2080*/  IMAD.MOV.U32 R6, RZ, RZ, R7 ;  /* 0x000000ffff067224 */ /* 0x001fca00078e0007 */
[----:B------:R0:W-:Y:S04]  /*2090*/  STL [R1+0xcac], R6 ;  /* 0x000cac0601007387 */ /* 0x0001e80000100800 */
[----:B------:R-:W-:Y:S04]  /*20a0*/  STL [R1+0xcb4], R24 ;  /* 0x000cb41801007387 */ /* 0x000fe80000100800 */
[----:B0-----:R-:W3:Y:S04]  /*20b0*/  LDL.LU.64 R6, [R1+0x70] ;  /* 0x0000700001067983 */ /* 0x001ee80000300a00 */
[----:B------:R0:W-:Y:S04]  /*20c0*/  STL [R1+0xc98], R25 ;  /* 0x000c981901007387 */ /* 0x0001e80000100800 */
[----:B0-----:R-:W3:Y:S04]  /*20d0*/  LDL.LU.64 R24, [R1+0x68] ;  /* 0x0000680001187983 */ /* 0x001ee80000300a00 */
[----:B--2---:R0:W-:Y:S01]  /*20e0*/  STL [R1+0xca0], R4 ;  /* 0x000ca00401007387 */ /* 0x0041e20000100800 */
[----:B-----5:R-:W-:-:S03]  /*20f0*/  IMAD.MOV.U32 R14, RZ, RZ, R17 ;  /* 0x000000ffff0e7224 */ /* 0x020fc600078e0011 */
[----:B------:R-:W-:Y:S01]  /*2100*/  STL [R1+0xca4], R26 ;  /* 0x000ca41a01007387 */ /* 0x000fe20000100800 */
[----:B0-----:R-:W-:-:S05]  /*2110*/  IMAD.MOV.U32 R4, RZ, RZ, R5 ;  /* 0x000000ffff047224 */ /* 0x001fca00078e0005 */
[----:B------:R0:W-:Y:S04]  /*2120*/  STL [R1+0xc9c], R4 ;  /* 0x000c9c0401007387 */ /* 0x0001e80000100800 */
[----:B0-----:R-:W2:Y:S04]  /*2130*/  LDL.LU.64 R4, [R1+0x90] ;  /* 0x0000900001047983 */ /* 0x001ea80000300a00 */
[----:B------:R-:W-:Y:S04]  /*2140*/  STL [R1+0xc88], R27 ;  /* 0x000c881b01007387 */ /* 0x000fe80000100800 */
[----:B------:R0:W-:Y:S04]  /*2150*/  STL [R1+0xc90], R16 ;  /* 0x000c901001007387 */ /* 0x0001e80000100800 */
[----:B------:R-:W-:Y:S04]  /*2160*/  STL [R1+0xc94], R28 ;  /* 0x000c941c01007387 */ /* 0x000fe80000100800 */
[----:B------:R1:W-:Y:S04]  /*2170*/  STL [R1+0xc8c], R14 ;  /* 0x000c8c0e01007387 */ /* 0x0003e80000100800 */
[----:B------:R-:W-:Y:S04]  /*2180*/  STL [R1+0x444], R29 ;  /* 0x0004441d01007387 */ /* 0x000fe80000100800 */
[----:B---3--:R-:W-:Y:S04]  /*2190*/  STL [R1+0x44c], R24 ;  /* 0x00044c1801007387 */ /* 0x008fe80000100800 */
[----:B0-----:R-:W3:Y:S01]  /*21a0*/  LDL.LU.64 R16, [R1+0x30] ;  /* 0x0000300001107983 */ /* 0x001ee20000300a00 */
[----:B-1----:R-:W-:-:S03]  /*21b0*/  IMAD.MOV.U32 R14, RZ, RZ, R25 ;  /* 0x000000ffff0e7224 */ /* 0x002fc600078e0019 */
[----:B------:R-:W-:Y:S04]  /*21c0*/  STL [R1+0x454], R22 ;  /* 0x0004541601007387 */ /* 0x000fe80000100800 */
[----:B------:R0:W-:Y:S04]  /*21d0*/  STL [R1+0x448], R14 ;  /* 0x0004480e01007387 */ /* 0x0001e80000100800 */
[----:B------:R1:W-:Y:S01]  /*21e0*/  STL [R1+0x45c], R12 ;  /* 0x00045c0c01007387 */ /* 0x0003e20000100800 */
[----:B0-----:R-:W-:Y:S02]  /*21f0*/  IMAD.MOV.U32 R14, RZ, RZ, R23 ;  /* 0x000000ffff0e7224 */ /* 0x001fe400078e0017 */
[----:B-1----:R-:W-:-:S03]  /*2200*/  IMAD.MOV.U32 R12, RZ, RZ, R13 ;  /* 0x000000ffff0c7224 */ /* 0x002fc600078e000d */
[----:B------:R-:W-:Y:S04]  /*2210*/  STL [R1+0x450], R14 ;  /* 0x0004500e01007387 */ /* 0x000fe80000100800 */
[----:B------:R-:W-:Y:S04]  /*2220*/  STL [R1+0xc38], R20 ;  /* 0x000c381401007387 */ /* 0x000fe80000100800 */
[----:B------:R0:W-:Y:S04]  /*2230*/  STL [R1+0x458], R12 ;  /* 0x0004580c01007387 */ /* 0x0001e80000100800 */
[----:B------:R1:W-:Y:S01]  /*2240*/  STL [R1+0xc58], R10 ;  /* 0x000c580a01007387 */ /* 0x0003e20000100800 */
[----:B0-----:R-:W-:-:S02]  /*2250*/  IMAD.MOV.U32 R12, RZ, RZ, R21 ;  /* 0x000000ffff0c7224 */ /* 0x001fc400078e0015 */
[----:B-1----:R-:W-:-:S03]  /*2260*/  IMAD.MOV.U32 R10, RZ, RZ, R11 ;  /* 0x000000ffff0a7224 */ /* 0x002fc600078e000b */
[----:B------:R-:W-:Y:S04]  /*2270*/  STL [R1+0x460], R12 ;  /* 0x0004600c01007387 */ /* 0x000fe80000100800 */
[----:B------:R0:W-:Y:S04]  /*2280*/  STL [R1+0xc54], R10 ;  /* 0x000c540a01007387 */ /* 0x0001e80000100800 */
[----:B------:R-:W-:Y:S04]  /*2290*/  STL [R1+0xc60], R18 ;  /* 0x000c601201007387 */ /* 0x000fe80000100800 */
[----:B----4-:R1:W-:Y:S01]  /*22a0*/  STL [R1+0xc68], R8 ;  /* 0x000c680801007387 */ /* 0x0103e20000100800 */
[----:B0-----:R-:W-:-:S02]  /*22b0*/  IMAD.MOV.U32 R10, RZ, RZ, R19 ;  /* 0x000000ffff0a7224 */ /* 0x001fc400078e0013 */
[----:B------:R-:W-:-:S03]  /*22c0*/  IMAD R0, R0, c[0x0][0x184], RZ ;  /* 0x0000610000007a24 */ /* 0x000fc600078e02ff */
[----:B------:R0:W-:Y:S01]  /*22d0*/  STL [R1+0xc5c], R10 ;  /* 0x000c5c0a01007387 */ /* 0x0001e20000100800 */
[----:B-1----:R-:W-:Y:S01]  /*22e0*/  IMAD.MOV.U32 R8, RZ, RZ, R9 ;  /* 0x000000ffff087224 */ /* 0x002fe200078e0009 */
[----:B------:R-:W-:Y:S01]  /*22f0*/  LEA R12, P1, R0, c[0x0][0x160], 0x1 ;  /* 0x00005800000c7a11 */ /* 0x000fe200078208ff */
[----:B------:R-:W-:-:S03]  /*2300*/  IMAD R2, R2, c[0x0][0x184], RZ ;  /* 0x0000610002027a24 */ /* 0x000fc600078e02ff */
[----:B------:R1:W-:Y:S04]  /*2310*/  STL [R1+0xc64], R8 ;  /* 0x000c640801007387 */ /* 0x0003e80000100800 */
[----:B------:R4:W-:Y:S01]  /*2320*/  STL [R1+0xc70], R6 ;  /* 0x000c700601007387 */ /* 0x0009e20000100800 */
[----:B------:R-:W-:Y:S01]  /*2330*/  LEA.HI.X.SX32 R13, R0, c[0x0][0x164], 0x1, P1 ;  /* 0x00005900000d7a11 */ /* 0x000fe200008f0eff */
[----:B--2---:R-:W-:Y:S01]  /*2340*/  IMAD.MOV.U32 R0, RZ, RZ, R5 ;  /* 0x000000ffff007224 */ /* 0x004fe200078e0005 */
[----:B0-----:R-:W-:Y:S01]  /*2350*/  LEA R10, P0, R2, c[0x0][0x160], 0x1 ;  /* 0x00005800020a7a11 */ /* 0x001fe200078008ff */
[----:B-1----:R-:W-:Y:S02]  /*2360*/  IMAD.MOV.U32 R8, RZ, RZ, c[0x0][0x188] ;  /* 0x00006200ff087624 */ /* 0x002fe400078e00ff */
[----:B----4-:R-:W-:-:S05]  /*2370*/  IMAD.MOV.U32 R6, RZ, RZ, R7 ;  /* 0x000000ffff067224 */ /* 0x010fca00078e0007 */
[----:B------:R-:W-:Y:S01]  /*2380*/  STL [R1+0xc6c], R6 ;  /* 0x000c6c0601007387 */ /* 0x000fe20000100800 */
[----:B------:R-:W-:-:S03]  /*2390*/  IMAD.MOV.U32 R14, RZ, RZ, R15 ;  /* 0x000000ffff0e7224 */ /* 0x000fc600078e000f */
[----:B------:R0:W-:Y:S01]  /*23a0*/  STL [R1+0xc78], R4 ;  /* 0x000c780401007387 */ /* 0x0001e20000100800 */
[----:B------:R-:W-:Y:S01]  /*23b0*/  IMAD.MOV.U32 R15, RZ, RZ, R3 ;  /* 0x000000ffff0f7224 */ /* 0x000fe200078e0003 */
[----:B------:R-:W-:Y:S02]  /*23c0*/  LEA.HI.X.SX32 R11, R2, c[0x0][0x164], 0x1, P0 ;  /* 0x00005900020b7a11 */ /* 0x000fe400000f0eff */
[----:B------:R-:W-:Y:S04]  /*23d0*/  STL.64 [R1+0x100], R12 ;  /* 0x0001000c01007387 */ /* 0x000fe80000100a00 */
[----:B------:R3:W-:Y:S01]  /*23e0*/  STL [R1+0xc74], R0 ;  /* 0x000c740001007387 */ /* 0x0007e20000100800 */
[----:B0-----:R-:W-:-:S04]  /*23f0*/  IMAD R4, R8, 0x7f, RZ ;  /* 0x0000007f08047824 */ /* 0x001fc800078e02ff */
[----:B------:R-:W-:-:S04]  /*2400*/  IMAD.WIDE R2, R4, 0x2, R12 ;  /* 0x0000000204027825 */ /* 0x000fc800078e020c */
[----:B------:R-:W-:Y:S02]  /*2410*/  IMAD R6, R8, 0x7e, RZ ;  /* 0x0000007e08067824 */ /* 0x000fe400078e02ff */
[----:B------:R-:W-:-:S04]  /*2420*/  IMAD.WIDE R4, R4, 0x2, R10 ;  /* 0x0000000204047825 */ /* 0x000fc800078e020a */
[----:B---3--:R-:W-:Y:S01]  /*2430*/  IMAD.MOV.U32 R0, RZ, RZ, R17 ;  /* 0x000000ffff007224 */ /* 0x008fe200078e0011 */
[----:B------:R-:W-:Y:S04]  /*2440*/  STL [R1+0xc80], R16 ;  /* 0x000c801001007387 */ /* 0x000fe80000100800 */
[----:B------:R-:W-:Y:S04]  /*2450*/  STL.64 [R1+0x108], R10 ;  /* 0x0001080a01007387 */ /* 0x000fe80000100a00 */
[----:B------:R-:W-:Y:S04]  /*2460*/  STL [R1+0xc84], R2 ;  /* 0x000c840201007387 */ /* 0x000fe80000100800 */
[----:B------:R-:W-:Y:S04]  /*2470*/  STL [R1+0xc7c], R0 ;  /* 0x000c7c0001007387 */ /* 0x000fe80000100800 */
[----:B------:R0:W-:Y:S04]  /*2480*/  STL [R1+0xc4c], R3 ;  /* 0x000c4c0301007387 */ /* 0x0001e80000100800 */
[----:B------:R1:W-:Y:S01]  /*2490*/  STL [R1+0xc50], R4 ;  /* 0x000c500401007387 */ /* 0x0003e20000100800 */
[----:B0-----:R-:W-:-:S03]  /*24a0*/  IMAD.WIDE R2, R6, 0x2, R12 ;  /* 0x0000000206027825 */ /* 0x001fc600078e020c */
[----:B------:R-:W-:Y:S01]  /*24b0*/  STL [R1+0xc44], R5 ;  /* 0x000c440501007387 */ /* 0x000fe20000100800 */
[----:B------:R-:W-:-:S03]  /*24c0*/  IMAD.WIDE R6, R6, 0x2, R10 ;  /* 0x0000000206067825 */ /* 0x000fc600078e020a */
[----:B------:R-:W-:Y:S01]  /*24d0*/  STL [R1+0xc48], R2 ;  /* 0x000c480201007387 */ /* 0x000fe20000100800 */
[----:B-1----:R-:W-:-:S03]  /*24e0*/  IMAD R4, R8, 0x7d, RZ ;  /* 0x0000007d08047824 */ /* 0x002fc600078e02ff */
[----:B------:R0:W-:Y:S01]  /*24f0*/  STL [R1+0xc3c], R3 ;  /* 0x000c3c0301007387 */ /* 0x0001e20000100800 */
[----:B------:R-:W-:-:S03]  /*2500*/  IMAD R0, R8, 0x7c, RZ ;  /* 0x0000007c08007824 */ /* 0x000fc600078e02ff */
[----:B------:R-:W-:Y:S01]  /*2510*/  STL [R1+0xc40], R6 ;  /* 0x000c400601007387 */ /* 0x000fe20000100800 */
[----:B0-----:R-:W-:-:S03]  /*2520*/  IMAD.WIDE R2, R4, 0x2, R12 ;  /* 0x0000000204027825 */ /* 0x001fc600078e020c */
[----:B------:R0:W-:Y:S01]  /*2530*/  STL [R1+0xc18], R7 ;  /* 0x000c180701007387 */ /* 0x0001e20000100800 */
[----:B------:R-:W-:-:S03]  /*2540*/  IMAD.WIDE R4, R4, 0x2, R10 ;  /* 0x0000000204047825 */ /* 0x000fc600078e020a */
[----:B------:R-:W-:Y:S04]  /*2550*/  STL [R1+0xc34], R2 ;  /* 0x000c340201007387 */ /* 0x000fe80000100800 */
[----:B------:R1:W-:Y:S04]  /*2560*/  STL [R1+0xc2c], R3 ;  /* 0x000c2c0301007387 */ /* 0x0003e80000100800 */
[----:B------:R2:W-:Y:S01]  /*2570*/  STL [R1+0xc30], R4 ;  /* 0x000c300401007387 */ /* 0x0005e20000100800 */
[----:B0-----:R-:W-:-:S04]  /*2580*/  IMAD.WIDE R6, R0, 0x2, R10 ;  /* 0x0000000200067825 */ /* 0x001fc800078e020a */
[----:B-1----:R-:W-:Y:S01]  /*2590*/  IMAD.WIDE R2, R0, 0x2, R12 ;  /* 0x0000000200027825 */ /* 0x002fe200078e020c */
[----:B------:R-:W-:Y:S03]  /*25a0*/  STL [R1+0xc24], R5 ;  /* 0x000c240501007387 */ /* 0x000fe60000100800 */
[C---:B--2---:R-:W-:Y:S01]  /*25b0*/  IMAD R4, R8.reuse, 0x7b, RZ ;  /* 0x0000007b08047824 */ /* 0x044fe200078e02ff */
[----:B------:R-:W-:Y:S04]  /*25c0*/  STL [R1+0xc28], R2 ;  /* 0x000c280201007387 */ /* 0x000fe80000100800 */
        /* <DEDUP_REMOVED lines=44> */
[----:B------:R1:W-:Y:S01]  /*2890*/  STL [R1+0xbc0], R6 ;  /* 0x000bc00601007387 */ /* 0x0003e20000100800 */
[----:B0-----:R-:W-:-:S03]  /*28a0*/  IMAD.WIDE R2, R4, 0x2, R12 ;  /* 0x0000000204027825 */ /* 0x001fc600078e020c */
[----:B------:R-:W-:Y:S01]  /*28b0*/  STL [R1+0x464], R7 ;  /* 0x0004640701007387 */ /* 0x000fe20000100800 */
[----:B------:R-:W-:-:S03]  /*28c0*/  IMAD.WIDE R4, R4, 0x2, R10 ;  /* 0x0000000204047825 */ /* 0x000fc600078e020a */
[----:B------:R-:W-:Y:S04]  /*28d0*/  STL [R1+0xbb4], R2 ;  /* 0x000bb40201007387 */ /* 0x000fe80000100800 */
[----:B------:R0:W-:Y:S01]  /*28e0*/  STL [R1+0xbac], R3 ;  /* 0x000bac0301007387 */ /* 0x0001e20000100800 */
[----:B-1----:R-:W-:-:S03]  /*28f0*/  IMAD R6, R8, 0x73, RZ ;  /* 0x0000007308067824 */ /* 0x002fc600078e02ff */
[----:B------:R-:W-:Y:S01]  /*2900*/  STL [R1+0xbb0], R4 ;  /* 0x000bb00401007387 */ /* 0x000fe20000100800 */
[----:B0-----:R-:W-:-:S03]  /*2910*/  IMAD.WIDE R2, R0, 0x2, R12 ;  /* 0x0000000200027825 */ /* 0x001fc600078e020c */
[----:B------:R0:W-:Y:S04]  /*2920*/  STL [R1+0xba4], R5 ;  /* 0x000ba40501007387 */ /* 0x0001e80000100800 */
[----:B------:R-:W-:Y:S04]  /*2930*/  STL [R1+0xba8], R2 ;  /* 0x000ba80201007387 */ /* 0x000fe80000100800 */
[----:B------:R1:W-:Y:S01]  /*2940*/  STL [R1+0xb9c], R3 ;  /* 0x000b9c0301007387 */ /* 0x0003e20000100800 */
[----:B0-----:R-:W-:-:S04]  /*2950*/  IMAD.WIDE R4, R0, 0x2, R10 ;  /* 0x0000000200047825 */ /* 0x001fc800078e020a */
[----:B------:R-:W-:Y:S01]  /*2960*/  IMAD R0, R8, 0x72, RZ ;  /* 0x0000007208007824 */ /* 0x000fe200078e02ff */
[----:B------:R-:W-:Y:S01]  /*2970*/  STL [R1+0xba0], R4 ;  /* 0x000ba00401007387 */ /* 0x000fe20000100800 */
[----:B-1----:R-:W-:-:S03]  /*2980*/  IMAD.WIDE R2, R6, 0x2, R12 ;  /* 0x0000000206027825 */ /* 0x002fc600078e020c */
        /* <DEDUP_REMOVED lines=347> */
[----:B------:R-:W-:-:S03]  /*3f40*/  IMAD.SHL.U32 R0, R8, 0x40, RZ ;  /* 0x0000004008007824 */ /* 0x000fc600078e00ff */
        /* <DEDUP_REMOVED lines=426> */
[----:B------:R-:W2:Y:S01]  /*59f0*/  S2R R16, SR_TID.X ;  /* 0x0000000000107919 */ /* 0x000ea20000002100 */
[----:B0-----:R-:W-:-:S03]  /*5a00*/  IMAD.WIDE R4, R0, 0x2, R10 ;  /* 0x0000000200047825 */ /* 0x001fc600078e020a */
[----:B------:R0:W-:Y:S01]  /*5a10*/  STL [R1+0xb54], R6 ;  /* 0x000b540601007387 */ /* 0x0001e20000100800 */
[----:B-1----:R-:W-:-:S03]  /*5a20*/  IMAD.WIDE R2, R0, 0x2, R12 ;  /* 0x0000000200027825 */ /* 0x002fc600078e020c */
[----:B------:R-:W-:Y:S04]  /*5a30*/  STL [R1+0xb50], R7 ;  /* 0x000b500701007387 */ /* 0x000fe80000100800 */
[----:B------:R-:W-:Y:S01]  /*5a40*/  STL [R1+0xb5c], R2 ;  /* 0x000b5c0201007387 */ /* 0x000fe20000100800 */
[----:B0-----:R-:W-:-:S03]  /*5a50*/  IMAD R6, R8, 0x3, RZ ;  /* 0x0000000308067824 */ /* 0x001fc600078e02ff */
[----:B------:R0:W-:Y:S01]  /*5a60*/  STL [R1+0xb58], R3 ;  /* 0x000b580301007387 */ /* 0x0001e20000100800 */
[----:B------:R-:W-:-:S03]  /*5a70*/  IMAD.SHL.U32 R0, R8, 0x2, RZ ;  /* 0x0000000208007824 */ /* 0x000fc600078e00ff */
[----:B------:R-:W-:Y:S01]  /*5a80*/  STL [R1+0xb64], R4 ;  /* 0x000b640401007387 */ /* 0x000fe20000100800 */
[----:B0-----:R-:W-:-:S03]  /*5a90*/  IMAD.WIDE R2, R6, 0x2, R12 ;  /* 0x0000000206027825 */ /* 0x001fc600078e020c */
[----:B------:R0:W-:Y:S01]  /*5aa0*/  STL [R1+0xb60], R5 ;  /* 0x000b600501007387 */ /* 0x0001e20000100800 */
[----:B------:R-:W-:-:S03]  /*5ab0*/  IMAD.WIDE R6, R6, 0x2, R10 ;  /* 0x0000000206067825 */ /* 0x000fc600078e020a */
[----:B------:R-:W-:Y:S04]  /*5ac0*/  STL [R1+0xb6c], R2 ;  /* 0x000b6c0201007387 */ /* 0x000fe80000100800 */
[----:B------:R1:W-:Y:S01]  /*5ad0*/  STL [R1+0xb68], R3 ;  /* 0x000b680301007387 */ /* 0x0003e20000100800 */
[----:B0-----:R-:W-:-:S03]  /*5ae0*/  IMAD.WIDE R4, R0, 0x2, R10 ;  /* 0x0000000200047825 */ /* 0x001fc600078e020a */
[----:B------:R-:W-:Y:S01]  /*5af0*/  STL [R1+0xb74], R6 ;  /* 0x000b740601007387 */ /* 0x000fe20000100800 */
[----:B-1----:R-:W-:-:S03]  /*5b00*/  IMAD.WIDE R2, R0, 0x2, R12 ;  /* 0x0000000200027825 */ /* 0x002fc600078e020c */
[----:B------:R0:W-:Y:S04]  /*5b10*/  STL [R1+0xb70], R7 ;  /* 0x000b700701007387 */ /* 0x0001e80000100800 */
[----:B------:R-:W-:Y:S04]  /*5b20*/  STL [R1+0xb7c], R2 ;  /* 0x000b7c0201007387 */ /* 0x000fe80000100800 */
[----:B------:R1:W-:Y:S01]  /*5b30*/  STL [R1+0xb78], R3 ;  /* 0x000b780301007387 */ /* 0x0003e20000100800 */
[----:B0-----:R-:W-:-:S03]  /*5b40*/  IMAD.WIDE R6, R8, 0x2, R12 ;  /* 0x0000000208067825 */ /* 0x001fc600078e020c */
[----:B------:R2:W-:Y:S04]  /*5b50*/  STL [R1+0xb84], R4 ;  /* 0x000b840401007387 */ /* 0x0005e80000100800 */
[----:B------:R-:W-:Y:S01]  /*5b60*/  STL [R1+0xb80], R5 ;  /* 0x000b800501007387 */ /* 0x000fe20000100800 */
[----:B-1----:R-:W-:-:S03]  /*5b70*/  IMAD.WIDE R2, R8, 0x2, R10 ;  /* 0x0000000208027825 */ /* 0x002fc600078e020a */
[----:B------:R-:W-:Y:S04]  /*5b80*/  STL [R1+0xb8c], R6 ;  /* 0x000b8c0601007387 */ /* 0x000fe80000100800 */
[----:B------:R-:W-:Y:S01]  /*5b90*/  STL [R1+0xb88], R7 ;  /* 0x000b880701007387 */ /* 0x000fe20000100800 */
[----:B--2---:R-:W-:-:S03]  /*5ba0*/  IMAD.SHL.U32 R4, R16, 0x80, RZ ;  /* 0x0000008010047824 */ /* 0x004fc600078e00ff */
[----:B------:R0:W-:Y:S04]  /*5bb0*/  STL [R1+0xb94], R2 ;  /* 0x000b940201007387 */ /* 0x0001e80000100800 */
[----:B------:R-:W-:Y:S04]  /*5bc0*/  STL [R1+0xb90], R3 ;  /* 0x000b900301007387 */ /* 0x000fe80000100800 */
[----:B------:R-:W-:Y:S04]  /*5bd0*/  STL [R1+0x440], RZ ;  /* 0x000440ff01007387 */ /* 0x000fe80000100800 */
[----:B------:R-:W-:Y:S01]  /*5be0*/  STL [R1+0x180], RZ ;  /* 0x000180ff01007387 */ /* 0x000fe20000100800 */
[----:B0-----:R-:W-:-:S03]  /*5bf0*/  LOP3.LUT R2, R14, 0x800, R4, 0xf8, !PT ;  /* 0x000008000e027812 */ /* 0x001fc600078ef804 */
[----:B------:R-:W-:Y:S04]  /*5c00*/  STL [R1+0xd58], R4 ;  /* 0x000d580401007387 */ /* 0x000fe80000100800 */
[----:B------:R-:W-:Y:S04]  /*5c10*/  STL [R1+0x184], RZ ;  /* 0x000184ff01007387 */ /* 0x000fe80000100800 */
[----:B------:R-:W-:Y:S04]  /*5c20*/  STL [R1+0x188], RZ ;  /* 0x000188ff01007387 */ /* 0x000fe80000100800 */
[----:B------:R-:W-:Y:S04]  /*5c30*/  STL [R1+0x18c], RZ ;  /* 0x00018cff01007387 */ /* 0x000fe80000100800 */
[----:B------:R-:W-:Y:S04]  /*5c40*/  STL [R1+0x170], RZ ;  /* 0x000170ff01007387 */ /* 0x000fe80000100800 */
[----:B------:R-:W-:Y:S04]  /*5c50*/  STL [R1+0x174], RZ ;  /* 0x000174ff01007387 */ /* 0x000fe80000100800 */
[----:B------:R0:W-:Y:S04]  /*5c60*/  STL [R1+0x110], R2 ;  /* 0x0001100201007387 */ /* 0x0001e80000100800 */
[----:B------:R1:W-:Y:S04]  /*5c70*/  STL [R1+0x178], RZ ;  /* 0x000178ff01007387 */ /* 0x0003e80000100800 */
        /* <DEDUP_REMOVED lines=12> */
[----:B------:R1:W-:Y:S01]  /*5d40*/  STL [R1+0x16c], RZ ;  /* 0x00016cff01007387 */ /* 0x0003e20000100800 */
[----:B0-----:R-:W-:-:S03]  /*5d50*/  LOP3.LUT R2, R2, 0x40, RZ, 0x3c, !PT ;  /* 0x0000004002027812 */ /* 0x001fc600078e3cff */
        /* <DEDUP_REMOVED lines=8> */
[----:B------:R1:W-:Y:S01]  /*5de0*/  STL [R1+0x114], R2 ;  /* 0x0001140201007387 */ /* 0x0003e20000100800 */
[----:B------:R-:W-:Y:S01]  /*5df0*/  LOP3.LUT R17, R16, 0x3f, RZ, 0xc0, !PT ;  /* 0x0000003f10117812 */ /* 0x000fe200078ec0ff */
[----:B------:R-:W-:Y:S01]  /*5e00*/  IMAD.SHL.U32 R8, R8, 0x80, RZ ;  /* 0x0000008008087824 */ /* 0x000fe200078e00ff */
[----:B------:R-:W-:-:S02]  /*5e10*/  ULDC UR4, c[0x0][0x18c] ;  /* 0x0000630000047ab9 */ /* 0x000fc40000000800 */
[----:B------:R-:W-:Y:S01]  /*5e20*/  USHF.R.S32.HI UR5, URZ, 0x1f, UR6 ;  /* 0x0000001f3f057899 */ /* 0x000fe20008011406 */
[----:B------:R-:W-:Y:S01]  /*5e30*/  IMAD.SHL.U32 R28, R17, 0x2, RZ ;  /* 0x00000002111c7824 */ /* 0x000fe200078e00ff */
[----:B------:R-:W-:Y:S01]  /*5e40*/  USHF.L.U32 UR4, UR4, 0x7, URZ ;  /* 0x0000000704047899 */ /* 0x000fe2000800063f */
[----:B------:R-:W-:Y:S01]  /*5e50*/  SHF.R.S32.HI R0, RZ, 0x1f, R8 ;  /* 0x0000001fff007819 */ /* 0x000fe20000011408 */
[----:B------:R-:W-:Y:S02]  /*5e60*/  ULEA.HI UR5, UR5, UR6, URZ, 0x7 ;  /* 0x0000000605057291 */ /* 0x000fe4000f8f383f */
[C---:B------:R-:W-:Y:S01]  /*5e70*/  LOP3.LUT R4, R28.reuse, 0x10, RZ, 0x3c, !PT ;  /* 0x000000101c047812 */ /* 0x040fe200078e3cff */
[----:B------:R-:W-:Y:S01]  /*5e80*/  USHF.R.S32.HI UR6, URZ, 0x1f, UR4 ;  /* 0x0000001f3f067899 */ /* 0x000fe20008011404 */
[----:B------:R-:W-:Y:S01]  /*5e90*/  LOP3.LUT R3, R28, 0x20, RZ, 0x3c, !PT ;  /* 0x000000201c037812 */ /* 0x000fe200078e3cff */
[----:B------:R-:W-:Y:S01]  /*5ea0*/  IMAD.SHL.U32 R29, R8, 0x2, RZ ;  /* 0x00000002081d7824 */ /* 0x000fe200078e00ff */
[C---:B------:R-:W-:Y:S01]  /*5eb0*/  LOP3.LUT R5, R28.reuse, 0x30, RZ, 0x3c, !PT ;  /* 0x000000301c057812 */ /* 0x040fe200078e3cff */
[----:B------:R-:W-:Y:S01]  /*5ec0*/  CS2R R24, SRZ ;  /* 0x0000000000187805 */ /* 0x000fe2000001ff00 */
[C---:B------:R-:W-:Y:S01]  /*5ed0*/  LOP3.LUT R4, R28.reuse, 0x40, RZ, 0x3c, !PT ;  /* 0x000000401c047812 */ /* 0x040fe200078e3cff */
[----:B------:R-:W-:Y:S01]  /*5ee0*/  CS2R R26, SRZ ;  /* 0x00000000001a7805 */ /* 0x000fe2000001ff00 */
[----:B------:R-:W-:-:S02]  /*5ef0*/  LOP3.LUT R3, R28, 0x50, RZ, 0x3c, !PT ;  /* 0x000000501c037812 */ /* 0x000fc400078e3cff */
[----:B------:R-:W-:Y:S02]  /*5f00*/  SHF.L.U64.HI R0, R8, 0x1, R0 ;  /* 0x0000000108007819 */ /* 0x000fe40000010200 */
[C---:B------:R-:W-:Y:S02]  /*5f10*/  LOP3.LUT R5, R28.reuse, 0x60, RZ, 0x3c, !PT ;  /* 0x000000601c057812 */ /* 0x040fe400078e3cff */
[----:B------:R-:W-:Y:S02]  /*5f20*/  LOP3.LUT R4, R28, 0x70, RZ, 0x3c, !PT ;  /* 0x000000701c047812 */ /* 0x000fe400078e3cff */
[----:B------:R-:W-:Y:S01]  /*5f30*/  LOP3.LUT R3, R15, 0x40, RZ, 0x3c, !PT ;  /* 0x000000400f037812 */ /* 0x000fe200078e3cff */
[----:B------:R-:W-:Y:S02]  /*5f40*/  USHF.L.U32 UR10, UR4, 0x1, URZ ;  /* 0x00000001040a7899 */ /* 0x000fe4000800063f */
[----:B------:R-:W-:Y:S02]  /*5f50*/  USHF.R.S32.HI UR5, URZ, 0x7, UR5 ;  /* 0x000000073f057899 */ /* 0x000fe40008011405 */
[----:B-1----:R-:W-:-:S02]  /*5f60*/  USHF.L.U64.HI UR6, UR4, 0x1, UR6 ;  /* 0x0000000104067899 */ /* 0x002fc40008010206 */
.L_x_3:
[----:B------:R-:W2:Y:S01]  /*5f70*/  LDL.64 R4, [R1+0x108] ;  /* 0x0001080001047983 */ /* 0x000ea20000100a00 */
[----:B0-----:R-:W-:-:S03]  /*5f80*/  IMAD.MOV.U32 R2, RZ, RZ, -0x80 ;  /* 0xffffff80ff027424 */ /* 0x001fc600078e00ff */
[----:B--2---:R0:W-:Y:S04]  /*5f90*/  STL [R1+0x1710], R5 ;  /* 0x0017100501007387 */ /* 0x0041e80000100800 */
[----:B0-----:R-:W2:Y:S04]  /*5fa0*/  LDL R5, [R1+0x440] ;  /* 0x0004400001057983 */ /* 0x001ea80000100800 */
[----:B-----5:R-:W-:Y:S04]  /*5fb0*/  STL [R1+0x1440], R13 ;  /* 0x0014400d01007387 */ /* 0x020fe80000100800 */
[----:B------:R-:W-:Y:S04]  /*5fc0*/  STL [R1+0x1448], R13 ;  /* 0x0014480d01007387 */ /* 0x000fe80000100800 */
        /* <DEDUP_REMOVED lines=72> */
[----:B------:R-:W-:Y:S01]  /*6450*/  STL [R1+0x168c], R13 ;  /* 0x00168c0d01007387 */ /* 0x000fe20000100800 */
[----:B--2---:R-:W-:-:S03]  /*6460*/  IMAD R2, R5, R2, c[0x0][0x180] ;  /* 0x0000600005027624 */ /* 0x004fc600078e0202 */
        /* <DEDUP_REMOVED lines=15> */
[----:B------:R0:W-:Y:S04]  /*6560*/  STL [R1+0x170c], R13 ;  /* 0x00170c0d01007387 */ /* 0x0001e80000100800 */
        /* <DEDUP_REMOVED lines=109> */
[----:B------:R-:W-:Y:S04]  /*6c40*/  STL.64 [R1+0x1260], R26 ;  /* 0x0012601a01007387 */ /* 0x000fe80000100a00 */
[----:B------:R-:W-:Y:S04]  /*6c50*/  STL [R1+0x132c], R26 ;  /* 0x00132c1a01007387 */ /* 0x000fe80000100800 */
[----:B------:R-:W-:Y:S04]  /*6c60*/  STL [R1+0x1338], R26 ;  /* 0x0013381a01007387 */ /* 0x000fe80000100800 */
[----:B------:R-:W-:Y:S04]  /*6c70*/  STL.64 [R1+0x1258], R24 ;  /* 0x0012581801007387 */ /* 0x000fe80000100a00 */
[----:B------:R-:W-:Y:S04]  /*6c80*/  STL [R1+0x1330], R24 ;  /* 0x0013301801007387 */ /* 0x000fe80000100800 */
[----:B------:R-:W-:Y:S04]  /*6c90*/  STL [R1+0xe58], R0 ;  /* 0x000e580001007387 */ /* 0x000fe80000100800 */
[----:B------:R-:W-:Y:S04]  /*6ca0*/  STL [R1+0x1334], R0 ;  /* 0x0013340001007387 */ /* 0x000fe80000100800 */
[----:B------:R-:W2:Y:S01]  /*6cb0*/  LDL.LU R5, [R1+0x1710] ;  /* 0x0017100001057983 */ /* 0x000ea20000300800 */
[----:B------:R-:W-:-:S02]  /*6cc0*/  ISETP.GT.AND P0, PT, R2, RZ, PT ;  /* 0x000000ff0200720c */ /* 0x000fc40003f04270 */
[----:B0-----:R-:W-:Y:S02]  /*6cd0*/  PRMT R13, RZ, 0x7610, R13 ;  /* 0x00007610ff0d7816 */ /* 0x001fe4000000000d */
[----:B-1----:R-:W-:Y:S02]  /*6ce0*/  PRMT R29, RZ, 0x7610, R29 ;  /* 0x00007610ff1d7816 */ /* 0x002fe4000000001d */
[----:B------:R-:W-:-:S07]  /*6cf0*/  ISETP.GT.AND P1, PT, R2, 0x1, PT ;  /* 0x000000010200780c */ /* 0x000fce0003f24270 */
[----:B--2---:R-:W2:Y:S04]  /*6d00*/  @P0 LDG.E.U16 R13, [R4.64] ;  /* 0x00000008040d0981 */ /* 0x004ea8000c1e1500 */
[----:B--2---:R0:W-:Y:S04]  /*6d10*/  STL [R1+0x424], R13 ;  /* 0x0004240d01007387 */ /* 0x0041e80000100800 */
[----:B0-----:R-:W2:Y:S04]  /*6d20*/  LDL.LU R13, [R1+0x170c] ;  /* 0x00170c00010d7983 */ /* 0x001ea80000300800 */
[----:B------:R-:W3:Y:S01]  /*6d30*/  LDL.64 R4, [R1+0x100] ;  /* 0x0001000001047983 */ /* 0x000ee20000100a00 */
[----:B------:R-:W-:-:S02]  /*6d40*/  ISETP.GT.AND P2, PT, R2, 0x2, PT ;  /* 0x000000020200780c */ /* 0x000fc40003f44270 */
[----:B--2---:R-:W-:Y:S01]  /*6d50*/  PRMT R13, RZ, 0x7610, R13 ;  /* 0x00007610ff0d7816 */ /* 0x004fe2000000000d */
[----:B---3--:R-:W2:Y:S04]  /*6d60*/  @P0 LDG.E.U16 R29, [R4.64] ;  /* 0x00000008041d0981 */ /* 0x008ea8000c1e1500 */
[----:B--2---:R0:W-:Y:S04]  /*6d70*/  STL [R1+0x420], R29 ;  /* 0x0004201d01007387 */ /* 0x0041e80000100800 */
[----:B0-----:R-:W2:Y:S04]  /*6d80*/  LDL.LU R29, [R1+0x1708] ;  /* 0x00170800011d7983 */ /* 0x001ea80000300800 */
[----:B------:R-:W3:Y:S04]  /*6d90*/  LDL R4, [R1+0xb90] ;  /* 0x000b900001047983 */ /* 0x000ee80000100800 */
[----:B------:R-:W3:Y:S01]  /*6da0*/  LDL R5, [R1+0xb94] ;  /* 0x000b940001057983 */ /* 0x000ee20000100800 */
[----:B--2---:R-:W-:-:S02]  /*6db0*/  PRMT R29, RZ, 0x7610, R29 ;  /* 0x00007610ff1d7816 */ /* 0x004fc4000000001d */
[----:B---3--:R-:W-:-:S04]  /*6dc0*/  @P1 LOP3.LUT R5, R5, R4, RZ, 0x3c, !PT ;  /* 0x0000000405051212 */ /* 0x008fc800078e3cff */
[----:B------:R-:W-:-:S04]  /*6dd0*/  @P1 LOP3.LUT R4, R5, R4, RZ, 0x3c, !PT ;  /* 0x0000000405041212 */ /* 0x000fc800078e3cff */
[----:B------:R-:W-:-:S05]  /*6de0*/  @P1 LOP3.LUT R5, R5, R4, RZ, 0x3c, !PT ;  /* 0x0000000405051212 */ /* 0x000fca00078e3cff */
[----:B------:R-:W2:Y:S04]  /*6df0*/  @P1 LDG.E.U16 R13, [R4.64] ;  /* 0x00000008040d1981 */ /* 0x000ea8000c1e1500 */
[----:B--2---:R0:W-:Y:S04]  /*6e00*/  STL [R1+0x41c], R13 ;  /* 0x00041c0d01007387 */ /* 0x0041e80000100800 */
[----:B0-----:R-:W2:Y:S04]  /*6e10*/  LDL.LU R13, [R1+0x1704] ;  /* 0x00170400010d7983 */ /* 0x001ea80000300800 */
[----:B------:R-:W3:Y:S04]  /*6e20*/  LDL R4, [R1+0xb88] ;  /* 0x000b880001047983 */ /* 0x000ee80000100800 */
[----:B------:R-:W3:Y:S01]  /*6e30*/  LDL R5, [R1+0xb8c] ;  /* 0x000b8c0001057983 */ /* 0x000ee20000100800 */
[----:B------:R-:W-:-:S02]  /*6e40*/  ISETP.GT.AND P0, PT, R2, 0x3, PT ;  /* 0x000000030200780c */ /* 0x000fc40003f04270 */
[----:B--2---:R-:W-:Y:S02]  /*6e50*/  PRMT R13, RZ, 0x7610, R13 ;  /* 0x00007610ff0d7816 */ /* 0x004fe4000000000d */
        /* <DEDUP_REMOVED lines=226> */
[----:B------:R-:W-:-:S02]  /*7c80*/  PRMT R26, RZ, 0x7610, R26 ;  /* 0x00007610ff1a7816 */ /* 0x000fc4000000001a */
[----:B------:R-:W-:Y:S02]  /*7c90*/  ISETP.GT.AND P0, PT, R2, 0xf, PT ;  /* 0x0000000f0200780c */ /* 0x000fe40003f04270 */
        /* <DEDUP_REMOVED lines=10> */
[----:B---3--:R-:W-:-:S04]  /*7d40*/  @P2 LOP3.LUT R5, R5, R4, RZ, 0x3c, !PT ;  /* 0x0000000405052212 */ /* 0x008fc800078e3cff */
[----:B------:R-:W-:-:S04]  /*7d50*/  @P2 LOP3.LUT R4, R5, R4, RZ, 0x3c, !PT ;  /* 0x0000000405042212 */ /* 0x000fc800078e3cff */
[----:B------:R-:W-:-:S05]  /*7d60*/  @P2 LOP3.LUT R5, R5, R4, RZ, 0x3c, !PT ;  /* 0x0000000405052212 */ /* 0x000fca00078e3cff */
[----:B------:R-:W3:Y:S04]  /*7d70*/  @P2 LDG.E.U16 R13, [R4.64] ;  /* 0x00000008040d2981 */ /* 0x000ee8000c1e1500 */
[----:B---3--:R0:W-:Y:S04]  /*7d80*/  STL [R1+0x3b0], R13 ;  /* 0x0003b00d01007387 */ /* 0x0081e80000100800 */
[----:B0-----:R-:W3:Y:S04]  /*7d90*/  LDL.LU R13, [R1+0x169c] ;  /* 0x00169c00010d7983 */ /* 0x001ee80000300800 */
[----:B------:R-:W4:Y:S04]  /*7da0*/  LDL R4, [R1+0xab8] ;  /* 0x000ab80001047983 */ /* 0x000f280000100800 */
[----:B------:R-:W4:Y:S01]  /*7db0*/  LDL R5, [R1+0xabc] ;  /* 0x000abc0001057983 */ /* 0x000f220000100800 */
[----:B--2---:R-:W-:-:S02]  /*7dc0*/  PRMT R29, RZ, 0x7610, R29 ;  /* 0x00007610ff1d7816 */ /* 0x004fc4000000001d */
[----:B----4-:R-:W-:-:S04]  /*7dd0*/  @P2 LOP3.LUT R5, R5, R4, RZ, 0x3c, !PT ;  /* 0x0000000405052212 */ /* 0x010fc800078e3cff */
[----:B------:R-:W-:-:S04]  /*7de0*/  @P2 LOP3.LUT R4, R5, R4, RZ, 0x3c, !PT ;  /* 0x0000000405042212 */ /* 0x000fc800078e3cff */
[----:B------:R-:W-:-:S05]  /*7df0*/  @P2 LOP3.LUT R5, R5, R4, RZ, 0x3c, !PT ;  /* 0x0000000405052212 */ /* 0x000fca00078e3cff */
[----:B------:R0:W2:Y:S04]  /*7e00*/  @P2 LDG.E.U16 R26, [R4.64] ;  /* 0x00000008041a2981 */ /* 0x0000a8000c1e1500 */
[----:B0-----:R-:W4:Y:S04]  /*7e10*/  LDL R4, [R1+0xab0] ;  /* 0x000ab00001047983 */ /* 0x001f280000100800 */
[----:B------:R-:W4:Y:S01]  /*7e20*/  LDL R5, [R1+0xab4] ;  /* 0x000ab40001057983 */ /* 0x000f220000100800 */
[----:B---3--:R-:W-:Y:S02]  /*7e30*/  PRMT R13, RZ, 0x7610, R13 ;  /* 0x00007610ff0d7816 */ /* 0x008fe4000000000d */
[----:B------:R-:W-:Y:S01]  /*7e40*/  ISETP.GT.AND P2, PT, R2, 0x11, PT ;  /* 0x000000110200780c */ /* 0x000fe20003f44270 */
[----:B--2---:R-:W-:Y:S01]  /*7e50*/  STL [R1+0x133c], R26 ;  /* 0x00133c1a01007387 */ /* 0x004fe20000100800 */
[----:B----4-:R-:W-:-:S04]  /*7e60*/  @P0 LOP3.LUT R5, R5, R4, RZ, 0x3c, !PT ;  /* 0x0000000405050212 */ /* 0x010fc800078e3cff */
        /* <DEDUP_REMOVED lines=273> */
[----:B------:R-:W-:Y:S02]  /*8f80*/  PRMT R24, RZ, 0x7610, R24 ;  /* 0x00007610ff187816 */ /* 0x000fe40000000018 */
[----:B------:R-:W-:Y:S02]  /*8f90*/  ISETP.GT.AND P1, PT, R2, 0x1f, PT ;  /* 0x0000001f0200780c */ /* 0x000fe40003f24270 */
        /* <DEDUP_REMOVED lines=9> */
[----:B------:R-:W-:Y:S02]  /*9030*/  ISETP.GT.AND P2, PT, R2, 0x20, PT ;  /* 0x000000200200780c */ /* 0x000fe40003f44270 */
[----:B----4-:R-:W-:-:S04]  /*9040*/  @P0 LOP3.LUT R5, R5, R4, RZ, 0x3c, !PT ;  /* 0x0000000405050212 */ /* 0x010fc800078e3cff */
[----:B------:R-:W-:-:S04]  /*9050*/  @P0 LOP3.LUT R4, R5, R4, RZ, 0x3c, !PT ;  /* 0x0000000405040212 */ /* 0x000fc800078e3cff */
[----:B------:R-:W-:-:S05]  /*9060*/  @P0 LOP3.LUT R5, R5, R4, RZ, 0x3c, !PT ;  /* 0x0000000405050212 */ /* 0x000fca00078e3cff */
[----:B------:R0:W2:Y:S04]  /*9070*/  @P0 LDG.E.U16 R0, [R4.64] ;  /* 0x0000000804000981 */ /* 0x0000a8000c1e1500 */
[----:B0-----:R-:W4:Y:S04]  /*9080*/  LDL R4, [R1+0x9b8] ;  /* 0x0009b80001047983 */ /* 0x001f280000100800 */
[----:B------:R-:W4:Y:S01]  /*9090*/  LDL R5, [R1+0x9bc] ;  /* 0x0009bc0001057983 */ /* 0x000f220000100800 */
[----:B---3--:R-:W-:-:S03]  /*90a0*/  PRMT R13, RZ, 0x7610, R13 ;  /* 0x00007610ff0d7816 */ /* 0x008fc6000000000d */
[----:B--2---:R-:W-:Y:S01]  /*90b0*/  STL [R1+0x1340], R0 ;  /* 0x0013400001007387 */ /* 0x004fe20000100800 */
[----:B----4-:R-:W-:-:S04]  /*90c0*/  @P0 LOP3.LUT R5, R5, R4, RZ, 0x3c, !PT ;  /* 0x0000000405050212 */ /* 0x010fc800078e3cff */
[----:B------:R-:W-:-:S04]  /*90d0*/  @P0 LOP3.LUT R4, R5, R4, RZ, 0x3c, !PT ;  /* 0x0000000405040212 */ /* 0x000fc800078e3cff */
[----:B------:R-:W-:-:S05]  /*90e0*/  @P0 LOP3.LUT R5, R5, R4, RZ, 0x3c, !PT ;  /* 0x0000000405050212 */ /* 0x000fca00078e3cff */
[----:B------:R0:W2:Y:S04]  /*90f0*/  @P0 LDG.E.U16 R24, [R4.64] ;  /* 0x0000000804180981 */ /* 0x0000a8000c1e1500 */
[----:B0-----:R-:W3:Y:S04]  /*9100*/  LDL R4, [R1+0x9b0] ;  /* 0x0009b00001047983 */ /* 0x001ee80000100800 */
[----:B------:R-:W3:Y:S01]  /*9110*/  LDL R5, [R1+0x9b4] ;  /* 0x0009b40001057983 */ /* 0x000ee20000100800 */
[----:B------:R-:W-:-:S03]  /*9120*/  ISETP.GT.AND P0, PT, R2, 0x21, PT ;  /* 0x000000210200780c */ /* 0x000fc60003f04270 */
[----:B--2---:R-:W-:Y:S01]  /*9130*/  STL [R1+0x1344], R24 ;  /* 0x0013441801007387 */ /* 0x004fe20000100800 */
        /* <DEDUP_REMOVED lines=917> */
[----:B0-----:R-:W2:Y:S01]  /*ca90*/  LDL.LU R13, [R1+0x14a0] ;  /* 0x0014a000010d7983 */ /* 0x001ea20000300800 */
[----:B------:R-:W3:Y:S02]  /*caa0*/  LDL R4, [R1+0x6a8] ;  /* 0x0006a80001047983 */ /* 0x000ee40000100800 */
[----:B------:R-:W3:Y:S01]  /*cab0*/  LDL R5, [R1+0x6ac] ;  /* 0x0006ac0001057983 */ /* 0x000ee20000100800 */
[----:B--2---:R-:W-:-:S02]  /*cac0*/  PRMT R13, RZ, 0x7610, R13 ;  /* 0x00007610ff0d7816 */ /* 0x004fc4000000000d */
        /* <DEDUP_REMOVED lines=217> */
[----:B------:R-:W-:-:S02]  /*d860*/  PRMT R28, RZ, 0x7610, R28 ;  /* 0x00007610ff1c7816 */ /* 0x000fc4000000001c */
[----:B------:R-:W-:Y:S02]  /*d870*/  PRMT R12, RZ, 0x7610, R12 ;  /* 0x00007610ff0c7816 */ /* 0x000fe4000000000c */
[----:B------:R-:W-:Y:S02]  /*d880*/  ISETP.GT.AND P0, PT, R2, 0x5d, PT ;  /* 0x0000005d0200780c */ /* 0x000fe40003f04270 */
        /* <DEDUP_REMOVED lines=8> */
[----:B------:R-:W3:Y:S02]  /*d910*/  LDL R5, [R1+0x5ec] ;  /* 0x0005ec0001057983 */ /* 0x000ee40000100800 */
[----:B---3--:R-:W-:-:S04]  /*d920*/  @P1 LOP3.LUT R5, R5, R4, RZ, 0x3c, !PT ;  /* 0x0000000405051212 */ /* 0x008fc800078e3cff */
[----:B------:R-:W-:-:S04]  /*d930*/  @P1 LOP3.LUT R4, R5, R4, RZ, 0x3c, !PT ;  /* 0x0000000405041212 */ /* 0x000fc800078e3cff */
[----:B------:R-:W-:-:S05]  /*d940*/  @P1 LOP3.LUT R5, R5, R4, RZ, 0x3c, !PT ;  /* 0x0000000405051212 */ /* 0x000fca00078e3cff */
[----:B------:R-:W3:Y:S04]  /*d950*/  @P1 LDG.E.U16 R29, [R4.64] ;  /* 0x00000008041d1981 */ /* 0x000ee8000c1e1500 */
[----:B---3--:R0:W-:Y:S04]  /*d960*/  STL [R1+0xd0], R29 ;  /* 0x0000d01d01007387 */ /* 0x0081e80000100800 */
[----:B0-----:R-:W3:Y:S01]  /*d970*/  LDL.LU R29, [R1+0x143c] ;  /* 0x00143c00011d7983 */ /* 0x001ee20000300800 */
[----:B------:R-:W4:Y:S02]  /*d980*/  LDL R4, [R1+0x5e0] ;  /* 0x0005e00001047983 */ /* 0x000f240000100800 */
[----:B------:R-:W4:Y:S02]  /*d990*/  LDL R5, [R1+0x5e4] ;  /* 0x0005e40001057983 */ /* 0x000f240000100800 */
[----:B----4-:R-:W-:-:S04]  /*d9a0*/  @P2 LOP3.LUT R5, R5, R4, RZ, 0x3c, !PT ;  /* 0x0000000405052212 */ /* 0x010fc800078e3cff */
[----:B------:R-:W-:-:S04]  /*d9b0*/  @P2 LOP3.LUT R4, R5, R4, RZ, 0x3c, !PT ;  /* 0x0000000405042212 */ /* 0x000fc800078e3cff */
[----:B------:R-:W-:-:S05]  /*d9c0*/  @P2 LOP3.LUT R5, R5, R4, RZ, 0x3c, !PT ;  /* 0x0000000405052212 */ /* 0x000fca00078e3cff */
[----:B------:R-:W4:Y:S04]  /*d9d0*/  @P2 LDG.E.U16 R28, [R4.64] ;  /* 0x00000008041c2981 */ /* 0x000f28000c1e1500 */
[----:B----4-:R0:W-:Y:S04]  /*d9e0*/  STL [R1+0xcc], R28 ;  /* 0x0000cc1c01007387 */ /* 0x0101e80000100800 */
[----:B0-----:R-:W4:Y:S01]  /*d9f0*/  LDL.LU R28, [R1+0x1438] ;  /* 0x00143800011c7983 */ /* 0x001f220000300800 */
[----:B------:R-:W2:Y:S02]  /*da00*/  LDL R4, [R1+0x5d8] ;  /* 0x0005d80001047983 */ /* 0x000ea40000100800 */
[----:B------:R-:W2:Y:S01]  /*da10*/  LDL R5, [R1+0x5dc] ;  /* 0x0005dc0001057983 */ /* 0x000ea20000100800 */
[----:B------:R-:W-:-:S02]  /*da20*/  PRMT R22, RZ, 0x7610, R22 ;  /* 0x00007610ff167816 */ /* 0x000fc40000000016 */
[----:B------:R-:W-:Y:S02]  /*da30*/  PRMT R24, RZ, 0x7610, R24 ;  /* 0x00007610ff187816 */ /* 0x000fe40000000018 */
[----:B------:R-:W-:Y:S02]  /*da40*/  ISETP.GT.AND P1, PT, R2, 0x5e, PT ;  /* 0x0000005e0200780c */ /* 0x000fe40003f24270 */
[----:B--2---:R-:W-:-:S04]  /*da50*/  @P2 LOP3.LUT R5, R5, R4, RZ, 0x3c, !PT ;  /* 0x0000000405052212 */ /* 0x004fc800078e3cff */
[----:B------:R-:W-:-:S04]  /*da60*/  @P2 LOP3.LUT R4, R5, R4, RZ, 0x3c, !PT ;  /* 0x0000000405042212 */ /* 0x000fc800078e3cff */
[----:B------:R-:W-:-:S05]  /*da70*/  @P2 LOP3.LUT R5, R5, R4, RZ, 0x3c, !PT ;  /* 0x0000000405052212 */ /* 0x000fca00078e3cff */
[----:B------:R-:W2:Y:S04]  /*da80*/  @P2 LDG.E.U16 R12, [R4.64] ;  /* 0x00000008040c2981 */ /* 0x000ea8000c1e1500 */
[----:B--2---:R0:W-:Y:S04]  /*da90*/  STL [R1+0xc8], R12 ;  /* 0x0000c80c01007387 */ /* 0x0041e80000100800 */
[----:B0-----:R-:W2:Y:S01]  /*daa0*/  LDL.LU R12, [R1+0x1434] ;  /* 0x00143400010c7983 */ /* 0x001ea20000300800 */
[----:B------:R-:W2:Y:S02]  /*dab0*/  LDL R4, [R1+0x5d0] ;  /* 0x0005d00001047983 */ /* 0x000ea40000100800 */
[----:B------:R-:W2:Y:S02]  /*dac0*/  LDL R5, [R1+0x5d4] ;  /* 0x0005d40001057983 */ /* 0x000ea40000100800 */
[----:B--2---:R-:W-:-:S04]  /*dad0*/  @P0 LOP3.LUT R5, R5, R4, RZ, 0x3c, !PT ;  /* 0x0000000405050212 */ /* 0x004fc800078e3cff */
[----:B------:R-:W-:-:S04]  /*dae0*/  @P0 LOP3.LUT R4, R5, R4, RZ, 0x3c, !PT ;  /* 0x0000000405040212 */ /* 0x000fc800078e3cff */
[----:B------:R-:W-:-:S05]  /*daf0*/  @P0 LOP3.LUT R5, R5, R4, RZ, 0x3c, !PT ;  /* 0x0000000405050212 */ /* 0x000fca00078e3cff */
[----:B------:R-:W2:Y:S04]  /*db00*/  @P0 LDG.E.U16 R22, [R4.64] ;  /* 0x0000000804160981 */ /* 0x000ea8000c1e1500 */
[----:B--2---:R0:W-:Y:S04]  /*db10*/  STL [R1+0xc4], R22 ;  /* 0x0000c41601007387 */ /* 0x0041e80000100800 */
[----:B0-----:R-:W2:Y:S01]  /*db20*/  LDL.LU R22, [R1+0x1430] ;  /* 0x0014300001167983 */ /* 0x001ea20000300800 */
        /* <DEDUP_REMOVED lines=8> */
[----:B------:R0:W2:Y:S04]  /*dbb0*/  @P0 LDG.E.U16 R24, [R4.64] ;  /* 0x0000000804180981 */ /* 0x0000a8000c1e1500 */
[----:B0-----:R-:W3:Y:S04]  /*dbc0*/  LDL R4, [R1+0x5c0] ;  /* 0x0005c00001047983 */ /* 0x001ee80000100800 */
[----:B------:R-:W3:Y:S01]  /*dbd0*/  LDL R5, [R1+0x5c4] ;  /* 0x0005c40001057983 */ /* 0x000ee20000100800 */
[----:B------:R-:W-:Y:S02]  /*dbe0*/  PRMT R23, RZ, 0x7610, R23 ;  /* 0x00007610ff177816 */ /* 0x000fe40000000017 */
[----:B------:R-:W-:-:S02]  /*dbf0*/  PRMT R17, RZ, 0x7610, R17 ;  /* 0x00007610ff117816 */ /* 0x000fc40000000011 */
[----:B------:R-:W-:Y:S01]  /*dc00*/  ISETP.GT.AND P0, PT, R2, 0x60, PT ;  /* 0x000000600200780c */ /* 0x000fe20003f04270 */
[----:B--2---:R-:W-:Y:S01]  /*dc10*/  STL [R1+0x1348], R24 ;  /* 0x0013481801007387 */ /* 0x004fe20000100800 */
        /* <DEDUP_REMOVED lines=57> */
[----:B------:R0:W2:Y:S04]  /*dfb0*/  @P1 LDG.E.U16 R13, [R4.64] ;  /* 0x00000008040d1981 */ /* 0x0000a8000c1e1500 */
[----:B0-----:R-:W3:Y:S04]  /*dfc0*/  LDL R4, [R1+0x588] ;  /* 0x0005880001047983 */ /* 0x001ee80000100800 */
[----:B------:R-:W3:Y:S04]  /*dfd0*/  LDL R5, [R1+0x58c] ;  /* 0x00058c0001057983 */ /* 0x000ee80000100800 */
[----:B--2---:R0:W-:Y:S04]  /*dfe0*/  STL [R1+0xb0], R13 ;  /* 0x0000b00d01007387 */ /* 0x0041e80000100800 */
[----:B0-----:R-:W2:Y:S01]  /*dff0*/  LDL R13, [R1+0x56c] ;  /* 0x00056c00010d7983 */ /* 0x001ea20000100800 */
[----:B---3--:R-:W-:-:S02]  /*e000*/  @P1 LOP3.LUT R5, R5, R4, RZ, 0x3c, !PT ;  /* 0x0000000405051212 */ /* 0x008fc400078e3cff */
[----:B------:R-:W-:Y:S02]  /*e010*/  PRMT R10, RZ, 0x7610, R10 ;  /* 0x00007610ff0a7816 */ /* 0x000fe4000000000a */
[----:B------:R-:W-:Y:S02]  /*e020*/  PRMT R9, RZ, 0x7610, R9 ;  /* 0x00007610ff097816 */ /* 0x000fe40000000009 */
[----:B------:R-:W-:Y:S02]  /*e030*/  ISETP.GT.AND P0, PT, R2, 0x63, PT ;  /* 0x000000630200780c */ /* 0x000fe40003f04270 */
        /* <DEDUP_REMOVED lines=36> */
[----:B------:R-:W-:-:S02]  /*e280*/  @P0 IMAD.MOV.U32 R4, RZ, RZ, R13 ;  /* 0x000000ffff040224 */ /* 0x000fc400078e000d */
[----:B------:R-:W3:Y:S04]  /*e290*/  LDL R13, [R1+0x54c] ;  /* 0x00054c00010d7983 */ /* 0x000ee80000100800 */
[----:B--2---:R0:W2:Y:S04]  /*e2a0*/  @P0 LDG.E.U16 R29, [R4.64] ;  /* 0x00000008041d0981 */ /* 0x0040a8000c1e1500 */
[----:B0-----:R-:W3:Y:S04]  /*e2b0*/  LDL R4, [R1+0x560] ;  /* 0x0005600001047983 */ /* 0x001ee80000100800 */
[----:B------:R-:W3:Y:S04]  /*e2c0*/  LDL R5, [R1+0x564] ;  /* 0x0005640001057983 */ /* 0x000ee80000100800 */
        /* <DEDUP_REMOVED lines=11> */
[C---:B------:R-:W-:Y:S02]  /*e380*/  ISETP.GT.AND P0, PT, R2.reuse, 0x66, PT ;  /* 0x000000660200780c */ /* 0x040fe40003f04270 */
[----:B------:R-:W-:Y:S02]  /*e390*/  ISETP.GT.AND P3, PT, R2, 0x68, PT ;  /* 0x000000680200780c */ /* 0x000fe40003f64270 */
[----:B---3--:R-:W-:-:S04]  /*e3a0*/  @P1 LOP3.LUT R5, R5, R4, RZ, 0x3c, !PT ;  /* 0x0000000405051212 */ /* 0x008fc800078e3cff */
[----:B------:R-:W-:-:S04]  /*e3b0*/  @P1 LOP3.LUT R4, R5, R4, RZ, 0x3c, !PT ;  /* 0x0000000405041212 */ /* 0x000fc800078e3cff */
[----:B------:R-:W-:-:S05]  /*e3c0*/  @P1 LOP3.LUT R5, R5, R4, RZ, 0x3c, !PT ;  /* 0x0000000405051212 */ /* 0x000fca00078e3cff */
[----:B------:R0:W3:Y:S04]  /*e3d0*/  @P1 LDG.E.U16 R27, [R4.64] ;  /* 0x00000008041b1981 */ /* 0x0000e8000c1e1500 */
[----:B0-----:R-:W2:Y:S04]  /*e3e0*/  LDL R4, [R1+0x550] ;  /* 0x0005500001047983 */ /* 0x001ea80000100800 */
[----:B------:R-:W2:Y:S04]  /*e3f0*/  LDL R5, [R1+0x554] ;  /* 0x0005540001057983 */ /* 0x000ea80000100800 */
[----:B---3--:R-:W-:Y:S01]  /*e400*/  STL [R1+0x1388], R27 ;  /* 0x0013881b01007387 */ /* 0x008fe20000100800 */
[----:B--2---:R-:W-:-:S04]  /*e410*/  @P2 LOP3.LUT R5, R5, R4, RZ, 0x3c, !PT ;  /* 0x0000000405052212 */ /* 0x004fc800078e3cff */
[----:B------:R-:W-:-:S04]  /*e420*/  @P2 LOP3.LUT R4, R5, R4, RZ, 0x3c, !PT ;  /* 0x0000000405042212 */ /* 0x000fc800078e3cff */
[----:B------:R-:W-:-:S05]  /*e430*/  @P2 LOP3.LUT R5, R5, R4, RZ, 0x3c, !PT ;  /* 0x0000000405052212 */ /* 0x000fca00078e3cff */
[----:B------:R0:W2:Y:S04]  /*e440*/  @P2 LDG.E.U16 R0, [R4.64] ;  /* 0x0000000804002981 */ /* 0x0000a8000c1e1500 */
[----:B0-----:R-:W3:Y:S01]  /*e450*/  LDL R5, [R1+0x548] ;  /* 0x0005480001057983 */ /* 0x001ee20000100800 */
[----:B------:R-:W-:Y:S01]  /*e460*/  @P2 IMAD.MOV.U32 R4, RZ, RZ, R13 ;  /* 0x000000ffff042224 */ /* 0x000fe200078e000d */
[----:B------:R-:W-:Y:S02]  /*e470*/  PRMT R14, RZ, 0x7610, R14 ;  /* 0x00007610ff0e7816 */ /* 0x000fe4000000000e */
[----:B----4-:R-:W-:Y:S02]  /*e480*/  PRMT R28, RZ, 0x7610, R28 ;  /* 0x00007610ff1c7816 */ /* 0x010fe4000000001c */
[----:B------:R-:W-:-:S02]  /*e490*/  PRMT R8, RZ, 0x7610, R8 ;  /* 0x00007610ff087816 */ /* 0x000fc40000000008 */
[----:B------:R-:W-:Y:S01]  /*e4a0*/  ISETP.GT.AND P1, PT, R2, 0x69, PT ;  /* 0x000000690200780c */ /* 0x000fe20003f24270 */
[----:B--2---:R-:W-:Y:S01]  /*e4b0*/  STL [R1+0x134c], R0 ;  /* 0x00134c0001007387 */ /* 0x004fe20000100800 */
[----:B------:R-:W2:Y:S03]  /*e4c0*/  LDL R13, [R1+0x504] ;  /* 0x00050400010d7983 */ /* 0x000ea60000100800 */
[----:B---3--:R0:W3:Y:S04]  /*e4d0*/  @P2 LDG.E.U16 R26, [R4.64] ;  /* 0x00000008041a2981 */ /* 0x0080e8000c1e1500 */
[----:B0-----:R-:W4:Y:S04]  /*e4e0*/  LDL R4, [R1+0x540] ;  /* 0x0005400001047983 */ /* 0x001f280000100800 */
[----:B------:R-:W4:Y:S04]  /*e4f0*/  LDL R5, [R1+0x544] ;  /* 0x0005440001057983 */ /* 0x000f280000100800 */
[----:B---3--:R-:W-:Y:S01]  /*e500*/  STL [R1+0x1350], R26 ;  /* 0x0013501a01007387 */ /* 0x008fe20000100800 */
[----:B----4-:R-:W-:-:S04]  /*e510*/  @P0 LOP3.LUT R5, R5, R4, RZ, 0x3c, !PT ;  /* 0x0000000405050212 */ /* 0x010fc800078e3cff */
        /* <DEDUP_REMOVED lines=10> */
[----:B------:R0:W4:Y:S04]  /*e5c0*/  @P3 LDG.E.U16 R28, [R4.64] ;  /* 0x00000008041c3981 */ /* 0x000128000c1e1500 */
[----:B0-----:R-:W2:Y:S04]  /*e5d0*/  LDL R4, [R1+0x518] ;  /* 0x0005180001047983 */ /* 0x001ea80000100800 */
[----:B------:R-:W2:Y:S04]  /*e5e0*/  LDL R5, [R1+0x51c] ;  /* 0x00051c0001057983 */ /* 0x000ea80000100800 */
[----:B----4-:R0:W-:Y:S04]  /*e5f0*/  STL [R1+0x5c], R28 ;  /* 0x00005c1c01007387 */ /* 0x0101e80000100800 */
[----:B0-----:R-:W4:Y:S01]  /*e600*/  LDL R28, [R1+0x4fc] ;  /* 0x0004fc00011c7983 */ /* 0x001f220000100800 */
[----:B--2---:R-:W-:-:S02]  /*e610*/  @P3 LOP3.LUT R5, R5, R4, RZ, 0x3c, !PT ;  /* 0x0000000405053212 */ /* 0x004fc400078e3cff */
[----:B------:R-:W-:Y:S02]  /*e620*/  PRMT R7, RZ, 0x7610, R7 ;  /* 0x00007610ff077816 */ /* 0x000fe40000000007 */
        /* <DEDUP_REMOVED lines=16> */
[----:B------:R-:W-:Y:S02]  /*e730*/  ISETP.GT.AND P2, PT, R2, 0x6a, PT ;  /* 0x0000006a0200780c */ /* 0x000fe40003f44270 */
[----:B--2---:R-:W-:-:S04]  /*e740*/  @P1 LOP3.LUT R5, R5, R4, RZ, 0x3c, !PT ;  /* 0x0000000405051212 */ /* 0x004fc800078e3cff */
[----:B------:R-:W-:-:S04]  /*e750*/  @P1 LOP3.LUT R4, R5, R4, RZ, 0x3c, !PT ;  /* 0x0000000405041212 */ /* 0x000fc800078e3cff */
[----:B------:R-:W-:-:S05]  /*e760*/  @P1 LOP3.LUT R5, R5, R4, RZ, 0x3c, !PT ;  /* 0x0000000405051212 */ /* 0x000fca00078e3cff */
[----:B------:R-:W2:Y:S01]  /*e770*/  @P1 LDG.E.U16 R6, [R4.64] ;  /* 0x0000000804061981 */ /* 0x000ea2000c1e1500 */
[----:B------:R-:W-:-:S03]  /*e780*/  PRMT R12, RZ, 0x7610, R12 ;  /* 0x00007610ff0c7816 */ /* 0x000fc6000000000c */
[----:B--2---:R0:W-:Y:S04]  /*e790*/  STL [R1+0x34], R6 ;  /* 0x0000340601007387 */ /* 0x0041e80000100800 */
[----:B0-----:R-:W2:Y:S01]  /*e7a0*/  LDL.LU R6, [R1+0x13f4] ;  /* 0x0013f40001067983 */ /* 0x001ea20000300800 */
[----:B------:R-:W2:Y:S02]  /*e7b0*/  LDL R5, [R1+0x500] ;  /* 0x0005000001057983 */ /* 0x000ea40000100800 */
[----:B------:R-:W-:Y:S01]  /*e7c0*/  @P2 IMAD.MOV.U32 R4, RZ, RZ, R13 ;  /* 0x000000ffff042224 */ /* 0x000fe200078e000d */
[----:B------:R-:W-:Y:S01]  /*e7d0*/  PRMT R29, RZ, 0x7610, R29 ;  /* 0x00007610ff1d7816 */ /* 0x000fe2000000001d */
[----:B------:R-:W3:Y:S04]  /*e7e0*/  LDL R13, [R1+0x4e0] ;  /* 0x0004e000010d7983 */ /* 0x000ee80000100800 */
[----:B--2---:R0:W2:Y:S04]  /*e7f0*/  @P2 LDG.E.U16 R12, [R4.64] ;  /* 0x00000008040c2981 */ /* 0x0040a8000c1e1500 */
[----:B0-----:R-:W3:Y:S01]  /*e800*/  LDL R5, [R1+0x4f8] ;  /* 0x0004f80001057983 */ /* 0x001ee20000100800 */
[----:B----4-:R-:W-:Y:S01]  /*e810*/  @P2 IMAD.MOV.U32 R4, RZ, RZ, R28 ;  /* 0x000000ffff042224 */ /* 0x010fe200078e001c */
[----:B------:R-:W-:-:S02]  /*e820*/  ISETP.GT.AND P1, PT, R2, 0x6b, PT ;  /* 0x0000006b0200780c */ /* 0x000fc40003f24270 */
[----:B--2---:R0:W-:Y:S01]  /*e830*/  STL [R1+0x30], R12 ;  /* 0x0000300c01007387 */ /* 0x0041e20000100800 */
[----:B------:R-:W-:Y:S01]  /*e840*/  PRMT R27, RZ, 0x7610, R27 ;  /* 0x00007610ff1b7816 */ /* 0x000fe2000000001b */
[----:B------:R-:W2:Y:S02]  /*e850*/  LDL R28, [R1+0x4dc] ;  /* 0x0004dc00011c7983 */ /* 0x000ea40000100800 */
[----:B---3--:R1:W3:Y:S04]  /*e860*/  @P2 LDG.E.U16 R29, [R4.64] ;  /* 0x00000008041d2981 */ /* 0x0082e8000c1e1500 */
[----:B0-----:R-:W4:Y:S04]  /*e870*/  LDL R12, [R1+0x4e4] ;  /* 0x0004e400010c7983 */ /* 0x001f280000100800 */
[----:B-1----:R-:W2:Y:S04]  /*e880*/  LDL R4, [R1+0x4f0] ;  /* 0x0004f00001047983 */ /* 0x002ea80000100800 */
[----:B------:R-:W2:Y:S02]  /*e890*/  LDL R5, [R1+0x4f4] ;  /* 0x0004f40001057983 */ /* 0x000ea40000100800 */
[----:B--2---:R-:W-:-:S04]  /*e8a0*/  @P1 LOP3.LUT R5, R5, R4, RZ, 0x3c, !PT ;  /* 0x0000000405051212 */ /* 0x004fc800078e3cff */
[----:B------:R-:W-:-:S04]  /*e8b0*/  @P1 LOP3.LUT R4, R5, R4, RZ, 0x3c, !PT ;  /* 0x0000000405041212 */ /* 0x000fc800078e3cff */
[----:B------:R-:W-:Y:S01]  /*e8c0*/  @P1 LOP3.LUT R5, R5, R4, RZ, 0x3c, !PT ;  /* 0x0000000405051212 */ /* 0x000fe200078e3cff */
[----:B---3--:R0:W-:Y:S04]  /*e8d0*/  STL [R1+0x13b8], R29 ;  /* 0x0013b81d01007387 */ /* 0x0081e80000100800 */
[----:B------:R1:W2:Y:S04]  /*e8e0*/  @P1 LDG.E.U16 R27, [R4.64] ;  /* 0x00000008041b1981 */ /* 0x0002a8000c1e1500 */
[----:B-1----:R-:W3:Y:S04]  /*e8f0*/  LDL R4, [R1+0x4e8] ;  /* 0x0004e80001047983 */ /* 0x002ee80000100800 */
[----:B------:R-:W3:Y:S01]  /*e900*/  LDL R5, [R1+0x4ec] ;  /* 0x0004ec0001057983 */ /* 0x000ee20000100800 */
[----:B------:R-:W-:-:S02]  /*e910*/  PRMT R26, RZ, 0x7610, R26 ;  /* 0x00007610ff1a7816 */ /* 0x000fc4000000001a */
[----:B------:R-:W-:Y:S02]  /*e920*/  ISETP.GT.AND P2, PT, R2, 0x6c, PT ;  /* 0x0000006c0200780c */ /* 0x000fe40003f44270 */
[----:B---3--:R-:W-:-:S04]  /*e930*/  @P1 LOP3.LUT R5, R5, R4, RZ, 0x3c, !PT ;  /* 0x0000000405051212 */ /* 0x008fc800078e3cff */
[----:B------:R-:W-:-:S04]  /*e940*/  @P1 LOP3.LUT R4, R5, R4, RZ, 0x3c, !PT ;  /* 0x0000000405041212 */ /* 0x000fc800078e3cff */
[----:B------:R-:W-:-:S05]  /*e950*/  @P1 LOP3.LUT R5, R5, R4, RZ, 0x3c, !PT ;  /* 0x0000000405051212 */ /* 0x000fca00078e3cff */
[----:B------:R4:W3:Y:S01]  /*e960*/  @P1 LDG.E.U16 R26, [R4.64] ;  /* 0x00000008041a1981 */ /* 0x0008e2000c1e1500 */
[----:B------:R-:W-:-:S03]  /*e970*/  PRMT R24, RZ, 0x7610, R24 ;  /* 0x00007610ff187816 */ /* 0x000fc60000000018 */
[----:B--2---:R1:W-:Y:S01]  /*e980*/  STL [R1+0x13a4], R27 ;  /* 0x0013a41b01007387 */ /* 0x0043e20000100800 */
[----:B----4-:R-:W-:Y:S02]  /*e990*/  @P2 IMAD.MOV.U32 R4, RZ, RZ, R12 ;  /* 0x000000ffff042224 */ /* 0x010fe400078e000c */
[----:B------:R-:W-:-:S05]  /*e9a0*/  @P2 IMAD.MOV.U32 R5, RZ, RZ, R13 ;  /* 0x000000ffff052224 */ /* 0x000fca00078e000d */
[----:B------:R2:W4:Y:S04]  /*e9b0*/  @P2 LDG.E.U16 R24, [R4.64] ;  /* 0x0000000804182981 */ /* 0x000528000c1e1500 */
[----:B---3--:R-:W-:Y:S01]  /*e9c0*/  STL [R1+0x13a8], R26 ;  /* 0x0013a81a01007387 */ /* 0x008fe20000100800 */
[----:B--2---:R-:W2:Y:S01]  /*e9d0*/  LDL R5, [R1+0x4d8] ;  /* 0x0004d80001057983 */ /* 0x004ea20000100800 */
[----:B------:R-:W-:Y:S01]  /*e9e0*/  PRMT R0, RZ, 0x7610, R0 ;  /* 0x00007610ff007816 */ /* 0x000fe20000000000 */
[----:B------:R-:W-:Y:S01]  /*e9f0*/  @P2 IMAD.MOV.U32 R4, RZ, RZ, R28 ;  /* 0x000000ffff042224 */ /* 0x000fe200078e001c */
[----:B------:R-:W3:Y:S04]  /*ea00*/  LDL R13, [R1+0xbb8] ;  /* 0x000bb800010d7983 */ /* 0x000ee80000100800 */
[----:B------:R-:W3:Y:S04]  /*ea10*/  LDL R12, [R1+0xbe0] ;  /* 0x000be000010c7983 */ /* 0x000ee80000100800 */
[----:B----4-:R-:W-:Y:S01]  /*ea20*/  STL [R1+0x138c], R24 ;  /* 0x00138c1801007387 */ /* 0x010fe20000100800 */
[----:B------:R-:W-:-:S02]  /*ea30*/  ISETP.GT.AND P1, PT, R2, 0x70, PT ;  /* 0x000000700200780c */ /* 0x000fc40003f24270 */
[----:B0-----:R-:W-:Y:S01]  /*ea40*/  PRMT R29, RZ, 0x7610, R29 ;  /* 0x00007610ff1d7816 */ /* 0x001fe2000000001d */
[----:B------:R-:W4:Y:S01]  /*ea50*/  LDL R28, [R1+0xbe8] ;  /* 0x000be800011c7983 */ /* 0x000f220000100800 */
[----:B--2---:R0:W2:Y:S04]  /*ea60*/  @P2 LDG.E.U16 R0, [R4.64] ;  /* 0x0000000804002981 */ /* 0x0040a8000c1e1500 */
[----:B0-----:R-:W2:Y:S04]  /*ea70*/  LDL R4, [R1+0x4a0] ;  /* 0x0004a00001047983 */ /* 0x001ea80000100800 */
[----:B------:R-:W2:Y:S02]  /*ea80*/  LDL R5, [R1+0x4a4] ;  /* 0x0004a40001057983 */ /* 0x000ea40000100800 */
[----:B--2---:R-:W-:-:S04]  /*ea90*/  @P1 LOP3.LUT R5, R5, R4, RZ, 0x3c, !PT ;  /* 0x0000000405051212 */ /* 0x004fc800078e3cff */
[----:B------:R-:W-:-:S04]  /*eaa0*/  @P1 LOP3.LUT R4, R5, R4, RZ, 0x3c, !PT ;  /* 0x0000000405041212 */ /* 0x000fc800078e3cff */
[----:B------:R-:W-:Y:S01]  /*eab0*/  @P1 LOP3.LUT R5, R5, R4, RZ, 0x3c, !PT ;  /* 0x0000000405051212 */ /* 0x000fe200078e3cff */
[----:B------:R-:W-:Y:S04]  /*eac0*/  STL [R1+0x1390], R0 ;  /* 0x0013900001007387 */ /* 0x000fe80000100800 */
[----:B------:R0:W2:Y:S04]  /*ead0*/  @P1 LDG.E.U16 R29, [R4.64] ;  /* 0x00000008041d1981 */ /* 0x0000a8000c1e1500 */
[----:B0-----:R-:W2:Y:S04]  /*eae0*/  LDL R4, [R1+0x498] ;  /* 0x0004980001047983 */ /* 0x001ea80000100800 */
[----:B------:R-:W2:Y:S01]  /*eaf0*/  LDL R5, [R1+0x49c] ;  /* 0x00049c0001057983 */ /* 0x000ea20000100800 */
[----:B------:R-:W-:-:S02]  /*eb00*/  ISETP.GT.AND P2, PT, R2, 0x78, PT ;  /* 0x000000780200780c */ /* 0x000fc40003f44270 */
[----:B-1----:R-:W-:Y:S02]  /*eb10*/  PRMT R27, RZ, 0x7610, R27 ;  /* 0x00007610ff1b7816 */ /* 0x002fe4000000001b */
[----:B------:R-:W-:Y:S02]  /*eb20*/  PRMT R3, RZ, 0x7610, R3 ;  /* 0x00007610ff037816 */ /* 0x000fe40000000003 */
[----:B--2---:R-:W-:-:S04]  /*eb30*/  @P1 LOP3.LUT R5, R5, R4, RZ, 0x3c, !PT ;  /* 0x0000000405051212 */ /* 0x004fc800078e3cff */
[----:B------:R-:W-:-:S04]  /*eb40*/  @P1 LOP3.LUT R4, R5, R4, RZ, 0x3c, !PT ;  /* 0x0000000405041212 */ /* 0x000fc800078e3cff */
[----:B------:R-:W-:Y:S01]  /*eb50*/  @P1 LOP3.LUT R5, R5, R4, RZ, 0x3c, !PT ;  /* 0x0000000405051212 */ /* 0x000fe200078e3cff */
[----:B------:R0:W-:Y:S04]  /*eb60*/  STL [R1+0x13e8], R29 ;  /* 0x0013e81d01007387 */ /* 0x0001e80000100800 */
[----:B------:R3:W2:Y:S04]  /*eb70*/  @P1 LDG.E.U16 R27, [R4.64] ;  /* 0x00000008041b1981 */ /* 0x0006a8000c1e1500 */
[----:B0-----:R-:W2:Y:S01]  /*eb80*/  LDL R29, [R1+0xbdc] ;  /* 0x000bdc00011d7983 */ /* 0x001ea20000100800 */
[----:B---3--:R-:W-:-:S02]  /*eb90*/  @P2 IMAD.MOV.U32 R4, RZ, RZ, R12 ;  /* 0x000000ffff042224 */ /* 0x008fc400078e000c */
[----:B------:R-:W-:-:S05]  /*eba0*/  @P2 IMAD.MOV.U32 R5, RZ, RZ, R13 ;  /* 0x000000ffff052224 */ /* 0x000fca00078e000d */
[----:B------:R4:W3:Y:S01]  /*ebb0*/  @P2 LDG.E.U16 R3, [R4.64] ;  /* 0x0000000804032981 */ /* 0x0008e2000c1e1500 */
[----:B------:R-:W-:Y:S01]  /*ebc0*/  PRMT R22, RZ, 0x7610, R22 ;  /* 0x00007610ff167816 */ /* 0x000fe20000000016 */
[----:B----4-:R-:W-:Y:S02]  /*ebd0*/  @P2 IMAD.MOV.U32 R4, RZ, RZ, R28 ;  /* 0x000000ffff042224 */ /* 0x010fe400078e001c */
[----:B--2---:R0:W-:Y:S01]  /*ebe0*/  STL [R1+0x13ec], R27 ;  /* 0x0013ec1b01007387 */ /* 0x0041e20000100800 */
[----:B------:R-:W2:Y:S02]  /*ebf0*/  LDL R13, [R1+0x490] ;  /* 0x00049000010d7983 */ /* 0x000ea40000100800 */
[----:B------:R-:W4:Y:S02]  /*ec00*/  LDL R12, [R1+0x494] ;  /* 0x00049400010c7983 */ /* 0x000f240000100800 */
[----:B------:R-:W-:Y:S01]  /*ec10*/  @P2 IMAD.MOV.U32 R5, RZ, RZ, R29 ;  /* 0x000000ffff052224 */ /* 0x000fe200078e001d */
[----:B0-----:R-:W2:Y:S04]  /*ec20*/  LDL R27, [R1+0x4d4] ;  /* 0x0004d400011b7983 */ /* 0x001ea80000100800 */
[----:B------:R0:W4:Y:S04]  /*ec30*/  @P2 LDG.E.U16 R22, [R4.64] ;  /* 0x0000000804162981 */ /* 0x000128000c1e1500 */
[----:B---3--:R1:W-:Y:S04]  /*ec40*/  STL [R1+0x10], R3 ;  /* 0x0000100301007387 */ /* 0x0083e80000100800 */
[----:B-1----:R-:W3:Y:S01]  /*ec50*/  LDL.LU R3, [R1+0x13f0] ;  /* 0x0013f00001037983 */ /* 0x002ee20000300800 */
[----:B0-----:R-:W3:Y:S01]  /*ec60*/  LDL R5, [R1+0x4d0] ;  /* 0x0004d00001057983 */ /* 0x001ee20000100800 */
[----:B------:R-:W-:-:S02]  /*ec70*/  ISETP.GT.AND P1, PT, R2, 0x6d, PT ;  /* 0x0000006d0200780c */ /* 0x000fc40003f24270 */
[----:B------:R-:W-:Y:S02]  /*ec80*/  ISETP.GT.AND P2, PT, R2, 0x71, PT ;  /* 0x000000710200780c */ /* 0x000fe40003f44270 */
[----:B------:R-:W-:Y:S01]  /*ec90*/  PRMT R25, RZ, 0x7610, R25 ;  /* 0x00007610ff197816 */ /* 0x000fe20000000019 */
[----:B------:R-:W4:Y:S04]  /*eca0*/  LDL R29, [R1+0x488] ;  /* 0x00048800011d7983 */ /* 0x000f280000100800 */
[----:B------:R-:W4:Y:S01]  /*ecb0*/  LDL R28, [R1+0x48c] ;  /* 0x00048c00011c7983 */ /* 0x000f220000100800 */
[----:B------:R-:W-:-:S03]  /*ecc0*/  PRMT R26, RZ, 0x7610, R26 ;  /* 0x00007610ff1a7816 */ /* 0x000fc6000000001a */
[----:B--2---:R-:W-:-:S05]  /*ecd0*/  @P1 IMAD.MOV.U32 R4, RZ, RZ, R27 ;  /* 0x000000ffff041224 */ /* 0x004fca00078e001b */
[----:B---3--:R4:W2:Y:S02]  /*ece0*/  @P1 LDG.E.U16 R25, [R4.64] ;  /* 0x0000000804191981 */ /* 0x0088a4000c1e1500 */
[----:B----4-:R-:W-:Y:S02]  /*ecf0*/  @P2 IMAD.MOV.U32 R4, RZ, RZ, R12 ;  /* 0x000000ffff042224 */ /* 0x010fe400078e000c */
[----:B------:R-:W-:-:S05]  /*ed00*/  @P2 IMAD.MOV.U32 R5, RZ, RZ, R13 ;  /* 0x000000ffff052224 */ /* 0x000fca00078e000d */
[----:B------:R0:W3:Y:S04]  /*ed10*/  @P2 LDG.E.U16 R26, [R4.64] ;  /* 0x00000008041a2981 */ /* 0x0000e8000c1e1500 */
[----:B------:R1:W-:Y:S01]  /*ed20*/  STL [R1+0x13e4], R22 ;  /* 0x0013e41601007387 */ /* 0x0003e20000100800 */
[----:B------:R-:W-:Y:S01]  /*ed30*/  PRMT R24, RZ, 0x7610, R24 ;  /* 0x00007610ff187816 */ /* 0x000fe20000000018 */
[----:B------:R-:W4:Y:S02]  /*ed40*/  LDL R27, [R1+0xbe4] ;  /* 0x000be400011b7983 */ /* 0x000f240000100800 */
[----:B0-----:R-:W-:Y:S01]  /*ed50*/  @P2 IMAD.MOV.U32 R4, RZ, RZ, R28 ;  /* 0x000000ffff042224 */ /* 0x001fe200078e001c */
[----:B-1----:R-:W4:Y:S01]  /*ed60*/  LDL R22, [R1+0xbf0] ;  /* 0x000bf00001167983 */ /* 0x002f220000100800 */
[----:B------:R-:W-:-:S05]  /*ed70*/  @P2 IMAD.MOV.U32 R5, RZ, RZ, R29 ;  /* 0x000000ffff052224 */ /* 0x000fca00078e001d */
[----:B------:R-:W4:Y:S04]  /*ed80*/  @P2 LDG.E.U16 R24, [R4.64] ;  /* 0x0000000804182981 */ /* 0x000f28000c1e1500 */
[----:B--2---:R0:W-:Y:S01]  /*ed90*/  STL [R1+0x1354], R25 ;  /* 0x0013541901007387 */ /* 0x0041e20000100800 */
[----:B------:R-:W2:Y:S02]  /*eda0*/  LDL R13, [R1+0xbec] ;  /* 0x000bec00010d7983 */ /* 0x000ea40000100800 */
[----:B------:R-:W2:Y:S01]  /*edb0*/  LDL R12, [R1+0xbf4] ;  /* 0x000bf400010c7983 */ /* 0x000ea20000100800 */
[----:B---3--:R1:W-:Y:S01]  /*edc0*/  STL [R1+0x13d4], R26 ;  /* 0x0013d41a01007387 */ /* 0x0083e20000100800 */
[----:B0-----:R-:W3:Y:S03]  /*edd0*/  LDL R25, [R1+0x484] ;  /* 0x0004840001197983 */ /* 0x001ee60000100800 */
[----:B-1----:R-:W3:Y:S01]  /*ede0*/  LDL R26, [R1+0x480] ;  /* 0x00048000011a7983 */ /* 0x002ee20000100800 */
[----:B------:R-:W-:-:S02]  /*edf0*/  ISETP.GT.AND P3, PT, R2, 0x79, PT ;  /* 0x000000790200780c */ /* 0x000fc40003f64270 */
[----:B------:R-:W-:Y:S02]  /*ee00*/  PRMT R21, RZ, 0x7610, R21 ;  /* 0x00007610ff157816 */ /* 0x000fe40000000015 */
[----:B------:R-:W-:Y:S02]  /*ee10*/  ISETP.GT.AND P2, PT, R2, 0x72, PT ;  /* 0x000000720200780c */ /* 0x000fe40003f44270 */
[----:B------:R-:W-:Y:S01]  /*ee20*/  PRMT R18, RZ, 0x7610, R18 ;  /* 0x00007610ff127816 */ /* 0x000fe20000000012 */
[----:B----4-:R-:W-:Y:S06]  /*ee30*/  STL [R1+0x13d8], R24 ;  /* 0x0013d81801007387 */ /* 0x010fec0000100800 */
[----:B------:R-:W-:-:S02]  /*ee40*/  @P3 IMAD.MOV.U32 R4, RZ, RZ, R22 ;  /* 0x000000ffff043224 */ /* 0x000fc400078e0016 */
[----:B------:R-:W-:Y:S01]  /*ee50*/  @P3 IMAD.MOV.U32 R5, RZ, RZ, R27 ;  /* 0x000000ffff053224 */ /* 0x000fe200078e001b */
[----:B------:R-:W4:Y:S04]  /*ee60*/  LDL R22, [R1+0x47c] ;  /* 0x00047c0001167983 */ /* 0x000f280000100800 */
[----:B------:R-:W4:Y:S04]  /*ee70*/  LDL R27, [R1+0x478] ;  /* 0x00047800011b7983 */ /* 0x000f280000100800 */
[----:B------:R2:W4:Y:S01]  /*ee80*/  @P3 LDG.E.U16 R21, [R4.64] ;  /* 0x0000000804153981 */ /* 0x000522000c1e1500 */
[----:B------:R-:W-:Y:S01]  /*ee90*/  PRMT R0, RZ, 0x7610, R0 ;  /* 0x00007610ff007816 */ /* 0x000fe20000000000 */
[----:B--2---:R-:W-:-:S02]  /*eea0*/  @P3 IMAD.MOV.U32 R5, RZ, RZ, R13 ;  /* 0x000000ffff053224 */ /* 0x004fc400078e000d */
[----:B------:R-:W-:-:S05]  /*eeb0*/  @P3 IMAD.MOV.U32 R4, RZ, RZ, R12 ;  /* 0x000000ffff043224 */ /* 0x000fca00078e000c */
[----:B------:R3:W2:Y:S02]  /*eec0*/  @P3 LDG.E.U16 R18, [R4.64] ;  /* 0x0000000804123981 */ /* 0x0006a4000c1e1500 */
[----:B---3--:R-:W-:Y:S02]  /*eed0*/  @P2 IMAD.MOV.U32 R4, RZ, RZ, R25 ;  /* 0x000000ffff042224 */ /* 0x008fe400078e0019 */
[----:B------:R-:W-:-:S05]  /*eee0*/  @P2 IMAD.MOV.U32 R5, RZ, RZ, R26 ;  /* 0x000000ffff052224 */ /* 0x000fca00078e001a */
[----:B------:R4:W3:Y:S01]  /*eef0*/  @P2 LDG.E.U16 R0, [R4.64] ;  /* 0x0000000804002981 */ /* 0x0008e2000c1e1500 */
[----:B------:R-:W-:Y:S01]  /*ef00*/  PRMT R23, RZ, 0x7610, R23 ;  /* 0x00007610ff177816 */ /* 0x000fe20000000017 */
[----:B----4-:R-:W-:Y:S02]  /*ef10*/  @P2 IMAD.MOV.U32 R4, RZ, RZ, R22 ;  /* 0x000000ffff042224 */ /* 0x010fe400078e0016 */
[----:B------:R-:W-:Y:S01]  /*ef20*/  @P2 IMAD.MOV.U32 R5, RZ, RZ, R27 ;  /* 0x000000ffff052224 */ /* 0x000fe200078e001b */
[----:B------:R-:W-:Y:S01]  /*ef30*/  STL [R1+0x13dc], R21 ;  /* 0x0013dc1501007387 */ /* 0x000fe20000100800 */
[----:B------:R-:W4:Y:S02]  /*ef40*/  LDL R13, [R1+0xbd8] ;  /* 0x000bd800010d7983 */ /* 0x000f240000100800 */
[----:B------:R-:W4:Y:S01]  /*ef50*/  LDL R12, [R1+0xc00] ;  /* 0x000c0000010c7983 */ /* 0x000f220000100800 */
[----:B------:R4:W4:Y:S04]  /*ef60*/  @P2 LDG.E.U16 R23, [R4.64] ;  /* 0x0000000804172981 */ /* 0x000928000c1e1500 */
[----:B--2---:R-:W-:Y:S01]  /*ef70*/  STL [R1+0x13e0], R18 ;  /* 0x0013e01201007387 */ /* 0x004fe20000100800 */
[----:B------:R-:W2:Y:S02]  /*ef80*/  LDL R26, [R1+0xbfc] ;  /* 0x000bfc00011a7983 */ /* 0x000ea40000100800 */
[----:B------:R-:W2:Y:S01]  /*ef90*/  LDL R25, [R1+0xc08] ;  /* 0x000c080001197983 */ /* 0x000ea20000100800 */
[----:B---3--:R-:W-:Y:S01]  /*efa0*/  STL [R1+0x13bc], R0 ;  /* 0x0013bc0001007387 */ /* 0x008fe20000100800 */
[----:B------:R-:W3:Y:S02]  /*efb0*/  LDL R27, [R1+0x470] ;  /* 0x00047000011b7983 */ /* 0x000ee40000100800 */
[----:B------:R-:W3:Y:S01]  /*efc0*/  LDL R22, [R1+0x474] ;  /* 0x0004740001167983 */ /* 0x000ee20000100800 */
[----:B------:R-:W-:-:S02]  /*efd0*/  ISETP.GT.AND P3, PT, R2, 0x7a, PT ;  /* 0x0000007a0200780c */ /* 0x000fc40003f64270 */
[----:B------:R-:W-:Y:S02]  /*efe0*/  PRMT R17, RZ, 0x7610, R17 ;  /* 0x00007610ff117816 */ /* 0x000fe40000000011 */
[----:B------:R-:W-:Y:S02]  /*eff0*/  ISETP.GT.AND P2, PT, R2, 0x73, PT ;  /* 0x000000730200780c */ /* 0x000fe40003f44270 */
[----:B------:R-:W-:-:S07]  /*f000*/  PRMT R11, RZ, 0x7610, R11 ;  /* 0x00007610ff0b7816 */ /* 0x000fce000000000b */
[----:B----4-:R-:W-:Y:S02]  /*f010*/  @P3 IMAD.MOV.U32 R4, RZ, RZ, R12 ;  /* 0x000000ffff043224 */ /* 0x010fe400078e000c */
[----:B------:R-:W-:Y:S01]  /*f020*/  @P3 IMAD.MOV.U32 R5, RZ, RZ, R13 ;  /* 0x000000ffff053224 */ /* 0x000fe200078e000d */
[----:B------:R-:W-:Y:S01]  /*f030*/  STL [R1+0x13c0], R23 ;  /* 0x0013c01701007387 */ /* 0x000fe20000100800 */
[----:B------:R-:W4:Y:S02]  /*f040*/  LDL R13, [R1+0x46c] ;  /* 0x00046c00010d7983 */ /* 0x000f240000100800 */
[----:B------:R-:W4:Y:S01]  /*f050*/  LDL R12, [R1+0xb98] ;  /* 0x000b9800010c7983 */ /* 0x000f220000100800 */
[----:B------:R2:W4:Y:S01]  /*f060*/  @P3 LDG.E.U16 R17, [R4.64] ;  /* 0x0000000804113981 */ /* 0x000522000c1e1500 */
[----:B------:R-:W-:Y:S01]  /*f070*/  PRMT R20, RZ, 0x7610, R20 ;  /* 0x00007610ff147816 */ /* 0x000fe20000000014 */
[----:B--2---:R-:W-:Y:S02]  /*f080*/  @P3 IMAD.MOV.U32 R5, RZ, RZ, R26 ;  /* 0x000000ffff053224 */ /* 0x004fe400078e001a */
        /* <DEDUP_REMOVED lines=20> */
[----:B------:R-:W-:-:S09]  /*f1d0*/  PRMT R9, RZ, 0x7610, R9 ;  /* 0x00007610ff097816 */ /* 0x000fd20000000009 */
        /* <DEDUP_REMOVED lines=13> */
[----:B------:R-:W-:Y:S02]  /*f2b0*/  ISETP.GT.AND P2, PT, R2, 0x74, PT ;  /* 0x000000740200780c */ /* 0x000fe40003f44270 */
[----:B------:R-:W-:-:S11]  /*f2c0*/  PRMT R15, RZ, 0x7610, R15 ;  /* 0x00007610ff0f7816 */ /* 0x000fd6000000000f */
[----:B----4-:R-:W-:Y:S01]  /*f2d0*/  @P2 IMAD.MOV.U32 R4, RZ, RZ, R25 ;  /* 0x000000ffff042224 */ /* 0x010fe200078e0019 */
[----:B------:R0:W-:Y:S01]  /*f2e0*/  STL [R1+0x13b4], R10 ;  /* 0x0013b40a01007387 */ /* 0x0001e20000100800 */
[----:B------:R-:W4:Y:S02]  /*f2f0*/  LDL R22, [R1+0xb9c] ;  /* 0x000b9c0001167983 */ /* 0x000f240000100800 */
[----:B------:R-:W-:-:S05]  /*f300*/  @P2 IMAD.MOV.U32 R5, RZ, RZ, R26 ;  /* 0x000000ffff052224 */ /* 0x000fca00078e001a */
[----:B------:R4:W4:Y:S04]  /*f310*/  @P2 LDG.E.U16 R15, [R4.64] ;  /* 0x00000008040f2981 */ /* 0x000928000c1e1500 */
[----:B0-----:R-:W4:Y:S04]  /*f320*/  LDL R10, [R1+0xba8] ;  /* 0x000ba800010a7983 */ /* 0x001f280000100800 */
        /* <DEDUP_REMOVED lines=8> */
[----:B------:R-:W-:Y:S01]  /*f3b0*/  PRMT R8, RZ, 0x7610, R8 ;  /* 0x00007610ff087816 */ /* 0x000fe20000000008 */
[----:B----4-:R-:W-:Y:S02]  /*f3c0*/  @P2 IMAD.MOV.U32 R5, RZ, RZ, R22 ;  /* 0x000000ffff052224 */ /* 0x010fe400078e0016 */
[----:B------:R-:W-:Y:S01]  /*f3d0*/  @P2 IMAD.MOV.U32 R4, RZ, RZ, R10 ;  /* 0x000000ffff042224 */ /* 0x000fe200078e000a */
[----:B------:R-:W-:Y:S01]  /*f3e0*/  STL [R1+0x1394], R15 ;  /* 0x0013940f01007387 */ /* 0x000fe20000100800 */
[----:B------:R-:W4:Y:S02]  /*f3f0*/  LDL R22, [R1+0xba4] ;  /* 0x000ba40001167983 */ /* 0x000f240000100800 */
[----:B------:R-:W4:Y:S01]  /*f400*/  LDL R10, [R1+0xbb0] ;  /* 0x000bb000010a7983 */ /* 0x000f220000100800 */
        /* <DEDUP_REMOVED lines=8> */
[----:B------:R-:W-:Y:S02]  /*f490*/  ISETP.GT.AND P1, PT, R2, 0x75, PT ;  /* 0x000000750200780c */ /* 0x000fe40003f24270 */
[----:B------:R-:W-:-:S11]  /*f4a0*/  PRMT R6, RZ, 0x7610, R6 ;  /* 0x00007610ff067816 */ /* 0x000fd60000000006 */
[----:B----4-:R-:W-:Y:S02]  /*f4b0*/  @P1 IMAD.MOV.U32 R5, RZ, RZ, R22 ;  /* 0x000000ffff051224 */ /* 0x010fe400078e0016 */
[----:B------:R-:W-:Y:S01]  /*f4c0*/  @P1 IMAD.MOV.U32 R4, RZ, RZ, R10 ;  /* 0x000000ffff041224 */ /* 0x000fe200078e000a */
[----:B------:R0:W-:Y:S01]  /*f4d0*/  STL [R1+0x1398], R14 ;  /* 0x0013980e01007387 */ /* 0x0001e20000100800 */
[----:B------:R-:W4:Y:S02]  /*f4e0*/  LDL R13, [R1+0xbac] ;  /* 0x000bac00010d7983 */ /* 0x000f240000100800 */
[----:B------:R-:W4:Y:S01]  /*f4f0*/  LDL R12, [R1+0xbb4] ;  /* 0x000bb400010c7983 */ /* 0x000f220000100800 */
[----:B------:R1:W4:Y:S04]  /*f500*/  @P1 LDG.E.U16 R6, [R4.64] ;  /* 0x0000000804061981 */ /* 0x000328000c1e1500 */
[----:B--2---:R-:W-:Y:S01]  /*f510*/  STL [R1+0x139c], R8 ;  /* 0x00139c0801007387 */ /* 0x004fe20000100800 */
[----:B------:R-:W2:Y:S02]  /*f520*/  LDL R27, [R1+0xc24] ;  /* 0x000c2400011b7983 */ /* 0x000ea40000100800 */
[----:B------:R-:W2:Y:S01]  /*f530*/  LDL R25, [R1+0xc30] ;  /* 0x000c300001197983 */ /* 0x000ea20000100800 */
[----:B---3--:R3:W-:Y:S01]  /*f540*/  STL [R1+0x13d0], R7 ;  /* 0x0013d00701007387 */ /* 0x0087e20000100800 */
[----:B0-----:R-:W2:Y:S02]  /*f550*/  LDL R14, [R1+0xc2c] ;  /* 0x000c2c00010e7983 */ /* 0x001ea40000100800 */
[----:B------:R-:W2:Y:S01]  /*f560*/  LDL R10, [R1+0xc34] ;  /* 0x000c3400010a7983 */ /* 0x000ea20000100800 */
[----:B------:R-:W-:-:S02]  /*f570*/  ISETP.GT.AND P2, PT, R2, 0x7d, PT ;  /* 0x0000007d0200780c */ /* 0x000fc40003f44270 */
[----:B-1----:R-:W-:Y:S02]  /*f580*/  PRMT R5, RZ, 0x7610, R5 ;  /* 0x00007610ff057816 */ /* 0x002fe40000000005 */
[----:B------:R-:W-:Y:S02]  /*f590*/  PRMT R4, RZ, 0x7610, R4 ;  /* 0x00007610ff047816 */ /* 0x000fe40000000004 */
[----:B------:R-:W-:Y:S02]  /*f5a0*/  PRMT R3, RZ, 0x7610, R3 ;  /* 0x00007610ff037816 */ /* 0x000fe40000000003 */
[----:B----4-:R2:W4:Y:S04]  /*f5b0*/  @P1 LDG.E.U16 R5, [R12.64] ;  /* 0x000000080c051981 */ /* 0x010528000c1e1500 */
[----:B------:R0:W-:Y:S01]  /*f5c0*/  STL [R1+0x135c], R6 ;  /* 0x00135c0601007387 */ /* 0x0001e20000100800 */
[----:B------:R-:W4:Y:S02]  /*f5d0*/  LDL R26, [R1+0x538] ;  /* 0x00053800011a7983 */ /* 0x000f240000100800 */
[----:B------:R-:W4:Y:S02]  /*f5e0*/  LDL R22, [R1+0x53c] ;  /* 0x00053c0001167983 */ /* 0x000f240000100800 */
[----:B---3--:R-:W3:Y:S01]  /*f5f0*/  LDL R7, [R1+0x530] ;  /* 0x0005300001077983 */ /* 0x008ee20000100800 */
[----:B0-----:R-:W3:Y:S01]  /*f600*/  LDL R6, [R1+0x534] ;  /* 0x0005340001067983 */ /* 0x001ee20000100800 */
[----:B--2---:R-:W-:-:S02]  /*f610*/  @P2 IMAD.MOV.U32 R13, RZ, RZ, R27 ;  /* 0x000000ffff0d2224 */ /* 0x004fc400078e001b */
[----:B------:R-:W-:-:S05]  /*f620*/  @P2 IMAD.MOV.U32 R12, RZ, RZ, R25 ;  /* 0x000000ffff0c2224 */ /* 0x000fca00078e0019 */
[----:B------:R0:W2:Y:S02]  /*f630*/  @P2 LDG.E.U16 R4, [R12.64] ;  /* 0x000000080c042981 */ /* 0x0000a4000c1e1500 */
[----:B0-----:R-:W-:Y:S02]  /*f640*/  @P2 IMAD.MOV.U32 R13, RZ, RZ, R14 ;  /* 0x000000ffff0d2224 */ /* 0x001fe400078e000e */
[----:B------:R-:W-:-:S05]  /*f650*/  @P2 IMAD.MOV.U32 R12, RZ, RZ, R10 ;  /* 0x000000ffff0c2224 */ /* 0x000fca00078e000a */
[----:B------:R4:W2:Y:S01]  /*f660*/  @P2 LDG.E.U16 R3, [R12.64] ;  /* 0x000000080c032981 */ /* 0x0008a2000c1e1500 */
[----:B------:R-:W-:Y:S02]  /*f670*/  PRMT R21, RZ, 0x7610, R21 ;  /* 0x00007610ff157816 */ /* 0x000fe40000000015 */
[----:B------:R-:W-:Y:S01]  /*f680*/  ISETP.GT.AND P1, PT, R2, 0x67, PT ;  /* 0x000000670200780c */ /* 0x000fe20003f24270 */
[----:B----4-:R-:W-:Y:S02]  /*f690*/  @P0 IMAD.MOV.U32 R13, RZ, RZ, R26 ;  /* 0x000000ffff0d0224 */ /* 0x010fe400078e001a */
[----:B------:R-:W-:Y:S01]  /*f6a0*/  @P0 IMAD.MOV.U32 R12, RZ, RZ, R22 ;  /* 0x000000ffff0c0224 */ /* 0x000fe200078e0016 */
[----:B------:R-:W-:Y:S04]  /*f6b0*/  STL [R1+0x1360], R5 ;  /* 0x0013600501007387 */ /* 0x000fe80000100800 */
[----:B------:R3:W4:Y:S05]  /*f6c0*/  @P0 LDG.E.U16 R21, [R12.64] ;  /* 0x000000080c150981 */ /* 0x00072a000c1e1500 */
[----:B---3--:R-:W-:-:S02]  /*f6d0*/  @P1 IMAD.MOV.U32 R12, RZ, RZ, R6 ;  /* 0x000000ffff0c1224 */ /* 0x008fc400078e0006 */
[----:B------:R-:W-:Y:S01]  /*f6e0*/  @P1 IMAD.MOV.U32 R13, RZ, RZ, R7 ;  /* 0x000000ffff0d1224 */ /* 0x000fe200078e0007 */
[----:B--2---:R0:W-:Y:S01]  /*f6f0*/  STL [R1+0x1364], R4 ;  /* 0x0013640401007387 */ /* 0x0041e20000100800 */
[----:B------:R-:W2:Y:S02]  /*f700*/  LDL R25, [R1+0x528] ;  /* 0x0005280001197983 */ /* 0x000ea40000100800 */
[----:B------:R-:W3:Y:S02]  /*f710*/  LDL R14, [R1+0x4c0] ;  /* 0x0004c000010e7983 */ /* 0x000ee40000100800 */
[----:B------:R-:W3:Y:S01]  /*f720*/  LDL R10, [R1+0x4c4] ;  /* 0x0004c400010a7983 */ /* 0x000ee20000100800 */
[----:B0-----:R-:W3:Y:S04]  /*f730*/  LDL R4, [R1+0x52c] ;  /* 0x00052c0001047983 */ /* 0x001ee80000100800 */
[----:B------:R0:W-:Y:S01]  /*f740*/  STL [R1+0x1368], R3 ;  /* 0x0013680301007387 */ /* 0x0001e20000100800 */
[----:B------:R-:W3:Y:S01]  /*f750*/  LDL R22, [R1+0x4b8] ;  /* 0x0004b80001167983 */ /* 0x000ee20000100800 */
[----:B0-----:R-:W-:-:S06]  /*f760*/  PRMT R3, RZ, 0x7610, R3 ;  /* 0x00007610ff037816 */ /* 0x001fcc0000000003 */
[----:B------:R2:W3:Y:S01]  /*f770*/  @P1 LDG.E.U16 R3, [R12.64] ;  /* 0x000000080c031981 */ /* 0x0004e2000c1e1500 */
[----:B------:R-:W-:-:S03]  /*f780*/  ISETP.GT.AND P0, PT, R2, 0x6e, PT ;  /* 0x0000006e0200780c */ /* 0x000fc60003f04270 */
[----:B----4-:R0:W-:Y:S01]  /*f790*/  STL [R1+0xb4], R21 ;  /* 0x0000b41501007387 */ /* 0x0101e20000100800 */
[----:B------:R-:W4:Y:S02]  /*f7a0*/  LDL R7, [R1+0x4b0] ;  /* 0x0004b00001077983 */ /* 0x000f240000100800 */
[----:B------:R-:W4:Y:S01]  /*f7b0*/  LDL R6, [R1+0x4b4] ;  /* 0x0004b40001067983 */ /* 0x000f220000100800 */
[----:B0-----:R-:W4:Y:S01]  /*f7c0*/  LDL R21, [R1+0x4bc] ;  /* 0x0004bc0001157983 */ /* 0x001f220000100800 */
[----:B------:R-:W-:Y:S01]  /*f7d0*/  PRMT R24, RZ, 0x7610, R24 ;  /* 0x00007610ff187816 */ /* 0x000fe20000000018 */
[----:B--2---:R-:W-:Y:S02]  /*f7e0*/  @P1 IMAD.MOV.U32 R13, RZ, RZ, R25 ;  /* 0x000000ffff0d1224 */ /* 0x004fe400078e0019 */
[----:B---3--:R-:W-:Y:S02]  /*f7f0*/  @P1 IMAD.MOV.U32 R12, RZ, RZ, R4 ;  /* 0x000000ffff0c1224 */ /* 0x008fe400078e0004 */
[----:B------:R-:W2:Y:S04]  /*f800*/  LDL R4, [R1+0x4a8] ;  /* 0x0004a80001047983 */ /* 0x000ea80000100800 */
[----:B------:R0:W3:Y:S02]  /*f810*/  @P1 LDG.E.U16 R24, [R12.64] ;  /* 0x000000080c181981 */ /* 0x0000e4000c1e1500 */
[----:B0-----:R-:W-:-:S02]  /*f820*/  @P0 IMAD.MOV.U32 R12, RZ, RZ, R10 ;  /* 0x000000ffff0c0224 */ /* 0x001fc400078e000a */
[----:B------:R-:W-:Y:S01]  /*f830*/  @P0 IMAD.MOV.U32 R13, RZ, RZ, R14 ;  /* 0x000000ffff0d0224 */ /* 0x000fe200078e000e */
[----:B------:R0:W-:Y:S01]  /*f840*/  STL [R1+0xac], R3 ;  /* 0x0000ac0301007387 */ /* 0x0001e20000100800 */
[----:B------:R-:W3:Y:S02]  /*f850*/  LDL R14, [R1+0x464] ;  /* 0x00046400010e7983 */ /* 0x000ee40000100800 */
[----:B------:R-:W3:Y:S01]  /*f860*/  LDL R10, [R1+0xbc0] ;  /* 0x000bc000010a7983 */ /* 0x000ee20000100800 */
[----:B0-----:R-:W3:Y:S01]  /*f870*/  LDL R3, [R1+0x4ac] ;  /* 0x0004ac0001037983 */ /* 0x001ee20000100800 */
[----:B------:R-:W-:Y:S02]  /*f880*/  PRMT R23, RZ, 0x7610, R23 ;  /* 0x00007610ff177816 */ /* 0x000fe40000000017 */
[----:B------:R-:W-:Y:S02]  /*f890*/  ISETP.GT.AND P1, PT, R2, 0x6f, PT ;  /* 0x0000006f0200780c */ /* 0x000fe40003f24270 */
[----:B------:R-:W-:-:S02]  /*f8a0*/  PRMT R18, RZ, 0x7610, R18 ;  /* 0x00007610ff127816 */ /* 0x000fc40000000012 */
[----:B------:R4:W3:Y:S01]  /*f8b0*/  @P0 LDG.E.U16 R23, [R12.64] ;  /* 0x000000080c170981 */ /* 0x0008e2000c1e1500 */
[----:B------:R-:W-:Y:S01]  /*f8c0*/  PRMT R17, RZ, 0x7610, R17 ;  /* 0x00007610ff117816 */ /* 0x000fe20000000011 */
[----:B----4-:R-:W-:Y:S02]  /*f8d0*/  @P0 IMAD.MOV.U32 R12, RZ, RZ, R21 ;  /* 0x000000ffff0c0224 */ /* 0x010fe400078e0015 */
[----:B------:R-:W-:-:S05]  /*f8e0*/  @P0 IMAD.MOV.U32 R13, RZ, RZ, R22 ;  /* 0x000000ffff0d0224 */ /* 0x000fca00078e0016 */
[----:B------:R0:W4:Y:S01]  /*f8f0*/  @P0 LDG.E.U16 R18, [R12.64] ;  /* 0x000000080c120981 */ /* 0x000122000c1e1500 */
[----:B------:R-:W-:Y:S02]  /*f900*/  ISETP.GT.AND P0, PT, R2, 0x76, PT ;  /* 0x000000760200780c */ /* 0x000fe40003f04270 */
[----:B------:R-:W-:Y:S01]  /*f910*/  PRMT R15, RZ, 0x7610, R15 ;  /* 0x00007610ff0f7816 */ /* 0x000fe2000000000f */
[----:B0-----:R-:W-:Y:S02]  /*f920*/  @P1 IMAD.MOV.U32 R12, RZ, RZ, R6 ;  /* 0x000000ffff0c1224 */ /* 0x001fe400078e0006 */
[----:B------:R-:W-:Y:S01]  /*f930*/  @P1 IMAD.MOV.U32 R13, RZ, RZ, R7 ;  /* 0x000000ffff0d1224 */ /* 0x000fe200078e0007 */
[----:B------:R-:W-:Y:S01]  /*f940*/  PRMT R9, RZ, 0x7610, R9 ;  /* 0x00007610ff097816 */ /* 0x000fe20000000009 */
[----:B------:R-:W4:Y:S04]  /*f950*/  LDL R7, [R1+0xbbc] ;  /* 0x000bbc0001077983 */ /* 0x000f280000100800 */
[----:B------:R2:W4:Y:S04]  /*f960*/  @P1 LDG.E.U16 R17, [R12.64] ;  /* 0x000000080c111981 */ /* 0x000528000c1e1500 */
[----:B------:R-:W4:Y:S01]  /*f970*/  LDL R6, [R1+0xbc8] ;  /* 0x000bc80001067983 */ /* 0x000f220000100800 */
[----:B--2---:R-:W-:-:S03]  /*f980*/  @P1 IMAD.MOV.U32 R13, RZ, RZ, R4 ;  /* 0x000000ffff0d1224 */ /* 0x004fc600078e0004 */
[----:B------:R-:W2:Y:S01]  /*f990*/  LDL R4, [R1+0xbc4] ;  /* 0x000bc40001047983 */ /* 0x000ea20000100800 */
[----:B---3--:R-:W-:-:S03]  /*f9a0*/  @P1 IMAD.MOV.U32 R12, RZ, RZ, R3 ;  /* 0x000000ffff0c1224 */ /* 0x008fc600078e0003 */
[----:B------:R-:W3:Y:S04]  /*f9b0*/  LDL R3, [R1+0xbd0] ;  /* 0x000bd00001037983 */ /* 0x000ee80000100800 */
[----:B------:R0:W3:Y:S02]  /*f9c0*/  @P1 LDG.E.U16 R15, [R12.64] ;  /* 0x000000080c0f1981 */ /* 0x0000e4000c1e1500 */
[----:B0-----:R-:W-:Y:S02]  /*f9d0*/  @P0 IMAD.MOV.U32 R12, RZ, RZ, R10 ;  /* 0x000000ffff0c0224 */ /* 0x001fe400078e000a */
[----:B------:R-:W-:-:S05]  /*f9e0*/  @P0 IMAD.MOV.U32 R13, RZ, RZ, R14 ;  /* 0x000000ffff0d0224 */ /* 0x000fca00078e000e */
[----:B------:R0:W3:Y:S04]  /*f9f0*/  @P0 LDG.E.U16 R9, [R12.64] ;  /* 0x000000080c090981 */ /* 0x0000e8000c1e1500 */
[----:B----4-:R1:W-:Y:S04]  /*fa00*/  STL [R1+0x98], R18 ;  /* 0x0000981201007387 */ /* 0x0103e80000100800 */
[----:B-1----:R-:W4:Y:S04]  /*fa10*/  LDL R18, [R1+0xbcc] ;  /* 0x000bcc0001127983 */ /* 0x002f280000100800 */
[----:B------:R1:W-:Y:S04]  /*fa20*/  STL [R1+0x88], R17 ;  /* 0x0000881101007387 */ /* 0x0003e80000100800 */
[----:B-1----:R-:W4:Y:S01]  /*fa30*/  LDL R17, [R1+0xbd4] ;  /* 0x000bd40001117983 */ /* 0x002f220000100800 */
[----:B0-----:R-:W-:-:S02]  /*fa40*/  @P0 IMAD.MOV.U32 R12, RZ, RZ, R6 ;  /* 0x000000ffff0c0224 */ /* 0x001fc400078e0006 */
[----:B------:R-:W-:Y:S01]  /*fa50*/  @P0 IMAD.MOV.U32 R13, RZ, RZ, R7 ;  /* 0x000000ffff0d0224 */ /* 0x000fe200078e0007 */
[----:B------:R-:W-:Y:S02]  /*fa60*/  ISETP.GT.AND P1, PT, R2, 0x77, PT ;  /* 0x000000770200780c */ /* 0x000fe40003f24270 */
[----:B------:R-:W-:-:S06]  /*fa70*/  PRMT R20, RZ, 0x7610, R20 ;  /* 0x00007610ff147816 */ /* 0x000fcc0000000014 */
[----:B------:R2:W4:Y:S05]  /*fa80*/  @P0 LDG.E.U16 R20, [R12.64] ;  /* 0x000000080c140981 */ /* 0x00052a000c1e1500 */
[----:B--2---:R-:W-:Y:S01]  /*fa90*/  @P1 IMAD.MOV.U32 R13, RZ, RZ, R4 ;  /* 0x000000ffff0d1224 */ /* 0x004fe200078e0004 */
[----:B---3--:R0:W-:Y:S01]  /*faa0*/  STL [R1+0x84], R15 ;  /* 0x0000840f01007387 */ /* 0x0081e20000100800 */
[----:B------:R-:W2:Y:S03]  /*fab0*/  LDL R14, [R1+0xc40] ;  /* 0x000c4000010e7983 */ /* 0x000ea60000100800 */
[----:B0-----:R-:W3:Y:S01]  /*fac0*/  LDL R15, [R1+0xc18] ;  /* 0x000c1800010f7983 */ /* 0x001ee20000100800 */
[----:B------:R-:W-:Y:S02]  /*fad0*/  STL [R1+0xa4], R24 ;  /* 0x0000a41801007387 */ /* 0x000fe40000100800 */
[----:B------:R-:W3:Y:S01]  /*fae0*/  LDL R10, [R1+0xc3c] ;  /* 0x000c3c00010a7983 */ /* 0x000ee20000100800 */
[----:B------:R0:W-:Y:S04]  /*faf0*/  STL [R1+0x80], R9 ;  /* 0x0000800901007387 */ /* 0x0001e80000100800 */
[----:B0-----:R-:W3:Y:S01]  /*fb00*/  LDL R9, [R1+0xc48] ;  /* 0x000c480001097983 */ /* 0x001ee20000100800 */
[----:B------:R-:W-:Y:S02]  /*fb10*/  STL [R1+0x9c], R23 ;  /* 0x00009c1701007387 */ /* 0x000fe40000100800 */
[----:B------:R-:W3:Y:S02]  /*fb20*/  LDL R7, [R1+0xc44] ;  /* 0x000c440001077983 */ /* 0x000ee40000100800 */
[----:B------:R-:W3:Y:S02]  /*fb30*/  LDL R6, [R1+0xc50] ;  /* 0x000c500001067983 */ /* 0x000ee40000100800 */
[----:B------:R-:W-:Y:S01]  /*fb40*/  @P1 IMAD.MOV.U32 R12, RZ, RZ, R3 ;  /* 0x000000ffff0c1224 */ /* 0x000fe200078e0003 */
[----:B------:R-:W3:Y:S04]  /*fb50*/  LDL R4, [R1+0xc4c] ;  /* 0x000c4c0001047983 */ /* 0x000ee80000100800 */
[----:B------:R-:W3:Y:S01]  /*fb60*/  LDL R3, [R1+0xc84] ;  /* 0x000c840001037983 */ /* 0x000ee20000100800 */
[----:B------:R-:W-:-:S02]  /*fb70*/  PRMT R19, RZ, 0x7610, R19 ;  /* 0x00007610ff137816 */ /* 0x000fc40000000013 */
[----:B------:R-:W-:Y:S02]  /*fb80*/  ISETP.GT.AND P0, PT, R2, 0x7e, PT ;  /* 0x0000007e0200780c */ /* 0x000fe40003f04270 */
[----:B------:R-:W-:Y:S02]  /*fb90*/  PRMT R16, RZ, 0x7610, R16 ;  /* 0x00007610ff107816 */ /* 0x000fe40000000010 */
[----:B------:R-:W-:Y:S02]  /*fba0*/  PRMT R11, RZ, 0x7610, R11 ;  /* 0x00007610ff0b7816 */ /* 0x000fe4000000000b */
[----:B------:R-:W-:Y:S02]  /*fbb0*/  PRMT R8, RZ, 0x7610, R8 ;  /* 0x00007610ff087816 */ /* 0x000fe40000000008 */
[----:B------:R-:W-:Y:S01]  /*fbc0*/  PRMT R5, RZ, 0x7610, R5 ;  /* 0x00007610ff057816 */ /* 0x000fe20000000005 */
[----:B------:R4:W3:Y:S01]  /*fbd0*/  @P1 LDG.E.U16 R19, [R12.64] ;  /* 0x000000080c131981 */ /* 0x0008e2000c1e1500 */
[----:B------:R-:W-:-:S03]  /*fbe0*/  PRMT R0, RZ, 0x7610, R0 ;  /* 0x00007610ff007816 */ /* 0x000fc60000000000 */
[----:B------:R-:W3:Y:S01]  /*fbf0*/  LDL.LU R27, [R1+0x424] ;  /* 0x00042400011b7983 */ /* 0x000ee20000300800 */
[----:B------:R-:W3:Y:S02]  /*fc00*/  LDL.LU R29, [R1+0x420] ;  /* 0x00042000011d7983 */ /* 0x000ee40000300800 */
[----:B----4-:R-:W-:Y:S02]  /*fc10*/  @P1 IMAD.MOV.U32 R12, RZ, RZ, R17 ;  /* 0x000000ffff0c1224 */ /* 0x010fe400078e0011 */
[----:B------:R-:W-:-:S05]  /*fc20*/  @P1 IMAD.MOV.U32 R13, RZ, RZ, R18 ;  /* 0x000000ffff0d1224 */ /* 0x000fca00078e0012 */
[----:B------:R2:W4:Y:S01]  /*fc30*/  @P1 LDG.E.U16 R16, [R12.64] ;  /* 0x000000080c101981 */ /* 0x000522000c1e1500 */
[----:B------:R-:W-:Y:S01]  /*fc40*/  ISETP.GT.AND P1, PT, R2, 0x7f, PT ;  /* 0x0000007f0200780c */ /* 0x000fe20003f24270 */
[----:B--2---:R-:W-:Y:S02]  /*fc50*/  @P0 IMAD.MOV.U32 R12, RZ, RZ, R14 ;  /* 0x000000ffff0c0224 */ /* 0x004fe400078e000e */
[----:B---3--:R-:W-:-:S05]  /*fc60*/  @P0 IMAD.MOV.U32 R13, RZ, RZ, R15 ;  /* 0x000000ffff0d0224 */ /* 0x008fca00078e000f */
[----:B------:R0:W2:Y:S02]  /*fc70*/  @P0 LDG.E.U16 R11, [R12.64] ;  /* 0x000000080c0b0981 */ /* 0x0000a4000c1e1500 */
[----:B0-----:R-:W-:Y:S02]  /*fc80*/  @P0 IMAD.MOV.U32 R13, RZ, RZ, R10 ;  /* 0x000000ffff0d0224 */ /* 0x001fe400078e000a */
[----:B------:R-:W-:-:S05]  /*fc90*/  @P0 IMAD.MOV.U32 R12, RZ, RZ, R9 ;  /* 0x000000ffff0c0224 */ /* 0x000fca00078e0009 */
[----:B------:R0:W3:Y:S02]  /*fca0*/  @P0 LDG.E.U16 R8, [R12.64] ;  /* 0x000000080c080981 */ /* 0x0000e4000c1e1500 */
[----:B0-----:R-:W-:Y:S02]  /*fcb0*/  @P1 IMAD.MOV.U32 R12, RZ, RZ, R6 ;  /* 0x000000ffff0c1224 */ /* 0x001fe400078e0006 */
[----:B------:R-:W-:-:S05]  /*fcc0*/  @P1 IMAD.MOV.U32 R13, RZ, RZ, R7 ;  /* 0x000000ffff0d1224 */ /* 0x000fca00078e0007 */
[----:B------:R0:W2:Y:S02]  /*fcd0*/  @P1 LDG.E.U16 R5, [R12.64] ;  /* 0x000000080c051981 */ /* 0x0000a4000c1e1500 */
[----:B0-----:R-:W-:Y:S02]  /*fce0*/  @P1 IMAD.MOV.U32 R12, RZ, RZ, R3 ;  /* 0x000000ffff0c1224 */ /* 0x001fe400078e0003 */
[----:B------:R-:W-:-:S05]  /*fcf0*/  @P1 IMAD.MOV.U32 R13, RZ, RZ, R4 ;  /* 0x000000ffff0d1224 */ /* 0x000fca00078e0004 */
[----:B------:R0:W4:Y:S04]  /*fd00*/  @P1 LDG.E.U16 R0, [R12.64] ;  /* 0x000000080c001981 */ /* 0x000128000c1e1500 */
[----:B------:R-:W1:Y:S01]  /*fd10*/  S2R R28, SR_TID.X ;  /* 0x00000000001c7919 */ /* 0x000e620000002100 */
[----:B------:R-:W-:Y:S06]  /*fd20*/  BAR.SYNC.DEFER_BLOCKING 0x0 ;  /* 0x0000000000007b1d */ /* 0x000fec0000010000 */
[----:B0-----:R-:W4:Y:S01]  /*fd30*/  LDL.LU R12, [R1+0x3dc] ;  /* 0x0003dc00010c7983 */ /* 0x001f220000300800 */
[----:B------:R-:W4:Y:S02]  /*fd40*/  LDL.LU R13, [R1+0x398] ;  /* 0x00039800010d7983 */ /* 0x000f240000300800 */
[----:B------:R-:W4:Y:S02]  /*fd50*/  LDL.LU R3, [R1+0x394] ;  /* 0x0003940001037983 */ /* 0x000f240000300800 */
[----:B------:R-:W4:Y:S01]  /*fd60*/  LDL.LU R4, [R1+0x350] ;  /* 0x0003500001047983 */ /* 0x000f220000300800 */
[----:B-1----:R-:W-:-:S04]  /*fd70*/  LOP3.LUT R22, R28, 0x3f, RZ, 0xc0, !PT ;  /* 0x0000003f1c167812 */ /* 0x002fc800078ec0ff */
[----:B------:R-:W-:Y:S01]  /*fd80*/  LOP3.LUT R25, R22, 0x40, RZ, 0xfc, !PT ;  /* 0x0000004016197812 */ /* 0x000fe200078efcff */
[----:B--2---:R0:W-:Y:S04]  /*fd90*/  STL [R1+0x50], R5 ;  /* 0x0000500501007387 */ /* 0x0041e80000100800 */
[----:B0-----:R-:W2:Y:S01]  /*fda0*/  LDL.LU R5, [R1+0x34c] ;  /* 0x00034c0001057983 */ /* 0x001ea20000300800 */
[----:B------:R-:W2:Y:S02]  /*fdb0*/  LDL.LU R6, [R1+0x308] ;  /* 0x0003080001067983 */ /* 0x000ea40000300800 */
[----:B------:R-:W-:Y:S02]  /*fdc0*/  STL [R1+0x74], R20 ;  /* 0x0000741401007387 */ /* 0x000fe40000100800 */
[----:B------:R-:W2:Y:S01]  /*fdd0*/  LDL.LU R7, [R1+0x304] ;  /* 0x0003040001077983 */ /* 0x000ea20000300800 */
[----:B---3--:R0:W-:Y:S04]  /*fde0*/  STL [R1+0x58], R8 ;  /* 0x0000580801007387 */ /* 0x0081e80000100800 */
[----:B0-----:R-:W3:Y:S01]  /*fdf0*/  LDL.LU R8, [R1+0x2c8] ;  /* 0x0002c80001087983 */ /* 0x001ee20000300800 */
[----:B------:R-:W2:Y:S02]  /*fe00*/  LDL.LU R14, [R1+0x2c4] ;  /* 0x0002c400010e7983 */ /* 0x000ea40000300800 */
[----:B------:R-:W2:Y:S02]  /*fe10*/  LDL.LU R15, [R1+0x288] ;  /* 0x00028800010f7983 */ /* 0x000ea40000300800 */
[----:B------:R-:W-:Y:S01]  /*fe20*/  STL [R1+0x6c], R19 ;  /* 0x00006c1301007387 */ /* 0x000fe20000100800 */
[----:B----4-:R0:W-:Y:S04]  /*fe30*/  STL [R1+0x68], R16 ;  /* 0x0000681001007387 */ /* 0x0101e80000100800 */
[----:B0-----:R-:W4:Y:S01]  /*fe40*/  LDL.LU R16, [R1+0x284] ;  /* 0x0002840001107983 */ /* 0x001f220000300800 */
[----:B------:R-:W2:Y:S02]  /*fe50*/  LDL.LU R9, [R1+0x248] ;  /* 0x0002480001097983 */ /* 0x000ea40000300800 */
[----:B------:R-:W2:Y:S02]  /*fe60*/  LDL.LU R10, [R1+0x244] ;  /* 0x00024400010a7983 */ /* 0x000ea40000300800 */
[----:B------:R-:W2:Y:S01]  /*fe70*/  LDL.LU R19, [R1+0x208] ;  /* 0x0002080001137983 */ /* 0x000ea20000300800 */
[----:B------:R-:W2:Y:S01]  /*fe80*/  LDL.LU R20, [R1+0x204] ;  /* 0x0002040001147983 */ /* 0x000ea20000300800 */
[----:B------:R0:W-:Y:S03]  /*fe90*/  STL [R1+0x60], R11 ;  /* 0x0000600b01007387 */ /* 0x0001e60000100800 */
[----:B0-----:R-:W2:Y:S01]  /*fea0*/  LDL.LU R11, [R1+0x1c8] ;  /* 0x0001c800010b7983 */ /* 0x001ea20000300800 */
[----:B------:R-:W2:Y:S02]  /*feb0*/  LDL.LU R17, [R1+0x1c4] ;  /* 0x0001c40001117983 */ /* 0x000ea40000300800 */
[----:B------:R-:W2:Y:S02]  /*fec0*/  LDL.LU R23, [R1+0x194] ;  /* 0x0001940001177983 */ /* 0x000ea40000300800 */
[----:B------:R0:W-:Y:S02]  /*fed0*/  STL [R1+0x3c], R0 ;  /* 0x00003c0001007387 */ /* 0x0001e40000100800 */
[----:B0-----:R-:W2:Y:S01]  /*fee0*/  LDL.LU R0, [R1+0x190] ;  /* 0x0001900001007983 */ /* 0x001ea20000300800 */
[----:B------:R-:W2:Y:S02]  /*fef0*/  LDL.LU R18, [R1+0xec] ;  /* 0x0000ec0001127983 */ /* 0x000ea40000300800 */
[----:B------:R-:W2:Y:S02]  /*ff00*/  LDL.LU R21, [R1+0xe8] ;  /* 0x0000e80001157983 */ /* 0x000ea40000300800 */
[----:B------:R-:W2:Y:S01]  /*ff10*/  LDL.LU R24, [R1+0xbc] ;  /* 0x0000bc0001187983 */ /* 0x000ea20000300800 */
[----:B------:R-:W2:Y:S01]  /*ff20*/  LDL.LU R26, [R1+0xb8] ;  /* 0x0000b800011a7983 */ /* 0x000ea20000300800 */
[----:B------:R-:W2:Y:S01]  /*ff30*/  LDL.LU R22, [R1+0x5c] ;  /* 0x00005c0001167983 */ /* 0x000ea20000300800 */
[----:B------:R-:W-:-:S04]  /*ff40*/  LOP3.LUT R28, R28, 0x3f, RZ, 0xc0, !PT ;  /* 0x0000003f1c1c7812 */ /* 0x000fc800078ec0ff */
[-C--:B------:R-:W-:Y:S02]  /*ff50*/  ISETP.GE.AND P0, PT, R28, R2.reuse, PT ;  /* 0x000000021c00720c */ /* 0x080fe40003f06270 */
[----:B------:R-:W0:Y:S01]  /*ff60*/  S2R R28, SR_TID.X ;  /* 0x00000000001c7919 */ /* 0x000e220000002100 */
[----:B------:R-:W-:Y:S02]  /*ff70*/  ISETP.GE.AND P1, PT, R25, R2, PT ;  /* 0x000000021900720c */ /* 0x000fe40003f26270 */
[----:B------:R-:W3:Y:S02]  /*ff80*/  LDL.LU R25, [R1+0x54] ;  /* 0x0000540001197983 */ /* 0x000ee40000300800 */
[----:B------:R-:W3:Y:S01]  /*ff90*/  LDL.LU R2, [R1+0x3e0] ;  /* 0x0003e00001027983 */ /* 0x000ee20000300800 */
[----:B0-----:R-:W-:-:S05]  /*ffa0*/  LOP3.LUT R28, R28, 0x3f, RZ, 0xc0, !PT ;  /* 0x0000003f1c1c7812 */ /* 0x001fca00078ec0ff */
[----:B------:R-:W-:-:S05]  /*ffb0*/  IMAD.SHL.U32 R28, R28, 0x2, RZ ;  /* 0x000000021c1c7824 */ /* 0x000fca00078e00ff */
[----:B------:R0:W-:Y:S04]  /*ffc0*/  STS.U16 [R28], R27 ;  /* 0x0000001b1c007388 */ /* 0x0001e80000000400 */
[----:B------:R1:W-:Y:S04]  /*ffd0*/  STS.U16 [R28+0x80], R29 ;  /* 0x0000801d1c007388 */ /* 0x0003e80000000400 */
[----:B0-----:R-:W4:Y:S01]  /*ffe0*/  LDL.LU R27, [R1+0x13ec] ;  /* 0x0013ec00011b7983 */ /* 0x001f220000300800 */
[----:B-1----:R-:W4:Y:S03]  /*fff0*/  LDL.LU R29, [R1+0x13e8] ;  /* 0x0013e800011d7983 */ /* 0x002f260000300800 */
[----:B--2---:R0:W-:Y:S04]  /*10000*/  STS.U16 [R28+0x6800], R22 ;  /* 0x006800161c007388 */ /* 0x0041e80000000400 */
[----:B0-----:R-:W2:Y:S04]  /*10010*/  LDL.LU R22, [R1+0x10] ;  /* 0x0000100001167983 */ /* 0x001ea80000300800 */
[----:B------:R0:W-:Y:S04]  /*10020*/  STS.U16 [R28+0x5800], R18 ;  /* 0x005800121c007388 */ /* 0x0001e80000000400 */
[----:B------:R1:W-:Y:S04]  /*10030*/  STS.U16 [R28+0x5880], R21 ;  /* 0x005880151c007388 */ /* 0x0003e80000000400 */
[----:B------:R1:W-:Y:S04]  /*10040*/  STS.U16 [R28+0x6000], R24 ;  /* 0x006000181c007388 */ /* 0x0003e80000000400 */
[----:B------:R1:W-:Y:S04]  /*10050*/  STS.U16 [R28+0x6080], R26 ;  /* 0x0060801a1c007388 */ /* 0x0003e80000000400 */
[----:B---3--:R3:W-:Y:S04]  /*10060*/  STS.U16 [R28+0x800], R2 ;  /* 0x000800021c007388 */ /* 0x0087e80000000400 */
[----:B------:R3:W-:Y:S04]  /*10070*/  STS.U16 [R28+0x880], R12 ;  /* 0x0008800c1c007388 */ /* 0x0007e80000000400 */
[----:B0-----:R-:W2:Y:S01]  /*10080*/  LDL.LU R18, [R1+0x41c] ;  /* 0x00041c0001127983 */ /* 0x001ea20000300800 */
[----:B-1----:R-:W2:Y:S02]  /*10090*/  LDL.LU R21, [R1+0x418] ;  /* 0x0004180001157983 */ /* 0x002ea40000300800 */
[----:B------:R-:W2:Y:S02]  /*100a0*/  LDL.LU R24, [R1+0x3d8] ;  /* 0x0003d80001187983 */ /* 0x000ea40000300800 */
[----:B------:R-:W2:Y:S01]  /*100b0*/  LDL.LU R26, [R1+0x3d4] ;  /* 0x0003d400011a7983 */ /* 0x000ea20000300800 */
[----:B---3--:R-:W3:Y:S04]  /*100c0*/  LDL.LU R2, [R1+0x348] ;  /* 0x0003480001027983 */ /* 0x008ee80000300800 */
[----:B------:R0:W-:Y:S01]  /*100d0*/  STS.U16 [R28+0x1000], R13 ;  /* 0x0010000d1c007388 */ /* 0x0001e20000000400 */
[----:B------:R-:W3:Y:S03]  /*100e0*/  LDL.LU R12, [R1+0x344] ;  /* 0x00034400010c7983 */ /* 0x000ee60000300800 */
[----:B------:R1:W-:Y:S04]  /*100f0*/  STS.U16 [R28+0x1080], R3 ;  /* 0x001080031c007388 */ /* 0x0003e80000000400 */
[----:B------:R1:W-:Y:S04]  /*10100*/  STS.U16 [R28+0x1800], R4 ;  /* 0x001800041c007388 */ /* 0x0003e80000000400 */
[----:B------:R1:W-:Y:S04]  /*10110*/  STS.U16 [R28+0x1880], R5 ;  /* 0x001880051c007388 */ /* 0x0003e80000000400 */
[----:B------:R1:W-:Y:S04]  /*10120*/  STS.U16 [R28+0x2000], R6 ;  /* 0x002000061c007388 */ /* 0x0003e80000000400 */
[----:B------:R1:W-:Y:S04]  /*10130*/  STS.U16 [R28+0x2800], R8 ;  /* 0x002800081c007388 */ /* 0x0003e80000000400 */
[----:B0-----:R-:W3:Y:S01]  /*10140*/  LDL.LU R13, [R1+0x300] ;  /* 0x00030000010d7983 */ /* 0x001ee20000300800 */
[----:B-1----:R-:W3:Y:S02]  /*10150*/  LDL.LU R3, [R1+0x2fc] ;  /* 0x0002fc0001037983 */ /* 0x002ee40000300800 */
[----:B------:R-:W3:Y:S01]  /*10160*/  LDL.LU R4, [R1+0x2c0] ;  /* 0x0002c00001047983 */ /* 0x000ee20000300800 */
[----:B------:R-:W3:Y:S01]  /*10170*/  LDL.LU R5, [R1+0x2bc] ;  /* 0x0002bc0001057983 */ /* 0x000ee20000300800 */
[----:B------:R-:W3:Y:S03]  /*10180*/  LDL.LU R6, [R1+0x280] ;  /* 0x0002800001067983 */ /* 0x000ee60000300800 */
[----:B------:R0:W-:Y:S01]  /*10190*/  STS.U16 [R28+0x2880], R14 ;  /* 0x0028800e1c007388 */ /* 0x0001e20000000400 */
[----:B------:R-:W3:Y:S03]  /*101a0*/  LDL.LU R8, [R1+0x27c] ;  /* 0x00027c0001087983 */ /* 0x000ee60000300800 */
[----:B------:R1:W-:Y:S04]  /*101b0*/  STS.U16 [R28+0x3000], R15 ;  /* 0x0030000f1c007388 */ /* 0x0003e80000000400 */
[----:B----4-:R4:W-:Y:S04]  /*101c0*/  STS.U16 [R28+0x3080], R16 ;  /* 0x003080101c007388 */ /* 0x0109e80000000400 */
[----:B------:R4:W-:Y:S04]  /*101d0*/  STS.U16 [R28+0x3800], R9 ;  /* 0x003800091c007388 */ /* 0x0009e80000000400 */
[----:B------:R4:W-:Y:S04]  /*101e0*/  STS.U16 [R28+0x3880], R10 ;  /* 0x0038800a1c007388 */ /* 0x0009e80000000400 */
[----:B------:R4:W-:Y:S04]  /*101f0*/  STS.U16 [R28+0x4000], R19 ;  /* 0x004000131c007388 */ /* 0x0009e80000000400 */
[----:B0-----:R-:W3:Y:S01]  /*10200*/  LDL.LU R14, [R1+0x240] ;  /* 0x00024000010e7983 */ /* 0x001ee20000300800 */
[----:B-1----:R-:W3:Y:S03]  /*10210*/  LDL.LU R15, [R1+0x23c] ;  /* 0x00023c00010f7983 */ /* 0x002ee60000300800 */
[----:B----4-:R-:W4:Y:S04]  /*10220*/  LDL.LU R16, [R1+0x200] ;  /* 0x0002000001107983 */ /* 0x010f280000300800 */
[----:B------:R-:W3:Y:S01]  /*10230*/  LDL.LU R9, [R1+0x1fc] ;  /* 0x0001fc0001097983 */ /* 0x000ee20000300800 */
[----:B------:R-:W3:Y:S03]  /*10240*/  LDL.LU R10, [R1+0x1c0] ;  /* 0x0001c000010a7983 */ /* 0x000ee60000300800 */
        /* <DEDUP_REMOVED lines=15> */
[----:B0-----:R-:W3:Y:S01]  /*10340*/  LDL.LU R27, [R1+0x38] ;  /* 0x00003800011b7983 */ /* 0x001ee20000300800 */
[----:B-1----:R-:W3:Y:S03]  /*10350*/  LDL.LU R29, [R1+0x34] ;  /* 0x00003400011d7983 */ /* 0x002ee60000300800 */
[----:B--2---:R0:W-:Y:S04]  /*10360*/  STS.U16 [R28+0x7800], R22 ;  /* 0x007800161c007388 */ /* 0x0041e80000000400 */
[----:B0-----:R-:W2:Y:S04]  /*10370*/  LDL.LU R22, [R1+0x13e4] ;  /* 0x0013e40001167983 */ /* 0x001ea80000300800 */
[----:B------:R0:W-:Y:S02]  /*10380*/  STS.U16 [R28+0x2080], R7 ;  /* 0x002080071c007388 */ /* 0x0001e40000000400 */
[----:B0-----:R-:W-:-:S02]  /*10390*/  LOP3.LUT R7, R28, 0x10, RZ, 0x3c, !PT ;  /* 0x000000101c077812 */ /* 0x001fc400078e3cff */
[----:B--2---:R0:W-:Y:S04]  /*103a0*/  STS.U16 [R28+0x7880], R22 ;  /* 0x007880161c007388 */ /* 0x0041e80000000400 */
[----:B0-----:R-:W2:Y:S01]  /*103b0*/  LDL.LU R28, [R1+0x390] ;  /* 0x00039000011c7983 */ /* 0x001ea20000300800 */
[----:B------:R0:W-:Y:S03]  /*103c0*/  STL [R1+0x136c], R22 ;  /* 0x00136c1601007387 */ /* 0x0001e60000100800 */
[----:B0-----:R-:W3:Y:S01]  /*103d0*/  LDL.LU R22, [R1+0x38c] ;  /* 0x00038c0001167983 */ /* 0x001ee20000300800 */
[----:B------:R0:W-:Y:S02]  /*103e0*/  STS.U16 [R7+0x100], R18 ;  /* 0x0001001207007388 */ /* 0x0001e40000000400 */
[----:B------:R1:W-:Y:S02]  /*103f0*/  STS.U16 [R7+0x180], R21 ;  /* 0x0001801507007388 */ /* 0x0003e40000000400 */
[----:B------:R4:W-:Y:S01]  /*10400*/  STS.U16 [R7+0x900], R24 ;  /* 0x0009001807007388 */ /* 0x0009e20000000400 */
[----:B------:R4:W-:Y:S04]  /*10410*/  STS.U16 [R7+0x980], R26 ;  /* 0x0009801a07007388 */ /* 0x0009e80000000400 */
[----:B0-----:R-:W3:Y:S01]  /*10420*/  LDL.LU R18, [R1+0x13e0] ;  /* 0x0013e00001127983 */ /* 0x001ee20000300800 */
[----:B-1----:R-:W3:Y:S02]  /*10430*/  LDL.LU R21, [R1+0x13dc] ;  /* 0x0013dc0001157983 */ /* 0x002ee40000300800 */
[----:B----4-:R-:W3:Y:S01]  /*10440*/  LDL.LU R24, [R1+0x13d8] ;  /* 0x0013d80001187983 */ /* 0x010ee20000300800 */
[----:B------:R-:W3:Y:S04]  /*10450*/  LDL.LU R26, [R1+0x13d4] ;  /* 0x0013d400011a7983 */ /* 0x000ee80000300800 */
[----:B--2---:R-:W-:Y:S04]  /*10460*/  STS.U16 [R7+0x1100], R28 ;  /* 0x0011001c07007388 */ /* 0x004fe80000000400 */
[----:B---3--:R-:W-:Y:S01]  /*10470*/  STS.U16 [R7+0x1180], R22 ;  /* 0x0011801607007388 */ /* 0x008fe20000000400 */
[----:B------:R-:W-:Y:S02]  /*10480*/  STS.U16 [R7+0x1900], R2 ;  /* 0x0019000207007388 */ /* 0x000fe40000000400 */
[----:B------:R-:W-:Y:S02]  /*10490*/  STS.U16 [R7+0x1980], R12 ;  /* 0x0019800c07007388 */ /* 0x000fe40000000400 */
[----:B------:R-:W-:Y:S01]  /*104a0*/  STS.U16 [R7+0x2100], R13 ;  /* 0x0021000d07007388 */ /* 0x000fe20000000400 */
[----:B------:R-:W-:Y:S01]  /*104b0*/  STS.U16 [R7+0x2180], R3 ;  /* 0x0021800307007388 */ /* 0x000fe20000000400 */
[----:B------:R-:W-:Y:S02]  /*104c0*/  STS.U16 [R7+0x2900], R4 ;  /* 0x0029000407007388 */ /* 0x000fe40000000400 */
[----:B------:R-:W-:Y:S02]  /*104d0*/  STS.U16 [R7+0x2980], R5 ;  /* 0x0029800507007388 */ /* 0x000fe40000000400 */
[----:B------:R-:W-:Y:S01]  /*104e0*/  STS.U16 [R7+0x3100], R6 ;  /* 0x0031000607007388 */ /* 0x000fe20000000400 */
[----:B------:R-:W-:Y:S01]  /*104f0*/  STS.U16 [R7+0x3180], R8 ;  /* 0x0031800807007388 */ /* 0x000fe20000000400 */
[----:B------:R-:W-:Y:S02]  /*10500*/  STS.U16 [R7+0x3900], R14 ;  /* 0x0039000e07007388 */ /* 0x000fe40000000400 */
[----:B------:R-:W-:Y:S02]  /*10510*/  STS.U16 [R7+0x3980], R15 ;  /* 0x0039800f07007388 */ /* 0x000fe40000000400 */
[----:B------:R-:W-:Y:S01]  /*10520*/  STS.U16 [R7+0x4100], R16 ;  /* 0x0041001007007388 */ /* 0x000fe20000000400 */
[----:B------:R0:W-:Y:S01]  /*10530*/  STS.U16 [R7+0x4180], R9 ;  /* 0x0041800907007388 */ /* 0x0001e20000000400 */
[----:B------:R-:W-:Y:S02]  /*10540*/  STS.U16 [R7+0x4900], R10 ;  /* 0x0049000a07007388 */ /* 0x000fe40000000400 */
[----:B------:R-:W-:Y:S02]  /*10550*/  STS.U16 [R7+0x4980], R19 ;  /* 0x0049801307007388 */ /* 0x000fe40000000400 */
[----:B------:R-:W-:Y:S01]  /*10560*/  STS.U16 [R7+0x5100], R20 ;  /* 0x0051001407007388 */ /* 0x000fe20000000400 */
[----:B------:R1:W-:Y:S01]  /*10570*/  STS.U16 [R7+0x5180], R11 ;  /* 0x0051800b07007388 */ /* 0x0003e20000000400 */
[----:B------:R2:W-:Y:S02]  /*10580*/  STS.U16 [R7+0x5900], R17 ;  /* 0x0059001107007388 */ /* 0x0005e40000000400 */
[----:B------:R3:W-:Y:S02]  /*10590*/  STS.U16 [R7+0x5980], R23 ;  /* 0x0059801707007388 */ /* 0x0007e40000000400 */
[----:B------:R3:W-:Y:S01]  /*105a0*/  STS.U16 [R7+0x6100], R0 ;  /* 0x0061000007007388 */ /* 0x0007e20000000400 */
[----:B------:R-:W-:Y:S04]  /*105b0*/  STS.U16 [R7+0x6180], R25 ;  /* 0x0061801907007388 */ /* 0x000fe80000000400 */
[----:B0-----:R-:W4:Y:S01]  /*105c0*/  LDL.LU R9, [R1+0x414] ;  /* 0x0004140001097983 */ /* 0x001f220000300800 */
[----:B------:R-:W-:Y:S02]  /*105d0*/  STS.U16 [R7+0x6900], R27 ;  /* 0x0069001b07007388 */ /* 0x000fe40000000400 */
[----:B------:R0:W-:Y:S01]  /*105e0*/  STS.U16 [R7+0x6980], R29 ;  /* 0x0069801d07007388 */ /* 0x0001e20000000400 */
[----:B-1----:R-:W4:Y:S01]  /*105f0*/  LDL.LU R11, [R1+0x410] ;  /* 0x00041000010b7983 */ /* 0x002f220000300800 */
[----:B--2---:R-:W2:Y:S02]  /*10600*/  LDL.LU R17, [R1+0x3d0] ;  /* 0x0003d00001117983 */ /* 0x004ea40000300800 */
[----:B---3--:R-:W3:Y:S02]  /*10610*/  LDL.LU R23, [R1+0x3cc] ;  /* 0x0003cc0001177983 */ /* 0x008ee40000300800 */
[----:B------:R-:W3:Y:S01]  /*10620*/  LDL.LU R0, [R1+0x388] ;  /* 0x0003880001007983 */ /* 0x000ee20000300800 */
[----:B0-----:R-:W3:Y:S04]  /*10630*/  LDL.LU R29, [R1+0x384] ;  /* 0x00038400011d7983 */ /* 0x001ee80000300800 */
[----:B------:R-:W0:Y:S01]  /*10640*/  S2R R28, SR_TID.X ;  /* 0x00000000001c7919 */ /* 0x000e220000002100 */
[----:B------:R-:W3:Y:S02]  /*10650*/  LDL.LU R22, [R1+0x2f4] ;  /* 0x0002f40001167983 */ /* 0x000ee40000300800 */
[----:B------:R-:W3:Y:S02]  /*10660*/  LDL.LU R2, [R1+0x2b8] ;  /* 0x0002b80001027983 */ /* 0x000ee40000300800 */
[----:B------:R-:W3:Y:S01]  /*10670*/  LDL.LU R12, [R1+0x2b4] ;  /* 0x0002b400010c7983 */ /* 0x000ee20000300800 */
[----:B------:R-:W3:Y:S01]  /*10680*/  LDL.LU R13, [R1+0x278] ;  /* 0x00027800010d7983 */ /* 0x000ee20000300800 */
        /* <DEDUP_REMOVED lines=8> */
[----:B------:R-:W3:Y:S03]  /*10710*/  LDL.LU R19, [R1+0x120] ;  /* 0x0001200001137983 */ /* 0x000ee60000300800 */
[----:B------:R-:W-:Y:S01]  /*10720*/  STS.U16 [R7+0x7100], R26 ;  /* 0x0071001a07007388 */ /* 0x000fe20000000400 */
[----:B------:R-:W3:Y:S02]  /*10730*/  LDL.LU R20, [R1+0xdc] ;  /* 0x0000dc0001147983 */ /* 0x000ee40000300800 */
[----:B------:R1:W-:Y:S02]  /*10740*/  STS.U16 [R7+0x7180], R24 ;  /* 0x0071801807007388 */ /* 0x0003e40000000400 */
[----:B------:R-:W3:Y:S01]  /*10750*/  LDL.LU R25, [R1+0xd8] ;  /* 0x0000d80001197983 */ /* 0x000ee20000300800 */
[----:B0-----:R-:W-:Y:S01]  /*10760*/  LOP3.LUT R28, R28, 0x3f, RZ, 0xc0, !PT ;  /* 0x0000003f1c1c7812 */ /* 0x001fe200078ec0ff */
[----:B-1----:R-:W3:Y:S01]  /*10770*/  LDL.LU R24, [R1+0xa0] ;  /* 0x0000a00001187983 */ /* 0x002ee20000300800 */
[----:B------:R-:W3:Y:S02]  /*10780*/  LDL.LU R26, [R1+0x94] ;  /* 0x00009400011a7983 */ /* 0x000ee40000300800 */
[----:B------:R-:W3:Y:S02]  /*10790*/  LDL.LU R27, [R1+0x30] ;  /* 0x00003000011b7983 */ /* 0x000ee40000300800 */
[----:B------:R-:W-:Y:S01]  /*107a0*/  IMAD.SHL.U32 R28, R28, 0x2, RZ ;  /* 0x000000021c1c7824 */ /* 0x000fe200078e00ff */
[----:B------:R-:W-:Y:S01]  /*107b0*/  STS.U16 [R7+0x7900], R21 ;  /* 0x0079001507007388 */ /* 0x000fe20000000400 */
[----:B------:R-:W-:Y:S03]  /*107c0*/  STS.U16 [R7+0x7980], R18 ;  /* 0x0079801207007388 */ /* 0x000fe60000000400 */
[----:B------:R-:W-:-:S02]  /*107d0*/  LOP3.LUT R10, R28, 0x20, RZ, 0x3c, !PT ;  /* 0x000000201c0a7812 */ /* 0x000fc400078e3cff */
[----:B------:R-:W3:Y:S01]  /*107e0*/  LDL.LU R28, [R1+0x340] ;  /* 0x00034000011c7983 */ /* 0x000ee20000300800 */
[----:B------:R0:W-:Y:S03]  /*107f0*/  STL [R1+0x1370], R21 ;  /* 0x0013701501007387 */ /* 0x0001e60000100800 */
[----:B0-----:R-:W3:Y:S01]  /*10800*/  LDL.LU R21, [R1+0x2f8] ;  /* 0x0002f80001157983 */ /* 0x001ee20000300800 */
[----:B------:R-:W3:Y:S02]  /*10810*/  LDL.LU R7, [R1+0x13d0] ;  /* 0x0013d00001077983 */ /* 0x000ee40000300800 */
[----:B------:R0:W-:Y:S02]  /*10820*/  STL [R1+0x1374], R18 ;  /* 0x0013741201007387 */ /* 0x0001e40000100800 */
[----:B0-----:R-:W3:Y:S04]  /*10830*/  LDL.LU R18, [R1+0x33c] ;  /* 0x00033c0001127983 */ /* 0x001ee80000300800 */
[----:B----4-:R0:W-:Y:S04]  /*10840*/  STS.U16 [R10+0x200], R9 ;  /* 0x000200090a007388 */ /* 0x0101e80000000400 */
[----:B------:R1:W-:Y:S01]  /*10850*/  STS.U16 [R10+0x280], R11 ;  /* 0x0002800b0a007388 */ /* 0x0003e20000000400 */
[----:B--2---:R2:W-:Y:S02]  /*10860*/  STS.U16 [R10+0xa00], R17 ;  /* 0x000a00110a007388 */ /* 0x0045e40000000400 */
[----:B---3--:R3:W-:Y:S01]  /*10870*/  STS.U16 [R10+0xa80], R23 ;  /* 0x000a80170a007388 */ /* 0x0087e20000000400 */
[----:B0-----:R-:W4:Y:S01]  /*10880*/  LDL.LU R9, [R1+0x13cc] ;  /* 0x0013cc0001097983 */ /* 0x001f220000300800 */
[----:B------:R0:W-:Y:S02]  /*10890*/  STS.U16 [R10+0x1200], R0 ;  /* 0x001200000a007388 */ /* 0x0001e40000000400 */
[----:B------:R3:W-:Y:S01]  /*108a0*/  STS.U16 [R10+0x1280], R29 ;  /* 0x0012801d0a007388 */ /* 0x0007e20000000400 */
[----:B-1----:R-:W4:Y:S01]  /*108b0*/  LDL.LU R11, [R1+0x13c8] ;  /* 0x0013c800010b7983 */ /* 0x002f220000300800 */
[----:B--2---:R-:W2:Y:S03]  /*108c0*/  LDL.LU R17, [R1+0x13c4] ;  /* 0x0013c40001117983 */ /* 0x004ea60000300800 */
[----:B---3--:R-:W3:Y:S04]  /*108d0*/  LDL.LU R23, [R1+0x13c0] ;  /* 0x0013c00001177983 */ /* 0x008ee80000300800 */
[----:B0-----:R-:W2:Y:S01]  /*108e0*/  LDL.LU R0, [R1+0x13bc] ;  /* 0x0013bc0001007983 */ /* 0x001ea20000300800 */
[----:B------:R-:W2:Y:S03]  /*108f0*/  LDL.LU R29, [R1+0x13b8] ;  /* 0x0013b800011d7983 */ /* 0x000ea60000300800 */
[----:B------:R-:W-:Y:S04]  /*10900*/  STS.U16 [R10+0x1a00], R28 ;  /* 0x001a001c0a007388 */ /* 0x000fe80000000400 */
        /* <DEDUP_REMOVED lines=14> */
[----:B------:R0:W-:Y:S02]  /*109f0*/  STS.U16 [R10+0x5280], R19 ;  /* 0x005280130a007388 */ /* 0x0001e40000000400 */
[----:B------:R1:W-:Y:S01]  /*10a00*/  STS.U16 [R10+0x5a00], R20 ;  /* 0x005a00140a007388 */ /* 0x0003e20000000400 */
[----:B------:R-:W-:Y:S01]  /*10a10*/  STS.U16 [R10+0x5a80], R25 ;  /* 0x005a80190a007388 */ /* 0x000fe20000000400 */
[----:B------:R-:W-:Y:S02]  /*10a20*/  STS.U16 [R10+0x6200], R24 ;  /* 0x006200180a007388 */ /* 0x000fe40000000400 */
[----:B------:R1:W-:Y:S02]  /*10a30*/  STS.U16 [R10+0x6280], R26 ;  /* 0x0062801a0a007388 */ /* 0x0003e40000000400 */
[----:B------:R1:W-:Y:S01]  /*10a40*/  STS.U16 [R10+0x6a00], R27 ;  /* 0x006a001b0a007388 */ /* 0x0003e20000000400 */
[----:B0-----:R-:W4:Y:S01]  /*10a50*/  LDL.LU R19, [R1+0x40c] ;  /* 0x00040c0001137983 */ /* 0x001f220000300800 */
[----:B-1----:R-:W4:Y:S03]  /*10a60*/  LDL.LU R20, [R1+0x408] ;  /* 0x0004080001147983 */ /* 0x002f260000300800 */
[----:B------:R-:W4:Y:S01]  /*10a70*/  LDL.LU R26, [R1+0x3c8] ;  /* 0x0003c800011a7983 */ /* 0x000f220000300800 */
[----:B------:R-:W4:Y:S03]  /*10a80*/  LDL.LU R27, [R1+0x3c4] ;  /* 0x0003c400011b7983 */ /* 0x000f260000300800 */
[----:B--2---:R0:W-:Y:S04]  /*10a90*/  STS.U16 [R10+0x6a80], R29 ;  /* 0x006a801d0a007388 */ /* 0x0041e80000000400 */
[----:B0-----:R-:W2:Y:S04]  /*10aa0*/  LDL.LU R29, [R1+0x380] ;  /* 0x00038000011d7983 */ /* 0x001ea80000300800 */
[----:B------:R-:W0:Y:S01]  /*10ab0*/  S2R R28, SR_TID.X ;  /* 0x00000000001c7919 */ /* 0x000e220000002100 */
[----:B------:R-:W2:Y:S02]  /*10ac0*/  LDL.LU R18, [R1+0x2ec] ;  /* 0x0002ec0001127983 */ /* 0x000ea40000300800 */
[----:B------:R-:W2:Y:S02]  /*10ad0*/  LDL.LU R21, [R1+0x2b0] ;  /* 0x0002b00001157983 */ /* 0x000ea40000300800 */
[----:B------:R-:W2:Y:S01]  /*10ae0*/  LDL.LU R22, [R1+0x2ac] ;  /* 0x0002ac0001167983 */ /* 0x000ea20000300800 */
[----:B------:R-:W2:Y:S01]  /*10af0*/  LDL.LU R2, [R1+0x270] ;  /* 0x0002700001027983 */ /* 0x000ea20000300800 */
        /* <DEDUP_REMOVED lines=8> */
[----:B------:R-:W2:Y:S03]  /*10b80*/  LDL.LU R16, [R1+0x118] ;  /* 0x0001180001107983 */ /* 0x000ea60000300800 */
[----:B------:R1:W-:Y:S01]  /*10b90*/  STS.U16 [R10+0x7200], R0 ;  /* 0x007200000a007388 */ /* 0x0003e20000000400 */
[----:B------:R-:W2:Y:S01]  /*10ba0*/  LDL.LU R25, [R1+0xd4] ;  /* 0x0000d40001197983 */ /* 0x000ea20000300800 */
[----:B0-----:R-:W-:-:S02]  /*10bb0*/  LOP3.LUT R28, R28, 0x3f, RZ, 0xc0, !PT ;  /* 0x0000003f1c1c7812 */ /* 0x001fc400078ec0ff */
[----:B-1----:R-:W2:Y:S01]  /*10bc0*/  LDL.LU R0, [R1+0xd0] ;  /* 0x0000d00001007983 */ /* 0x002ea20000300800 */
[----:B------:R-:W2:Y:S02]  /*10bd0*/  LDL.LU R24, [R1+0x90] ;  /* 0x0000900001187983 */ /* 0x000ea40000300800 */
[----:B------:R-:W-:Y:S01]  /*10be0*/  IMAD.SHL.U32 R28, R28, 0x2, RZ ;  /* 0x000000021c1c7824 */ /* 0x000fe200078e00ff */
[----:B---3--:R-:W-:Y:S04]  /*10bf0*/  STS.U16 [R10+0x7280], R23 ;  /* 0x007280170a007388 */ /* 0x008fe80000000400 */
[----:B------:R0:W-:Y:S01]  /*10c00*/  STL [R1+0x1378], R23 ;  /* 0x0013781701007387 */ /* 0x0001e20000100800 */
[----:B------:R-:W-:Y:S01]  /*10c10*/  STS.U16 [R10+0x7a00], R17 ;  /* 0x007a00110a007388 */ /* 0x000fe20000000400 */
[----:B------:R-:W-:-:S02]  /*10c20*/  LOP3.LUT R8, R28, 0x30, RZ, 0x3c, !PT ;  /* 0x000000301c087812 */ /* 0x000fc400078e3cff */
[----:B----4-:R-:W-:Y:S04]  /*10c30*/  STS.U16 [R10+0x7a80], R11 ;  /* 0x007a800b0a007388 */ /* 0x010fe80000000400 */
[----:B0-----:R-:W3:Y:S01]  /*10c40*/  LDL.LU R23, [R1+0x2f0] ;  /* 0x0002f00001177983 */ /* 0x001ee20000300800 */
[----:B------:R-:W4:Y:S02]  /*10c50*/  LDL.LU R28, [R1+0x37c] ;  /* 0x00037c00011c7983 */ /* 0x000f240000300800 */
[----:B------:R0:W-:Y:S02]  /*10c60*/  STL [R1+0x137c], R17 ;  /* 0x00137c1101007387 */ /* 0x0001e40000100800 */
[----:B0-----:R-:W3:Y:S01]  /*10c70*/  LDL.LU R17, [R1+0x334] ;  /* 0x0003340001117983 */ /* 0x001ee20000300800 */
[----:B------:R-:W3:Y:S02]  /*10c80*/  LDL.LU R10, [R1+0x13b4] ;  /* 0x0013b400010a7983 */ /* 0x000ee40000300800 */
[----:B------:R0:W-:Y:S02]  /*10c90*/  STL [R1+0x1380], R11 ;  /* 0x0013800b01007387 */ /* 0x0001e40000100800 */
[----:B0-----:R-:W3:Y:S04]  /*10ca0*/  LDL.LU R11, [R1+0x338] ;  /* 0x00033800010b7983 */ /* 0x001ee80000300800 */
[----:B------:R0:W-:Y:S01]  /*10cb0*/  STS.U16 [R8+0x300], R19 ;  /* 0x0003001308007388 */ /* 0x0001e20000000400 */
[----:B------:R1:W-:Y:S02]  /*10cc0*/  STS.U16 [R8+0x380], R20 ;  /* 0x0003801408007388 */ /* 0x0003e40000000400 */
[----:B------:R1:W-:Y:S02]  /*10cd0*/  STS.U16 [R8+0xb00], R26 ;  /* 0x000b001a08007388 */ /* 0x0003e40000000400 */
[----:B------:R1:W-:Y:S01]  /*10ce0*/  STS.U16 [R8+0xb80], R27 ;  /* 0x000b801b08007388 */ /* 0x0003e20000000400 */
[----:B0-----:R-:W3:Y:S01]  /*10cf0*/  LDL.LU R19, [R1+0x13b0] ;  /* 0x0013b00001137983 */ /* 0x001ee20000300800 */
[----:B-1----:R-:W3:Y:S02]  /*10d00*/  LDL.LU R20, [R1+0x13ac] ;  /* 0x0013ac0001147983 */ /* 0x002ee40000300800 */
[----:B------:R-:W3:Y:S02]  /*10d10*/  LDL.LU R26, [R1+0x13a8] ;  /* 0x0013a800011a7983 */ /* 0x000ee40000300800 */
[----:B------:R-:W3:Y:S01]  /*10d20*/  LDL.LU R27, [R1+0x13a4] ;  /* 0x0013a400011b7983 */ /* 0x000ee20000300800 */
[----:B--2---:R0:W-:Y:S04]  /*10d30*/  STS.U16 [R8+0x1300], R29 ;  /* 0x0013001d08007388 */ /* 0x0041e80000000400 */
[----:B0-----:R-:W2:Y:S04]  /*10d40*/  LDL.LU R29, [R1+0x13a0] ;  /* 0x0013a000011d7983 */ /* 0x001ea80000300800 */
[----:B----4-:R-:W-:Y:S04]  /*10d50*/  STS.U16 [R8+0x1380], R28 ;  /* 0x0013801c08007388 */ /* 0x010fe80000000400 */
        /* <DEDUP_REMOVED lines=13> */
[----:B------:R0:W-:Y:S02]  /*10e30*/  STS.U16 [R8+0x4b80], R14 ;  /* 0x004b800e08007388 */ /* 0x0001e40000000400 */
[----:B------:R1:W-:Y:S02]  /*10e40*/  STS.U16 [R8+0x5300], R15 ;  /* 0x0053000f08007388 */ /* 0x0003e40000000400 */
[----:B------:R-:W-:Y:S01]  /*10e50*/  STS.U16 [R8+0x5380], R16 ;  /* 0x0053801008007388 */ /* 0x000fe20000000400 */
[----:B------:R-:W-:Y:S01]  /*10e60*/  STS.U16 [R8+0x5b00], R25 ;  /* 0x005b001908007388 */ /* 0x000fe20000000400 */
[----:B------:R3:W-:Y:S02]  /*10e70*/  STS.U16 [R8+0x5b80], R0 ;  /* 0x005b800008007388 */ /* 0x0007e40000000400 */
[----:B------:R4:W-:Y:S01]  /*10e80*/  STS.U16 [R8+0x6300], R24 ;  /* 0x0063001808007388 */ /* 0x0009e20000000400 */
[----:B0-----:R-:W2:Y:S01]  /*10e90*/  LDL.LU R14, [R1+0x400] ;  /* 0x00040000010e7983 */ /* 0x001ea20000300800 */
[----:B-1----:R-:W2:Y:S03]  /*10ea0*/  LDL.LU R15, [R1+0x3fc] ;  /* 0x0003fc00010f7983 */ /* 0x002ea60000300800 */
[----:B---3--:R-:W3:Y:S01]  /*10eb0*/  LDL.LU R0, [R1+0x3c0] ;  /* 0x0003c00001007983 */ /* 0x008ee20000300800 */
[----:B----4-:R-:W4:Y:S03]  /*10ec0*/  LDL.LU R24, [R1+0x3bc] ;  /* 0x0003bc0001187983 */ /* 0x010f260000300800 */
[----:B--2---:R-:W-:Y:S01]  /*10ed0*/  STS.U16 [R8+0x6380], R29 ;  /* 0x0063801d08007388 */ /* 0x004fe20000000400 */
[----:B------:R0:W-:Y:S03]  /*10ee0*/  STS.U16 [R8+0x6b00], R27 ;  /* 0x006b001b08007388 */ /* 0x0001e60000000400 */
        /* <DEDUP_REMOVED lines=15> */
[----:B------:R-:W2:Y:S01]  /*10fe0*/  LDL.LU R16, [R1+0xcc] ;  /* 0x0000cc0001107983 */ /* 0x000ea20000300800 */
[----:B------:R1:W-:Y:S01]  /*10ff0*/  STS.U16 [R8+0x6b80], R26 ;  /* 0x006b801a08007388 */ /* 0x0003e20000000400 */
[----:B------:R-:W2:Y:S01]  /*11000*/  LDL.LU R25, [R1+0xc8] ;  /* 0x0000c80001197983 */ /* 0x000ea20000300800 */
[----:B0-----:R-:W-:-:S02]  /*11010*/  LOP3.LUT R28, R28, 0x3f, RZ, 0xc0, !PT ;  /* 0x0000003f1c1c7812 */ /* 0x001fc400078ec0ff */
[----:B-1----:R-:W2:Y:S03]  /*11020*/  LDL.LU R26, [R1+0x7c] ;  /* 0x00007c00011a7983 */ /* 0x002ea60000300800 */
[----:B------:R-:W-:Y:S01]  /*11030*/  IMAD.SHL.U32 R28, R28, 0x2, RZ ;  /* 0x000000021c1c7824 */ /* 0x000fe200078e00ff */
[----:B------:R-:W-:Y:S04]  /*11040*/  STS.U16 [R8+0x7300], R20 ;  /* 0x0073001408007388 */ /* 0x000fe80000000400 */
[----:B------:R0:W-:Y:S01]  /*11050*/  STL [R1+0x1384], R20 ;  /* 0x0013841401007387 */ /* 0x0001e20000100800 */
[----:B------:R-:W-:Y:S02]  /*11060*/  STS.U16 [R8+0x7380], R19 ;  /* 0x0073801308007388 */ /* 0x000fe40000000400 */
[----:B------:R1:W-:Y:S01]  /*11070*/  STS.U16 [R8+0x7b00], R10 ;  /* 0x007b000a08007388 */ /* 0x0003e20000000400 */
[----:B------:R-:W-:Y:S01]  /*11080*/  LOP3.LUT R29, R28, 0x40, RZ, 0x3c, !PT ;  /* 0x000000401c1d7812 */ /* 0x000fe200078e3cff */
[----:B------:R1:W-:Y:S04]  /*11090*/  STS.U16 [R8+0x7b80], R9 ;  /* 0x007b800908007388 */ /* 0x0003e80000000400 */
[----:B0-----:R-:W2:Y:S01]  /*110a0*/  LDL.LU R20, [R1+0x2e8] ;  /* 0x0002e80001147983 */ /* 0x001ea20000300800 */
[----:B------:R-:W2:Y:S02]  /*110b0*/  LDL.LU R28, [R1+0x374] ;  /* 0x00037400011c7983 */ /* 0x000ea40000300800 */
[----:B-1----:R-:W2:Y:S01]  /*110c0*/  LDL.LU R10, [R1+0x32c] ;  /* 0x00032c00010a7983 */ /* 0x002ea20000300800 */
[----:B------:R-:W2:Y:S01]  /*110d0*/  LDL.LU R8, [R1+0x139c] ;  /* 0x00139c0001087983 */ /* 0x000ea20000300800 */
[----:B------:R-:W2:Y:S03]  /*110e0*/  LDL.LU R9, [R1+0x330] ;  /* 0x0003300001097983 */ /* 0x000ea60000300800 */
[----:B------:R0:W-:Y:S01]  /*110f0*/  STS.U16 [R29+0x400], R14 ;  /* 0x0004000e1d007388 */ /* 0x0001e20000000400 */
[----:B------:R1:W-:Y:S03]  /*11100*/  STS.U16 [R29+0x480], R15 ;  /* 0x0004800f1d007388 */ /* 0x0003e60000000400 */
[----:B---3--:R3:W-:Y:S01]  /*11110*/  STS.U16 [R29+0xc00], R0 ;  /* 0x000c00001d007388 */ /* 0x0087e20000000400 */
[----:B----4-:R4:W-:Y:S03]  /*11120*/  STS.U16 [R29+0xc80], R24 ;  /* 0x000c80181d007388 */ /* 0x0109e60000000400 */
[----:B0-----:R-:W2:Y:S01]  /*11130*/  LDL.LU R14, [R1+0x1398] ;  /* 0x00139800010e7983 */ /* 0x001ea20000300800 */
[----:B-1----:R-:W2:Y:S03]  /*11140*/  LDL.LU R15, [R1+0x1394] ;  /* 0x00139400010f7983 */ /* 0x002ea60000300800 */
[----:B---3--:R-:W3:Y:S01]  /*11150*/  LDL.LU R0, [R1+0x1390] ;  /* 0x0013900001007983 */ /* 0x008ee20000300800 */
[----:B----4-:R-:W4:Y:S03]  /*11160*/  LDL.LU R24, [R1+0x138c] ;  /* 0x00138c0001187983 */ /* 0x010f260000300800 */
[----:B--2---:R0:W-:Y:S04]  /*11170*/  STS.U16 [R29+0x1400], R27 ;  /* 0x0014001b1d007388 */ /* 0x0041e80000000400 */
[----:B0-----:R-:W2:Y:S04]  /*11180*/  LDL.LU R27, [R1+0x1388] ;  /* 0x00138800011b7983 */ /* 0x001ea80000300800 */
[----:B------:R-:W-:Y:S04]  /*11190*/  STS.U16 [R29+0x1480], R28 ;  /* 0x0014801c1d007388 */ /* 0x000fe80000000400 */
[----:B------:R-:W-:Y:S01]  /*111a0*/  STS.U16 [R29+0x1c00], R9 ;  /* 0x001c00091d007388 */ /* 0x000fe20000000400 */
[----:B------:R-:W-:Y:S02]  /*111b0*/  STS.U16 [R29+0x1c80], R10 ;  /* 0x001c800a1d007388 */ /* 0x000fe40000000400 */
[----:B------:R0:W-:Y:S02]  /*111c0*/  STS.U16 [R29+0x2400], R20 ;  /* 0x002400141d007388 */ /* 0x0001e40000000400 */
[----:B------:R1:W-:Y:S01]  /*111d0*/  STS.U16 [R29+0x2480], R11 ;  /* 0x0024800b1d007388 */ /* 0x0003e20000000400 */
[----:B------:R1:W-:Y:S01]  /*111e0*/  STS.U16 [R29+0x2c00], R17 ;  /* 0x002c00111d007388 */ /* 0x0003e20000000400 */
[----:B------:R1:W-:Y:S02]  /*111f0*/  STS.U16 [R29+0x2c80], R23 ;  /* 0x002c80171d007388 */ /* 0x0003e40000000400 */
[----:B------:R1:W-:Y:S02]  /*11200*/  STS.U16 [R29+0x3400], R18 ;  /* 0x003400121d007388 */ /* 0x0003e40000000400 */
[----:B------:R1:W-:Y:S01]  /*11210*/  STS.U16 [R29+0x3480], R21 ;  /* 0x003480151d007388 */ /* 0x0003e20000000400 */
[----:B------:R1:W-:Y:S01]  /*11220*/  STS.U16 [R29+0x3c00], R22 ;  /* 0x003c00161d007388 */ /* 0x0003e20000000400 */
[----:B------:R-:W-:Y:S03]  /*11230*/  STS.U16 [R29+0x3c80], R2 ;  /* 0x003c80021d007388 */ /* 0x000fe60000000400 */
[----:B0-----:R-:W3:Y:S01]  /*11240*/  LDL.LU R20, [R1+0x3f8] ;  /* 0x0003f80001147983 */ /* 0x001ee20000300800 */
[----:B-1----:R-:W3:Y:S03]  /*11250*/  LDL.LU R11, [R1+0x3f4] ;  /* 0x0003f400010b7983 */ /* 0x002ee60000300800 */
[----:B------:R-:W3:Y:S01]  /*11260*/  LDL.LU R17, [R1+0x3b8] ;  /* 0x0003b80001117983 */ /* 0x000ee20000300800 */
[----:B------:R-:W3:Y:S03]  /*11270*/  LDL.LU R23, [R1+0x3b4] ;  /* 0x0003b40001177983 */ /* 0x000ee60000300800 */
[----:B------:R-:W-:Y:S04]  /*11280*/  STS.U16 [R29+0x4400], R12 ;  /* 0x0044000c1d007388 */ /* 0x000fe80000000400 */
[----:B------:R-:W3:Y:S01]  /*11290*/  LDL.LU R18, [R1+0x370] ;  /* 0x0003700001127983 */ /* 0x000ee20000300800 */
[----:B------:R-:W-:Y:S02]  /*112a0*/  STS.U16 [R29+0x4480], R13 ;  /* 0x0044800d1d007388 */ /* 0x000fe40000000400 */
[----:B------:R-:W3:Y:S02]  /*112b0*/  LDL.LU R21, [R1+0x36c] ;  /* 0x00036c0001157983 */ /* 0x000ee40000300800 */
[----:B------:R0:W-:Y:S01]  /*112c0*/  STS.U16 [R29+0x4c00], R3 ;  /* 0x004c00031d007388 */ /* 0x0001e20000000400 */
[----:B------:R-:W3:Y:S04]  /*112d0*/  LDL.LU R22, [R1+0x328] ;  /* 0x0003280001167983 */ /* 0x000ee80000300800 */
[----:B------:R1:W-:Y:S01]  /*112e0*/  STS.U16 [R29+0x4c80], R4 ;  /* 0x004c80041d007388 */ /* 0x0003e20000000400 */
[----:B------:R1:W-:Y:S02]  /*112f0*/  STS.U16 [R29+0x5400], R5 ;  /* 0x005400051d007388 */ /* 0x0003e40000000400 */
[----:B------:R1:W-:Y:S02]  /*11300*/  STS.U16 [R29+0x5480], R6 ;  /* 0x005480061d007388 */ /* 0x0003e40000000400 */
[----:B------:R4:W-:Y:S01]  /*11310*/  STS.U16 [R29+0x5c00], R16 ;  /* 0x005c00101d007388 */ /* 0x0009e20000000400 */
[----:B0-----:R-:W3:Y:S01]  /*11320*/  LDL.LU R3, [R1+0x324] ;  /* 0x0003240001037983 */ /* 0x001ee20000300800 */
[----:B------:R-:W3:Y:S02]  /*11330*/  LDL.LU R9, [R1+0x2e0] ;  /* 0x0002e00001097983 */ /* 0x000ee40000300800 */
[----:B------:R-:W3:Y:S02]  /*11340*/  LDL.LU R10, [R1+0x2dc] ;  /* 0x0002dc00010a7983 */ /* 0x000ee40000300800 */
[----:B------:R-:W3:Y:S01]  /*11350*/  LDL.LU R12, [R1+0x2a0] ;  /* 0x0002a000010c7983 */ /* 0x000ee20000300800 */
[----:B-1----:R-:W3:Y:S01]  /*11360*/  LDL.LU R4, [R1+0x29c] ;  /* 0x00029c0001047983 */ /* 0x002ee20000300800 */
[----:B------:R-:W3:Y:S03]  /*11370*/  LDL.LU R13, [R1+0x260] ;  /* 0x00026000010d7983 */ /* 0x000ee60000300800 */
[----:B------:R0:W-:Y:S01]  /*11380*/  STS.U16 [R29+0x5c80], R25 ;  /* 0x005c80191d007388 */ /* 0x0001e20000000400 */
[----:B------:R-:W3:Y:S02]  /*11390*/  LDL.LU R5, [R1+0x25c] ;  /* 0x00025c0001057983 */ /* 0x000ee40000300800 */
[----:B------:R1:W-:Y:S02]  /*113a0*/  STS.U16 [R29+0x6400], R26 ;  /* 0x0064001a1d007388 */ /* 0x0003e40000000400 */
[----:B------:R-:W3:Y:S01]  /*113b0*/  LDL.LU R6, [R1+0x220] ;  /* 0x0002200001067983 */ /* 0x000ee20000300800 */
[----:B----4-:R-:W4:Y:S04]  /*113c0*/  LDL.LU R16, [R1+0x21c] ;  /* 0x00021c0001107983 */ /* 0x010f280000300800 */
[----:B0-----:R-:W4:Y:S01]  /*113d0*/  LDL.LU R25, [R1+0x1e0] ;  /* 0x0001e00001197983 */ /* 0x001f220000300800 */
[----:B-1----:R-:W4:Y:S03]  /*113e0*/  LDL.LU R26, [R1+0x1dc] ;  /* 0x0001dc00011a7983 */ /* 0x002f260000300800 */
[----:B--2---:R-:W-:Y:S01]  /*113f0*/  STS.U16 [R29+0x6480], R27 ;  /* 0x0064801b1d007388 */ /* 0x004fe20000000400 */
[----:B------:R-:W-:Y:S02]  /*11400*/  STS.U16 [R29+0x6c00], R24 ;  /* 0x006c00181d007388 */ /* 0x000fe40000000400 */
[----:B---3--:R0:W-:Y:S02]  /*11410*/  STS.U16 [R29+0x6c80], R0 ;  /* 0x006c80001d007388 */ /* 0x0081e40000000400 */
[----:B0-----:R-:W2:Y:S01]  /*11420*/  LDL.LU R0, [R1+0x1a0] ;  /* 0x0001a00001007983 */ /* 0x001ea20000300800 */
[----:B------:R-:W3:Y:S03]  /*11430*/  LDL.LU R24, [R1+0x19c] ;  /* 0x00019c0001187983 */ /* 0x000ee60000300800 */
[----:B------:R-:W0:Y:S01]  /*11440*/  S2R R28, SR_TID.X ;  /* 0x00000000001c7919 */ /* 0x000e220000002100 */
[----:B------:R-:W-:Y:S02]  /*11450*/  STS.U16 [R29+0x7400], R15 ;  /* 0x0074000f1d007388 */ /* 0x000fe40000000400 */
[----:B------:R-:W-:Y:S02]  /*11460*/  STS.U16 [R29+0x7480], R14 ;  /* 0x0074800e1d007388 */ /* 0x000fe40000000400 */
[----:B------:R-:W3:Y:S01]  /*11470*/  LDL.LU R2, [R1+0xc4] ;  /* 0x0000c40001027983 */ /* 0x000ee20000300800 */
[----:B------:R-:W-:Y:S01]  /*11480*/  STS.U16 [R29+0x7c00], R8 ;  /* 0x007c00081d007388 */ /* 0x000fe20000000400 */
[----:B------:R1:W-:Y:S01]  /*11490*/  STS.U16 [R29+0x7c80], R7 ;  /* 0x007c80071d007388 */ /* 0x0003e20000000400 */
[----:B0-----:R-:W-:-:S05]  /*114a0*/  LOP3.LUT R28, R28, 0x3f, RZ, 0xc0, !PT ;  /* 0x0000003f1c1c7812 */ /* 0x001fca00078ec0ff */
[----:B------:R-:W-:-:S05]  /*114b0*/  IMAD.SHL.U32 R28, R28, 0x2, RZ ;  /* 0x000000021c1c7824 */ /* 0x000fca00078e00ff */
[----:B------:R-:W-:Y:S02]  /*114c0*/  LOP3.LUT R27, R28, 0x50, RZ, 0x3c, !PT ;  /* 0x000000501c1b7812 */ /* 0x000fe400078e3cff */
[----:B------:R-:W3:Y:S01]  /*114d0*/  LDL.LU R28, [R1+0xf4] ;  /* 0x0000f400011c7983 */ /* 0x000ee20000300800 */
[----:B-1----:R-:W3:Y:S02]  /*114e0*/  LDL.LU R7, [R1+0xf0] ;  /* 0x0000f00001077983 */ /* 0x002ee40000300800 */
[----:B------:R-:W-:Y:S01]  /*114f0*/  STL [R1+0x12b4], R29 ;  /* 0x0012b41d01007387 */ /* 0x000fe20000100800 */
[----:B------:R0:W-:Y:S01]  /*11500*/  STS.U16 [R27+0x500], R20 ;  /* 0x000500141b007388 */ /* 0x0001e20000000400 */
[----:B------:R1:W-:Y:S02]  /*11510*/  STS.U16 [R27+0x580], R11 ;  /* 0x0005800b1b007388 */ /* 0x0003e40000000400 */
[----:B------:R1:W-:Y:S02]  /*11520*/  STS.U16 [R27+0xd00], R17 ;  /* 0x000d00111b007388 */ /* 0x0003e40000000400 */
[----:B------:R1:W-:Y:S01]  /*11530*/  STS.U16 [R27+0xd80], R23 ;  /* 0x000d80171b007388 */ /* 0x0003e20000000400 */
[----:B------:R1:W-:Y:S01]  /*11540*/  STS.U16 [R27+0x1500], R18 ;  /* 0x001500121b007388 */ /* 0x0003e20000000400 */
[----:B------:R1:W-:Y:S03]  /*11550*/  STS.U16 [R27+0x1580], R21 ;  /* 0x001580151b007388 */ /* 0x0003e60000000400 */
[----:B0-----:R-:W3:Y:S01]  /*11560*/  LDL.LU R20, [R1+0x1384] ;  /* 0x0013840001147983 */ /* 0x001ee20000300800 */
[----:B-1----:R-:W3:Y:S03]  /*11570*/  LDL.LU R11, [R1+0x1380] ;  /* 0x00138000010b7983 */ /* 0x002ee60000300800 */
[----:B------:R-:W3:Y:S01]  /*11580*/  LDL.LU R17, [R1+0x137c] ;  /* 0x00137c0001117983 */ /* 0x000ee20000300800 */
[----:B------:R-:W3:Y:S03]  /*11590*/  LDL.LU R23, [R1+0x1378] ;  /* 0x0013780001177983 */ /* 0x000ee60000300800 */
[----:B------:R-:W3:Y:S01]  /*115a0*/  LDL.LU R18, [R1+0x1374] ;  /* 0x0013740001127983 */ /* 0x000ee20000300800 */
[----:B------:R-:W3:Y:S03]  /*115b0*/  LDL.LU R21, [R1+0x1370] ;  /* 0x0013700001157983 */ /* 0x000ee60000300800 */
        /* <DEDUP_REMOVED lines=11> */
[----:B----4-:R-:W4:Y:S03]  /*11670*/  LDL.LU R4, [R1+0x1364] ;  /* 0x0013640001047983 */ /* 0x010f260000300800 */
[----:B------:R0:W-:Y:S01]  /*11680*/  STS.U16 [R27+0x3500], R13 ;  /* 0x0035000d1b007388 */ /* 0x0001e20000000400 */
[----:B------:R1:W-:Y:S02]  /*11690*/  STS.U16 [R27+0x3580], R5 ;  /* 0x003580051b007388 */ /* 0x0003e40000000400 */
[----:B------:R1:W-:Y:S02]  /*116a0*/  STS.U16 [R27+0x3d00], R6 ;  /* 0x003d00061b007388 */ /* 0x0003e40000000400 */
[----:B------:R1:W-:Y:S01]  /*116b0*/  STS.U16 [R27+0x3d80], R16 ;  /* 0x003d80101b007388 */ /* 0x0003e20000000400 */
[----:B------:R1:W-:Y:S01]  /*116c0*/  STS.U16 [R27+0x4500], R25 ;  /* 0x004500191b007388 */ /* 0x0003e20000000400 */
[----:B------:R1:W-:Y:S03]  /*116d0*/  STS.U16 [R27+0x4580], R26 ;  /* 0x0045801a1b007388 */ /* 0x0003e60000000400 */
[----:B0-----:R-:W4:Y:S01]  /*116e0*/  LDL.LU R13, [R1+0x360] ;  /* 0x00036000010d7983 */ /* 0x001f220000300800 */
[----:B-1----:R-:W4:Y:S03]  /*116f0*/  LDL.LU R5, [R1+0x1360] ;  /* 0x0013600001057983 */ /* 0x002f260000300800 */
[----:B------:R-:W4:Y:S01]  /*11700*/  LDL.LU R6, [R1+0x135c] ;  /* 0x00135c0001067983 */ /* 0x000f220000300800 */
[----:B------:R-:W4:Y:S03]  /*11710*/  LDL.LU R16, [R1+0x1358] ;  /* 0x0013580001107983 */ /* 0x000f260000300800 */
[----:B------:R-:W4:Y:S01]  /*11720*/  LDL.LU R25, [R1+0x1354] ;  /* 0x0013540001197983 */ /* 0x000f220000300800 */
[----:B------:R-:W4:Y:S03]  /*11730*/  LDL.LU R26, [R1+0x1350] ;  /* 0x00135000011a7983 */ /* 0x000f260000300800 */
[----:B--2---:R0:W-:Y:S01]  /*11740*/  STS.U16 [R27+0x4d00], R0 ;  /* 0x004d00001b007388 */ /* 0x0041e20000000400 */
[----:B---3--:R1:W-:Y:S03]  /*11750*/  STS.U16 [R27+0x4d80], R24 ;  /* 0x004d80181b007388 */ /* 0x0083e60000000400 */
[----:B0-----:R-:W2:Y:S04]  /*11760*/  LDL.LU R0, [R1+0x134c] ;  /* 0x00134c0001007983 */ /* 0x001ea80000300800 */
[----:B-1----:R-:W3:Y:S04]  /*11770*/  LDL.LU R24, [R1+0x1348] ;  /* 0x0013480001187983 */ /* 0x002ee80000300800 */
[----:B------:R-:W-:Y:S01]  /*11780*/  STS.U16 [R27+0x5500], R28 ;  /* 0x0055001c1b007388 */ /* 0x000fe20000000400 */
[----:B------:R-:W-:Y:S02]  /*11790*/  STS.U16 [R27+0x5580], R7 ;  /* 0x005580071b007388 */ /* 0x000fe40000000400 */
[----:B------:R-:W-:Y:S01]  /*117a0*/  STS.U16 [R27+0x5d00], R2 ;  /* 0x005d00021b007388 */ /* 0x000fe20000000400 */
[----:B---3--:R0:W-:Y:S01]  /*117b0*/  STS.U16 [R27+0x5d80], R24 ;  /* 0x005d80181b007388 */ /* 0x0081e20000000400 */
[----:B--2---:R1:W-:Y:S02]  /*117c0*/  STS.U16 [R27+0x6500], R0 ;  /* 0x006500001b007388 */ /* 0x0043e40000000400 */
[----:B----4-:R2:W-:Y:S02]  /*117d0*/  STS.U16 [R27+0x6580], R26 ;  /* 0x0065801a1b007388 */ /* 0x0105e40000000400 */
[----:B------:R-:W-:Y:S01]  /*117e0*/  STS.U16 [R27+0x6d00], R25 ;  /* 0x006d00191b007388 */ /* 0x000fe20000000400 */
[----:B------:R-:W-:Y:S01]  /*117f0*/  STS.U16 [R27+0x6d80], R16 ;  /* 0x006d80101b007388 */ /* 0x000fe20000000400 */
[----:B------:R-:W-:Y:S02]  /*11800*/  STS.U16 [R27+0x7500], R6 ;  /* 0x007500061b007388 */ /* 0x000fe40000000400 */
[----:B------:R3:W-:Y:S01]  /*11810*/  STS.U16 [R27+0x7580], R5 ;  /* 0x007580051b007388 */ /* 0x0007e20000000400 */
[----:B0-----:R-:W4:Y:S01]  /*11820*/  LDL.LU R24, [R1+0x1344] ;  /* 0x0013440001187983 */ /* 0x001f220000300800 */
[----:B-1----:R-:W4:Y:S02]  /*11830*/  LDL.LU R0, [R1+0x1340] ;  /* 0x0013400001007983 */ /* 0x002f240000300800 */
[----:B--2---:R-:W2:Y:S02]  /*11840*/  LDL.LU R26, [R1+0x133c] ;  /* 0x00133c00011a7983 */ /* 0x004ea40000300800 */
[----:B------:R-:W2:Y:S01]  /*11850*/  LDL R7, [R1+0xc74] ;  /* 0x000c740001077983 */ /* 0x000ea20000100800 */
[----:B------:R-:W2:Y:S01]  /*11860*/  LDL R2, [R1+0xc78] ;  /* 0x000c780001027983 */ /* 0x000ea20000100800 */
[----:B---3--:R-:W3:Y:S03]  /*11870*/  LDL.LU R5, [R1+0x3f0] ;  /* 0x0003f00001057983 */ /* 0x008ee60000300800 */
[----:B------:R-:W0:Y:S04]  /*11880*/  S2R R28, SR_TID.X ;  /* 0x00000000001c7919 */ /* 0x000e280000002100 */
[----:B------:R-:W-:Y:S01]  /*11890*/  STS.U16 [R27+0x7d00], R4 ;  /* 0x007d00041b007388 */ /* 0x000fe20000000400 */
[----:B------:R1:W-:Y:S01]  /*118a0*/  STS.U16 [R27+0x7d80], R3 ;  /* 0x007d80031b007388 */ /* 0x0003e20000000400 */
[----:B------:R-:W-:Y:S01]  /*118b0*/  PRMT R6, RZ, 0x7610, R6 ;  /* 0x00007610ff067816 */ /* 0x000fe20000000006 */
[----:B------:R-:W-:Y:S01]  /*118c0*/  STL [R1+0x12b0], R27 ;  /* 0x0012b01b01007387 */ /* 0x000fe20000100800 */
[----:B0-----:R-:W-:-:S05]  /*118d0*/  LOP3.LUT R28, R28, 0x3f, RZ, 0xc0, !PT ;  /* 0x0000003f1c1c7812 */ /* 0x001fca00078ec0ff */
[----:B------:R-:W-:-:S05]  /*118e0*/  IMAD.SHL.U32 R28, R28, 0x2, RZ ;  /* 0x000000021c1c7824 */ /* 0x000fca00078e00ff */
[----:B------:R-:W-:-:S05]  /*118f0*/  LOP3.LUT R25, R28, 0x60, RZ, 0x3c, !PT ;  /* 0x000000601c197812 */ /* 0x000fca00078e3cff */
[----:B---3--:R-:W-:Y:S01]  /*11900*/  STS.U16 [R25+0x600], R5 ;  /* 0x0006000519007388 */ /* 0x008fe20000000400 */
[----:B------:R-:W-:Y:S02]  /*11910*/  STS.U16 [R25+0x680], R9 ;  /* 0x0006800919007388 */ /* 0x000fe40000000400 */
[----:B------:R-:W-:Y:S02]  /*11920*/  STS.U16 [R25+0xe00], R10 ;  /* 0x000e000a19007388 */ /* 0x000fe40000000400 */
[----:B--2---:R0:W-:Y:S02]  /*11930*/  STS.U16 [R25+0xe80], R26 ;  /* 0x000e801a19007388 */ /* 0x0041e40000000400 */
[----:B-1----:R-:W-:Y:S01]  /*11940*/  @!P1 IMAD.MOV.U32 R3, RZ, RZ, R7 ;  /* 0x000000ffff039224 */ /* 0x002fe200078e0007 */
[----:B------:R-:W-:Y:S01]  /*11950*/  STS.U16 [R25+0x1600], R12 ;  /* 0x0016000c19007388 */ /* 0x000fe20000000400 */
[----:B------:R-:W-:Y:S02]  /*11960*/  STS.U16 [R25+0x1680], R13 ;  /* 0x0016800d19007388 */ /* 0x000fe40000000400 */
[----:B----4-:R1:W-:Y:S02]  /*11970*/  STS.U16 [R25+0x1e00], R0 ;  /* 0x001e000019007388 */ /* 0x0103e40000000400 */
[----:B------:R2:W-:Y:S01]  /*11980*/  STS.U16 [R25+0x1e80], R24 ;  /* 0x001e801819007388 */ /* 0x0005e20000000400 */
[----:B------:R3:W4:Y:S04]  /*11990*/  @!P1 LDG.E.U16 R6, [R2.64] ;  /* 0x0000000802069981 */ /* 0x000728000c1e1500 */
[----:B0-----:R-:W4:Y:S01]  /*119a0*/  LDL.LU R26, [R1+0x1338] ;  /* 0x00133800011a7983 */ /* 0x001f220000300800 */
[----:B------:R-:W4:Y:S02]  /*119b0*/  LDL R10, [R1+0xc54] ;  /* 0x000c5400010a7983 */ /* 0x000f240000100800 */
[----:B------:R-:W4:Y:S01]  /*119c0*/  LDL R9, [R1+0xc58] ;  /* 0x000c580001097983 */ /* 0x000f220000100800 */
[----:B-1----:R-:W4:Y:S01]  /*119d0*/  LDL.LU R0, [R1+0x1334] ;  /* 0x0013340001007983 */ /* 0x002f220000300800 */
[----:B--2---:R-:W2:Y:S02]  /*119e0*/  LDL.LU R24, [R1+0x1330] ;  /* 0x0013300001187983 */ /* 0x004ea40000300800 */
[----:B---3--:R-:W3:Y:S02]  /*119f0*/  LDL R2, [R1+0xc64] ;  /* 0x000c640001027983 */ /* 0x008ee40000100800 */
[----:B------:R-:W3:Y:S01]  /*11a00*/  LDL R3, [R1+0xc68] ;  /* 0x000c680001037983 */ /* 0x000ee20000100800 */
[----:B------:R-:W-:Y:S01]  /*11a10*/  PRMT R28, RZ, 0x7610, R28 ;  /* 0x00007610ff1c7816 */ /* 0x000fe2000000001c */
[----:B------:R-:W2:Y:S04]  /*11a20*/  LDL R5, [R1+0x45c] ;  /* 0x00045c0001057983 */ /* 0x000ea80000100800 */
[----:B------:R-:W2:Y:S04]  /*11a30*/  LDL R13, [R1+0x448] ;  /* 0x00044800010d7983 */ /* 0x000ea80000100800 */
[----:B------:R-:W2:Y:S04]  /*11a40*/  LDL R12, [R1+0x44c] ;  /* 0x00044c00010c7983 */ /* 0x000ea80000100800 */
[----:B------:R-:W2:Y:S01]  /*11a50*/  LDL R7, [R1+0xc8c] ;  /* 0x000c8c0001077983 */ /* 0x000ea20000100800 */
[----:B----4-:R-:W-:-:S02]  /*11a60*/  PRMT R26, RZ, 0x7610, R26 ;  /* 0x00007610ff1a7816 */ /* 0x010fc4000000001a */
[----:B---3--:R-:W-:-:S04]  /*11a70*/  @!P1 LOP3.LUT R3, R3, R2, RZ, 0x3c, !PT ;  /* 0x0000000203039212 */ /* 0x008fc800078e3cff */
[----:B------:R-:W-:-:S04]  /*11a80*/  @!P1 LOP3.LUT R2, R3, R2, RZ, 0x3c, !PT ;  /* 0x0000000203029212 */ /* 0x000fc800078e3cff */
[----:B------:R-:W-:-:S05]  /*11a90*/  @!P1 LOP3.LUT R3, R3, R2, RZ, 0x3c, !PT ;  /* 0x0000000203039212 */ /* 0x000fca00078e3cff */
[----:B------:R0:W3:Y:S02]  /*11aa0*/  @!P1 LDG.E.U16 R26, [R2.64] ;  /* 0x00000008021a9981 */ /* 0x0000e4000c1e1500 */
[----:B0-----:R-:W-:Y:S02]  /*11ab0*/  @!P1 IMAD.MOV.U32 R2, RZ, RZ, R9 ;  /* 0x000000ffff029224 */ /* 0x001fe400078e0009 */
[----:B------:R-:W-:-:S05]  /*11ac0*/  @!P1 IMAD.MOV.U32 R3, RZ, RZ, R10 ;  /* 0x000000ffff039224 */ /* 0x000fca00078e000a */
[----:B------:R-:W4:Y:S04]  /*11ad0*/  @!P1 LDG.E.U16 R28, [R2.64] ;  /* 0x00000008021c9981 */ /* 0x000f28000c1e1500 */
[----:B------:R0:W-:Y:S04]  /*11ae0*/  STL [R1+0x2c], R6 ;  /* 0x00002c0601007387 */ /* 0x0001e80000100800 */
[----:B0-----:R-:W2:Y:S04]  /*11af0*/  LDL R6, [R1+0xc90] ;  /* 0x000c900001067983 */ /* 0x001ea80000100800 */
[----:B---3--:R0:W-:Y:S04]  /*11b00*/  STL [R1+0x28], R26 ;  /* 0x0000281a01007387 */ /* 0x0081e80000100800 */
[----:B0-----:R-:W3:Y:S01]  /*11b10*/  LDL.LU R26, [R1+0x132c] ;  /* 0x00132c00011a7983 */ /* 0x001ee20000300800 */
[----:B------:R-:W3:Y:S02]  /*11b20*/  LDL R10, [R1+0xc9c] ;  /* 0x000c9c00010a7983 */ /* 0x000ee40000100800 */
[----:B------:R-:W3:Y:S01]  /*11b30*/  LDL R9, [R1+0xca0] ;  /* 0x000ca00001097983 */ /* 0x000ee20000100800 */
[----:B----4-:R-:W-:Y:S01]  /*11b40*/  STL [R1+0x24], R28 ;  /* 0x0000241c01007387 */ /* 0x010fe20000100800 */
[----:B------:R-:W4:Y:S01]  /*11b50*/  LDL R3, [R1+0x458] ;  /* 0x0004580001037983 */ /* 0x000f220000100800 */
[----:B------:R-:W-:Y:S01]  /*11b60*/  PRMT R4, RZ, 0x7610, R4 ;  /* 0x00007610ff047816 */ /* 0x000fe20000000004 */
[----:B--2---:R-:W-:-:S02]  /*11b70*/  @!P1 IMAD.MOV.U32 R2, RZ, RZ, R5 ;  /* 0x000000ffff029224 */ /* 0x004fc400078e0005 */
[----:B------:R-:W2:Y:S04]  /*11b80*/  LDL R5, [R1+0xcac] ;  /* 0x000cac0001057983 */ /* 0x000ea80000100800 */
[----:B----4-:R0:W4:Y:S01]  /*11b90*/  @!P1 LDG.E.U16 R4, [R2.64] ;  /* 0x0000000802049981 */ /* 0x010122000c1e1500 */
[----:B------:R-:W-:Y:S02]  /*11ba0*/  PRMT R11, RZ, 0x7610, R11 ;  /* 0x00007610ff0b7816 */ /* 0x000fe4000000000b */
[----:B------:R-:W-:Y:S01]  /*11bb0*/  PRMT R0, RZ, 0x7610, R0 ;  /* 0x00007610ff007816 */ /* 0x000fe20000000000 */
[----:B0-----:R-:W-:Y:S02]  /*11bc0*/  @!P1 IMAD.MOV.U32 R2, RZ, RZ, R12 ;  /* 0x000000ffff029224 */ /* 0x001fe400078e000c */
[----:B------:R-:W-:-:S05]  /*11bd0*/  @!P1 IMAD.MOV.U32 R3, RZ, RZ, R13 ;  /* 0x000000ffff039224 */ /* 0x000fca00078e000d */
[----:B------:R0:W2:Y:S04]  /*11be0*/  @!P1 LDG.E.U16 R11, [R2.64] ;  /* 0x00000008020b9981 */ /* 0x0000a8000c1e1500 */
[----:B----4-:R1:W-:Y:S04]  /*11bf0*/  STL [R1+0x20], R4 ;  /* 0x0000200401007387 */ /* 0x0103e80000100800 */
[----:B-1----:R-:W4:Y:S01]  /*11c00*/  LDL R4, [R1+0xcb0] ;  /* 0x000cb00001047983 */ /* 0x002f220000100800 */
[----:B0-----:R-:W-:Y:S02]  /*11c10*/  @!P1 IMAD.MOV.U32 R2, RZ, RZ, R6 ;  /* 0x000000ffff029224 */ /* 0x001fe400078e0006 */
[----:B------:R-:W-:Y:S01]  /*11c20*/  @!P1 IMAD.MOV.U32 R3, RZ, RZ, R7 ;  /* 0x000000ffff039224 */ /* 0x000fe200078e0007 */
[----:B---3--:R-:W-:-:S02]  /*11c30*/  PRMT R26, RZ, 0x7610, R26 ;  /* 0x00007610ff1a7816 */ /* 0x008fc4000000001a */
[----:B------:R-:W-:Y:S01]  /*11c40*/  PRMT R24, RZ, 0x7610, R24 ;  /* 0x00007610ff187816 */ /* 0x000fe20000000018 */
[----:B------:R-:W3:Y:S04]  /*11c50*/  LDL R7, [R1+0xcb8] ;  /* 0x000cb80001077983 */ /* 0x000ee80000100800 */
[----:B------:R0:W3:Y:S04]  /*11c60*/  @!P1 LDG.E.U16 R0, [R2.64] ;  /* 0x0000000802009981 */ /* 0x0000e8000c1e1500 */
[----:B------:R-:W3:Y:S01]  /*11c70*/  LDL R6, [R1+0xcc4] ;  /* 0x000cc40001067983 */ /* 0x000ee20000100800 */
[----:B0-----:R-:W-:-:S02]  /*11c80*/  @!P1 IMAD.MOV.U32 R2, RZ, RZ, R9 ;  /* 0x000000ffff029224 */ /* 0x001fc400078e0009 */
[----:B------:R-:W-:-:S05]  /*11c90*/  @!P1 IMAD.MOV.U32 R3, RZ, RZ, R10 ;  /* 0x000000ffff039224 */ /* 0x000fca00078e000a */
[----:B------:R2:W3:Y:S02]  /*11ca0*/  @!P1 LDG.E.U16 R26, [R2.64] ;  /* 0x00000008021a9981 */ /* 0x0004e4000c1e1500 */
[----:B--2---:R-:W-:Y:S02]  /*11cb0*/  @!P1 IMAD.MOV.U32 R3, RZ, RZ, R5 ;  /* 0x000000ffff039224 */ /* 0x004fe400078e0005 */
[----:B----4-:R-:W-:-:S05]  /*11cc0*/  @!P1 IMAD.MOV.U32 R2, RZ, RZ, R4 ;  /* 0x000000ffff029224 */ /* 0x010fca00078e0004 */
[----:B------:R-:W2:Y:S04]  /*11cd0*/  @!P1 LDG.E.U16 R24, [R2.64] ;  /* 0x0000000802189981 */ /* 0x000ea8000c1e1500 */
[----:B---3--:R-:W-:Y:S01]  /*11ce0*/  STL [R1+0x12b8], R0 ;  /* 0x0012b80001007387 */ /* 0x008fe20000100800 */
[----:B------:R-:W-:Y:S01]  /*11cf0*/  PRMT R8, RZ, 0x7610, R8 ;  /* 0x00007610ff087816 */ /* 0x000fe20000000008 */
[----:B------:R0:W-:Y:S02]  /*11d00*/  STL [R1+0x1c], R11 ;  /* 0x00001c0b01007387 */ /* 0x0001e40000100800 */
[----:B------:R-:W3:Y:S01]  /*11d10*/  LDL R9, [R1+0xcd4] ;  /* 0x000cd40001097983 */ /* 0x000ee20000100800 */
[----:B0-----:R-:W4:Y:S04]  /*11d20*/  LDL R11, [R1+0xcc8] ;  /* 0x000cc800010b7983 */ /* 0x001f280000100800 */
[----:B------:R-:W-:Y:S01]  /*11d30*/  STL [R1+0x12bc], R26 ;  /* 0x0012bc1a01007387 */ /* 0x000fe20000100800 */
[----:B------:R-:W3:Y:S02]  /*11d40*/  LDL R5, [R1+0xcd8] ;  /* 0x000cd80001057983 */ /* 0x000ee40000100800 */
[----:B------:R0:W-:Y:S02]  /*11d50*/  STL.S16 [R1+0xc], R8 ;  /* 0x00000c0801007387 */ /* 0x0001e40000100600 */
[----:B------:R-:W3:Y:S01]  /*11d60*/  LDL R4, [R1+0xce4] ;  /* 0x000ce40001047983 */ /* 0x000ee20000100800 */
[----:B------:R-:W4:Y:S04]  /*11d70*/  LDL R10, [R1+0xce8] ;  /* 0x000ce800010a7983 */ /* 0x000f280000100800 */
[----:B0-----:R-:W4:Y:S04]  /*11d80*/  LDL R8, [R1+0xcf4] ;  /* 0x000cf40001087983 */ /* 0x001f280000100800 */
[----:B--2---:R0:W-:Y:S04]  /*11d90*/  STL [R1+0x12c0], R24 ;  /* 0x0012c01801007387 */ /* 0x0041e80000100800 */
[----:B0-----:R0:W2:Y:S01]  /*11da0*/  LDL.LU R24, [R1+0xc] ;  /* 0x00000c0001187983 */ /* 0x0010a20000300800 */
[----:B------:R-:W-:-:S02]  /*11db0*/  @!P1 IMAD.MOV.U32 R2, RZ, RZ, R6 ;  /* 0x000000ffff029224 */ /* 0x000fc400078e0006 */
[----:B------:R-:W-:Y:S01]  /*11dc0*/  @!P1 IMAD.MOV.U32 R3, RZ, RZ, R7 ;  /* 0x000000ffff039224 */ /* 0x000fe200078e0007 */
[----:B------:R-:W-:Y:S02]  /*11dd0*/  PRMT R0, RZ, 0x7610, R0 ;  /* 0x00007610ff007816 */ /* 0x000fe40000000000 */
[----:B------:R-:W-:Y:S01]  /*11de0*/  PRMT R27, RZ, 0x7610, R27 ;  /* 0x00007610ff1b7816 */ /* 0x000fe2000000001b */
[----:B------:R-:W2:Y:S04]  /*11df0*/  LDL R7, [R1+0xcf8] ;  /* 0x000cf80001077983 */ /* 0x000ea80000100800 */
[----:B------:R-:W2:Y:S04]  /*11e00*/  LDL R6, [R1+0xd04] ;  /* 0x000d040001067983 */ /* 0x000ea80000100800 */
[----:B---3--:R4:W3:Y:S02]  /*11e10*/  @!P1 LDG.E.U16 R27, [R4.64] ;  /* 0x00000008041b9981 */ /* 0x0088e4000c1e1500 */
[----:B----4-:R-:W-:-:S02]  /*11e20*/  @!P1 IMAD.MOV.U32 R4, RZ, RZ, R8 ;  /* 0x000000ffff049224 */ /* 0x010fc400078e0008 */
[----:B------:R-:W-:Y:S01]  /*11e30*/  @!P1 IMAD.MOV.U32 R5, RZ, RZ, R10 ;  /* 0x000000ffff059224 */ /* 0x000fe200078e000a */
[----:B--2---:R1:W2:Y:S02]  /*11e40*/  @!P1 LDG.E.U16 R24, [R2.64] ;  /* 0x0000000802189981 */ /* 0x0042a4000c1e1500 */
[----:B-1----:R-:W-:Y:S02]  /*11e50*/  @!P1 IMAD.MOV.U32 R2, RZ, RZ, R9 ;  /* 0x000000ffff029224 */ /* 0x002fe400078e0009 */
[----:B------:R-:W-:-:S05]  /*11e60*/  @!P1 IMAD.MOV.U32 R3, RZ, RZ, R11 ;  /* 0x000000ffff039224 */ /* 0x000fca00078e000b */
[----:B------:R1:W4:Y:S02]  /*11e70*/  @!P1 LDG.E.U16 R0, [R2.64] ;  /* 0x0000000802009981 */ /* 0x000324000c1e1500 */
[----:B-1----:R-:W-:-:S06]  /*11e80*/  PRMT R2, RZ, 0x7610, R2 ;  /* 0x00007610ff027816 */ /* 0x002fcc0000000002 */
[----:B------:R-:W3:Y:S01]  /*11e90*/  @!P1 LDG.E.U16 R2, [R4.64] ;  /* 0x0000000804029981 */ /* 0x000ee2000c1e1500 */
[----:B------:R-:W-:-:S06]  /*11ea0*/  PRMT R3, RZ, 0x7610, R3 ;  /* 0x00007610ff037816 */ /* 0x000fcc0000000003 */
[----:B------:R-:W3:Y:S04]  /*11eb0*/  @!P1 LDG.E.U16 R3, [R6.64] ;  /* 0x0000000806039981 */ /* 0x000ee8000c1e1500 */
[----:B--2---:R1:W-:Y:S04]  /*11ec0*/  STL [R1+0x12c4], R24 ;  /* 0x0012c41801007387 */ /* 0x0043e80000100800 */
[----:B----4-:R2:W-:Y:S01]  /*11ed0*/  STL [R1+0x12c8], R0 ;  /* 0x0012c80001007387 */ /* 0x0105e20000100800 */
[----:B-1----:R-:W4:Y:S02]  /*11ee0*/  LDL R24, [R1+0xd08] ;  /* 0x000d080001187983 */ /* 0x002f240000100800 */
[----:B------:R-:W4:Y:S02]  /*11ef0*/  LDL R9, [R1+0xd14] ;  /* 0x000d140001097983 */ /* 0x000f240000100800 */
[----:B---3--:R-:W-:Y:S01]  /*11f00*/  STL [R1+0x12cc], R27 ;  /* 0x0012cc1b01007387 */ /* 0x008fe20000100800 */
[----:B------:R-:W3:Y:S04]  /*11f10*/  LDL R13, [R1+0xd18] ;  /* 0x000d1800010d7983 */ /* 0x000ee80000100800 */
[----:B--2---:R-:W2:Y:S04]  /*11f20*/  LDL R0, [R1+0xd24] ;  /* 0x000d240001007983 */ /* 0x004ea80000100800 */
[----:B------:R-:W-:Y:S01]  /*11f30*/  STL [R1+0x12d0], R2 ;  /* 0x0012d00201007387 */ /* 0x000fe20000100800 */
[----:B------:R-:W3:Y:S02]  /*11f40*/  LDL R12, [R1+0xc7c] ;  /* 0x000c7c00010c7983 */ /* 0x000ee40000100800 */
[----:B------:R-:W3:Y:S01]  /*11f50*/  LDL R11, [R1+0xc80] ;  /* 0x000c8000010b7983 */ /* 0x000ee20000100800 */
[----:B------:R-:W-:-:S02]  /*11f60*/  PRMT R4, RZ, 0x7610, R4 ;  /* 0x00007610ff047816 */ /* 0x000fc40000000004 */
[----:B------:R-:W-:Y:S01]  /*11f70*/  PRMT R5, RZ, 0x7610, R5 ;  /* 0x00007610ff057816 */ /* 0x000fe20000000005 */
[----:B------:R-:W3:Y:S04]  /*11f80*/  LDL R10, [R1+0xc6c] ;  /* 0x000c6c00010a7983 */ /* 0x000ee80000100800 */
[----:B------:R-:W3:Y:S01]  /*11f90*/  LDL R8, [R1+0xc70] ;  /* 0x000c700001087983 */ /* 0x000ee20000100800 */
[----:B------:R-:W-:Y:S01]  /*11fa0*/  PRMT R29, RZ, 0x7610, R29 ;  /* 0x00007610ff1d7816 */ /* 0x000fe2000000001d */
[----:B------:R1:W-:Y:S02]  /*11fb0*/  STL [R1+0x12d4], R3 ;  /* 0x0012d40301007387 */ /* 0x0003e40000100800 */
[----:B-1----:R-:W3:Y:S01]  /*11fc0*/  LDL R3, [R1+0xc60] ;  /* 0x000c600001037983 */ /* 0x002ee20000100800 */
[----:B----4-:R-:W-:-:S02]  /*11fd0*/  @!P1 IMAD.MOV.U32 R7, RZ, RZ, R24 ;  /* 0x000000ffff079224 */ /* 0x010fc400078e0018 */
[----:B------:R-:W-:Y:S02]  /*11fe0*/  @!P1 IMAD.MOV.U32 R6, RZ, RZ, R9 ;  /* 0x000000ffff069224 */ /* 0x000fe400078e0009 */
[----:B------:R-:W4:Y:S04]  /*11ff0*/  LDL R9, [R1+0xc5c] ;  /* 0x000c5c0001097983 */ /* 0x000f280000100800 */
[----:B------:R2:W4:Y:S02]  /*12000*/  @!P1 LDG.E.U16 R4, [R6.64] ;  /* 0x0000000806049981 */ /* 0x000524000c1e1500 */
[----:B--2---:R-:W-:Y:S02]  /*12010*/  @!P1 IMAD.MOV.U32 R6, RZ, RZ, R0 ;  /* 0x000000ffff069224 */ /* 0x004fe400078e0000 */
[----:B---3--:R-:W-:-:S05]  /*12020*/  @!P1 IMAD.MOV.U32 R7, RZ, RZ, R13 ;  /* 0x000000ffff079224 */ /* 0x008fca00078e000d */
[----:B------:R1:W2:Y:S02]  /*12030*/  @!P1 LDG.E.U16 R5, [R6.64] ;  /* 0x0000000806059981 */ /* 0x0002a4000c1e1500 */
[----:B-1----:R-:W-:Y:S02]  /*12040*/  @!P0 IMAD.MOV.U32 R6, RZ, RZ, R11 ;  /* 0x000000ffff068224 */ /* 0x002fe400078e000b */
[----:B------:R-:W-:-:S05]  /*12050*/  @!P0 IMAD.MOV.U32 R7, RZ, RZ, R12 ;  /* 0x000000ffff078224 */ /* 0x000fca00078e000c */
[----:B------:R1:W3:Y:S01]  /*12060*/  @!P0 LDG.E.U16 R29, [R6.64] ;  /* 0x00000008061d8981 */ /* 0x0002e2000c1e1500 */
[----:B------:R-:W-:Y:S02]  /*12070*/  PRMT R23, RZ, 0x7610, R23 ;  /* 0x00007610ff177816 */ /* 0x000fe40000000017 */
[----:B------:R-:W-:Y:S01]  /*12080*/  PRMT R22, RZ, 0x7610, R22 ;  /* 0x00007610ff167816 */ /* 0x000fe20000000016 */
[----:B-1----:R-:W-:Y:S02]  /*12090*/  @!P0 IMAD.MOV.U32 R6, RZ, RZ, R8 ;  /* 0x000000ffff068224 */ /* 0x002fe400078e0008 */
[----:B------:R-:W-:-:S05]  /*120a0*/  @!P0 IMAD.MOV.U32 R7, RZ, RZ, R10 ;  /* 0x000000ffff078224 */ /* 0x000fca00078e000a */
[----:B------:R1:W3:Y:S02]  /*120b0*/  @!P0 LDG.E.U16 R23, [R6.64] ;  /* 0x0000000806178981 */ /* 0x0002e4000c1e1500 */
[----:B-1----:R-:W-:Y:S02]  /*120c0*/  @!P0 IMAD.MOV.U32 R6, RZ, RZ, R3 ;  /* 0x000000ffff068224 */ /* 0x002fe400078e0003 */
[----:B----4-:R-:W-:Y:S01]  /*120d0*/  STL [R1+0x12d8], R4 ;  /* 0x0012d80401007387 */ /* 0x010fe20000100800 */
[----:B------:R-:W4:Y:S02]  /*120e0*/  LDL R2, [R1+0x460] ;  /* 0x0004600001027983 */ /* 0x000f240000100800 */
[----:B------:R-:W4:Y:S02]  /*120f0*/  LDL R0, [R1+0xc38] ;  /* 0x000c380001007983 */ /* 0x000f240000100800 */
[----:B------:R-:W-:-:S05]  /*12100*/  @!P0 IMAD.MOV.U32 R7, RZ, RZ, R9 ;  /* 0x000000ffff078224 */ /* 0x000fca00078e0009 */
[----:B------:R4:W4:Y:S04]  /*12110*/  @!P0 LDG.E.U16 R22, [R6.64] ;  /* 0x0000000806168981 */ /* 0x000928000c1e1500 */
[----:B--2---:R1:W-:Y:S04]  /*12120*/  STL [R1+0x12dc], R5 ;  /* 0x0012dc0501007387 */ /* 0x0043e80000100800 */
[----:B---3--:R-:W-:Y:S01]  /*12130*/  STL [R1+0x12e0], R29 ;  /* 0x0012e01d01007387 */ /* 0x008fe20000100800 */
[----:B------:R-:W2:Y:S02]  /*12140*/  LDL R8, [R1+0x450] ;  /* 0x0004500001087983 */ /* 0x000ea40000100800 */
[----:B-1----:R-:W3:Y:S01]  /*12150*/  LDL R5, [R1+0x454] ;  /* 0x0004540001057983 */ /* 0x002ee20000100800 */
[----:B------:R-:W-:-:S02]  /*12160*/  PRMT R21, RZ, 0x7610, R21 ;  /* 0x00007610ff157816 */ /* 0x000fc40000000015 */
[----:B------:R-:W-:Y:S01]  /*12170*/  PRMT R17, RZ, 0x7610, R17 ;  /* 0x00007610ff117816 */ /* 0x000fe20000000011 */
[----:B------:R-:W-:Y:S01]  /*12180*/  STL [R1+0x12e4], R23 ;  /* 0x0012e41701007387 */ /* 0x000fe20000100800 */
[----:B------:R-:W3:Y:S02]  /*12190*/  LDL R4, [R1+0x444] ;  /* 0x0004440001047983 */ /* 0x000ee40000100800 */
[----:B------:R-:W3:Y:S02]  /*121a0*/  LDL R3, [R1+0xc94] ;  /* 0x000c940001037983 */ /* 0x000ee40000100800 */
[----:B----4-:R-:W-:Y:S02]  /*121b0*/  @!P0 IMAD.MOV.U32 R7, RZ, RZ, R2 ;  /* 0x000000ffff078224 */ /* 0x010fe400078e0002 */
[----:B------:R-:W-:-:S05]  /*121c0*/  @!P0 IMAD.MOV.U32 R6, RZ, RZ, R0 ;  /* 0x000000ffff068224 */ /* 0x000fca00078e0000 */
[----:B------:R2:W4:Y:S04]  /*121d0*/  @!P0 LDG.E.U16 R21, [R6.64] ;  /* 0x0000000806158981 */ /* 0x000528000c1e1500 */
[----:B------:R-:W-:Y:S01]  /*121e0*/  STL [R1+0x12e8], R22 ;  /* 0x0012e81601007387 */ /* 0x000fe20000100800 */
[----:B------:R-:W4:Y:S02]  /*121f0*/  LDL R11, [R1+0xca8] ;  /* 0x000ca800010b7983 */ /* 0x000f240000100800 */
[----:B------:R-:W4:Y:S02]  /*12200*/  LDL R10, [R1+0xcbc] ;  /* 0x000cbc00010a7983 */ /* 0x000f240000100800 */
[----:B------:R-:W4:Y:S01]  /*12210*/  LDL R2, [R1+0xcc0] ;  /* 0x000cc00001027983 */ /* 0x000f220000100800 */
[----:B------:R-:W4:Y:S01]  /*12220*/  LDL R0, [R1+0xccc] ;  /* 0x000ccc0001007983 */ /* 0x000f220000100800 */
[----:B--2---:R-:W-:-:S02]  /*12230*/  @!P0 IMAD.MOV.U32 R7, RZ, RZ, R8 ;  /* 0x000000ffff078224 */ /* 0x004fc400078e0008 */
[----:B---3--:R-:W-:-:S05]  /*12240*/  @!P0 IMAD.MOV.U32 R6, RZ, RZ, R5 ;  /* 0x000000ffff068224 */ /* 0x008fca00078e0005 */
[----:B------:R1:W2:Y:S01]  /*12250*/  @!P0 LDG.E.U16 R17, [R6.64] ;  /* 0x0000000806118981 */ /* 0x0002a2000c1e1500 */
[----:B------:R-:W-:Y:S01]  /*12260*/  PRMT R15, RZ, 0x7610, R15 ;  /* 0x00007610ff0f7816 */ /* 0x000fe2000000000f */
[----:B------:R-:W-:Y:S02]  /*12270*/  @!P0 IMAD.MOV.U32 R9, RZ, RZ, R4 ;  /* 0x000000ffff098224 */ /* 0x000fe400078e0004 */
[----:B------:R-:W-:Y:S01]  /*12280*/  @!P0 IMAD.MOV.U32 R8, RZ, RZ, R3 ;  /* 0x000000ffff088224 */ /* 0x000fe200078e0003 */
[----:B-1----:R-:W-:-:S04]  /*12290*/  PRMT R6, RZ, 0x7610, R6 ;  /* 0x00007610ff067816 */ /* 0x002fc80000000006 */
[----:B------:R1:W3:Y:S04]  /*122a0*/  @!P0 LDG.E.U16 R15, [R8.64] ;  /* 0x00000008080f8981 */ /* 0x0002e8000c1e1500 */
[----:B----4-:R-:W-:Y:S01]  /*122b0*/  STL [R1+0x12ec], R21 ;  /* 0x0012ec1501007387 */ /* 0x010fe20000100800 */
[----:B------:R-:W4:Y:S02]  /*122c0*/  LDL R12, [R1+0xc88] ;  /* 0x000c8800010c7983 */ /* 0x000f240000100800 */
[----:B------:R-:W4:Y:S02]  /*122d0*/  LDL R5, [R1+0xca4] ;  /* 0x000ca40001057983 */ /* 0x000f240000100800 */
[----:B-1----:R-:W-:Y:S02]  /*122e0*/  @!P0 IMAD.MOV.U32 R8, RZ, RZ, R10 ;  /* 0x000000ffff088224 */ /* 0x002fe400078e000a */
[----:B------:R-:W-:-:S05]  /*122f0*/  @!P0 IMAD.MOV.U32 R9, RZ, RZ, R11 ;  /* 0x000000ffff098224 */ /* 0x000fca00078e000b */
[----:B------:R1:W4:Y:S04]  /*12300*/  @!P0 LDG.E.U16 R6, [R8.64] ;  /* 0x0000000808068981 */ /* 0x000328000c1e1500 */
[----:B--2---:R2:W-:Y:S01]  /*12310*/  STL [R1+0x12f0], R17 ;  /* 0x0012f01101007387 */ /* 0x0045e20000100800 */
[----:B------:R-:W2:Y:S02]  /*12320*/  LDL R4, [R1+0xcd0] ;  /* 0x000cd00001047983 */ /* 0x000ea40000100800 */
[----:B------:R-:W2:Y:S01]  /*12330*/  LDL R3, [R1+0xcdc] ;  /* 0x000cdc0001037983 */ /* 0x000ea20000100800 */
[----:B------:R-:W-:Y:S01]  /*12340*/  PRMT R7, RZ, 0x7610, R7 ;  /* 0x00007610ff077816 */ /* 0x000fe20000000007 */
[----:B------:R-:W-:Y:S02]  /*12350*/  @!P0 IMAD.MOV.U32 R10, RZ, RZ, R0 ;  /* 0x000000ffff0a8224 */ /* 0x000fe400078e0000 */
[----:B------:R-:W-:Y:S01]  /*12360*/  @!P0 IMAD.MOV.U32 R11, RZ, RZ, R2 ;  /* 0x000000ffff0b8224 */ /* 0x000fe200078e0002 */
[----:B-1----:R-:W-:-:S04]  /*12370*/  PRMT R8, RZ, 0x7610, R8 ;  /* 0x00007610ff087816 */ /* 0x002fc80000000008 */
[----:B------:R4:W2:Y:S01]  /*12380*/  @!P0 LDG.E.U16 R7, [R10.64] ;  /* 0x000000080a078981 */ /* 0x0008a2000c1e1500 */
[----:B------:R-:W-:-:S03]  /*12390*/  PRMT R9, RZ, 0x7610, R9 ;  /* 0x00007610ff097816 */ /* 0x000fc60000000009 */
[----:B---3--:R1:W-:Y:S01]  /*123a0*/  STL [R1+0x12f4], R15 ;  /* 0x0012f40f01007387 */ /* 0x0083e20000100800 */
[----:B----4-:R-:W-:Y:S02]  /*123b0*/  @!P0 IMAD.MOV.U32 R11, RZ, RZ, R12 ;  /* 0x000000ffff0b8224 */ /* 0x010fe400078e000c */
[----:B------:R-:W-:-:S05]  /*123c0*/  @!P0 IMAD.MOV.U32 R10, RZ, RZ, R5 ;  /* 0x000000ffff0a8224 */ /* 0x000fca00078e0005 */
[----:B------:R-:W3:Y:S04]  /*123d0*/  @!P0 LDG.E.U16 R8, [R10.64] ;  /* 0x000000080a088981 */ /* 0x000ee8000c1e1500 */
[----:B------:R-:W-:Y:S01]  /*123e0*/  STL [R1+0x12f8], R6 ;  /* 0x0012f80601007387 */ /* 0x000fe20000100800 */
[----:B------:R-:W4:Y:S02]  /*123f0*/  LDL R2, [R1+0xce0] ;  /* 0x000ce00001027983 */ /* 0x000f240000100800 */
[----:B------:R-:W4:Y:S02]  /*12400*/  LDL R0, [R1+0xcec] ;  /* 0x000cec0001007983 */ /* 0x000f240000100800 */
[----:B--2---:R-:W-:Y:S02]  /*12410*/  @!P0 IMAD.MOV.U32 R13, RZ, RZ, R4 ;  /* 0x000000ffff0d8224 */ /* 0x004fe400078e0004 */
[----:B------:R-:W-:-:S05]  /*12420*/  @!P0 IMAD.MOV.U32 R12, RZ, RZ, R3 ;  /* 0x000000ffff0c8224 */ /* 0x000fca00078e0003 */
[----:B------:R4:W2:Y:S04]  /*12430*/  @!P0 LDG.E.U16 R9, [R12.64] ;  /* 0x000000080c098981 */ /* 0x0008a8000c1e1500 */
[----:B------:R0:W-:Y:S01]  /*12440*/  STL [R1+0x12fc], R7 ;  /* 0x0012fc0701007387 */ /* 0x0001e20000100800 */
[----:B------:R-:W2:Y:S02]  /*12450*/  LDL R17, [R1+0xcf0] ;  /* 0x000cf00001117983 */ /* 0x000ea40000100800 */
[----:B-1----:R-:W2:Y:S01]  /*12460*/  LDL R15, [R1+0xcfc] ;  /* 0x000cfc00010f7983 */ /* 0x002ea20000100800 */
[----:B---3--:R1:W-:Y:S01]  /*12470*/  STL [R1+0x1300], R8 ;  /* 0x0013000801007387 */ /* 0x0083e20000100800 */
[----:B0-----:R-:W3:Y:S02]  /*12480*/  LDL R7, [R1+0xcb4] ;  /* 0x000cb40001077983 */ /* 0x001ee40000100800 */
[----:B------:R-:W3:Y:S02]  /*12490*/  LDL R6, [R1+0xd00] ;  /* 0x000d000001067983 */ /* 0x000ee40000100800 */
[----:B------:R-:W3:Y:S01]  /*124a0*/  LDL R5, [R1+0xd0c] ;  /* 0x000d0c0001057983 */ /* 0x000ee20000100800 */
[----:B-1----:R-:W3:Y:S01]  /*124b0*/  LDL R8, [R1+0xc98] ;  /* 0x000c980001087983 */ /* 0x002ee20000100800 */
[----:B----4-:R-:W-:-:S03]  /*124c0*/  @!P0 IMAD.MOV.U32 R13, RZ, RZ, R2 ;  /* 0x000000ffff0d8224 */ /* 0x010fc600078e0002 */
[----:B--2---:R-:W-:Y:S01]  /*124d0*/  STL [R1+0x1304], R9 ;  /* 0x0013040901007387 */ /* 0x004fe20000100800 */
[----:B------:R-:W2:Y:S02]  /*124e0*/  LDL R4, [R1+0xd10] ;  /* 0x000d100001047983 */ /* 0x000ea40000100800 */
[----:B------:R-:W4:Y:S01]  /*124f0*/  LDL R2, [R1+0xd1c] ;  /* 0x000d1c0001027983 */ /* 0x000f220000100800 */
[----:B------:R-:W-:Y:S01]  /*12500*/  PRMT R10, RZ, 0x7610, R10 ;  /* 0x00007610ff0a7816 */ /* 0x000fe2000000000a */
[----:B------:R-:W-:Y:S01]  /*12510*/  @!P0 IMAD.MOV.U32 R12, RZ, RZ, R0 ;  /* 0x000000ffff0c8224 */ /* 0x000fe200078e0000 */
[----:B------:R-:W-:Y:S02]  /*12520*/  PRMT R11, RZ, 0x7610, R11 ;  /* 0x00007610ff0b7816 */ /* 0x000fe4000000000b */
[----:B------:R-:W-:Y:S02]  /*12530*/  PRMT R14, RZ, 0x7610, R14 ;  /* 0x00007610ff0e7816 */ /* 0x000fe4000000000e */
[----:B------:R-:W-:-:S02]  /*12540*/  PRMT R16, RZ, 0x7610, R16 ;  /* 0x00007610ff107816 */ /* 0x000fc40000000010 */
[----:B------:R-:W-:Y:S01]  /*12550*/  PRMT R18, RZ, 0x7610, R18 ;  /* 0x00007610ff127816 */ /* 0x000fe20000000012 */
[----:B------:R0:W2:Y:S04]  /*12560*/  @!P0 LDG.E.U16 R10, [R12.64] ;  /* 0x000000080c0a8981 */ /* 0x0000a8000c1e1500 */
[----:B------:R-:W2:Y:S04]  /*12570*/  LDL R3, [R1+0xd28] ;  /* 0x000d280001037983 */ /* 0x000ea80000100800 */
[----:B------:R-:W2:Y:S01]  /*12580*/  LDL R0, [R1+0xd30] ;  /* 0x000d300001007983 */ /* 0x000ea20000100800 */
[----:B0-----:R-:W-:-:S02]  /*12590*/  @!P0 IMAD.MOV.U32 R12, RZ, RZ, R15 ;  /* 0x000000ffff0c8224 */ /* 0x001fc400078e000f */
[----:B------:R-:W-:-:S05]  /*125a0*/  @!P0 IMAD.MOV.U32 R13, RZ, RZ, R17 ;  /* 0x000000ffff0d8224 */ /* 0x000fca00078e0011 */
[----:B------:R3:W2:Y:S02]  /*125b0*/  @!P0 LDG.E.U16 R11, [R12.64] ;  /* 0x000000080c0b8981 */ /* 0x0006a4000c1e1500 */
[----:B---3--:R-:W-:Y:S02]  /*125c0*/  @!P0 IMAD.MOV.U32 R12, RZ, RZ, R7 ;  /* 0x000000ffff0c8224 */ /* 0x008fe400078e0007 */
[----:B------:R-:W-:-:S05]  /*125d0*/  @!P0 IMAD.MOV.U32 R13, RZ, RZ, R8 ;  /* 0x000000ffff0d8224 */ /* 0x000fca00078e0008 */
[----:B------:R0:W3:Y:S02]  /*125e0*/  @!P0 LDG.E.U16 R14, [R12.64] ;  /* 0x000000080c0e8981 */ /* 0x0000e4000c1e1500 */
[----:B0-----:R-:W-:Y:S02]  /*125f0*/  @!P0 IMAD.MOV.U32 R12, RZ, RZ, R5 ;  /* 0x000000ffff0c8224 */ /* 0x001fe400078e0005 */
[----:B------:R-:W-:-:S05]  /*12600*/  @!P0 IMAD.MOV.U32 R13, RZ, RZ, R6 ;  /* 0x000000ffff0d8224 */ /* 0x000fca00078e0006 */
[----:B------:R4:W3:Y:S02]  /*12610*/  @!P0 LDG.E.U16 R16, [R12.64] ;  /* 0x000000080c108981 */ /* 0x0008e4000c1e1500 */
[----:B----4-:R-:W-:Y:S02]  /*12620*/  @!P0 IMAD.MOV.U32 R12, RZ, RZ, R2 ;  /* 0x000000ffff0c8224 */ /* 0x010fe400078e0002 */
[----:B--2---:R-:W-:-:S05]  /*12630*/  @!P0 IMAD.MOV.U32 R13, RZ, RZ, R4 ;  /* 0x000000ffff0d8224 */ /* 0x004fca00078e0004 */
[----:B------:R0:W2:Y:S01]  /*12640*/  @!P0 LDG.E.U16 R18, [R12.64] ;  /* 0x000000080c128981 */ /* 0x0000a2000c1e1500 */
[----:B------:R-:W-:-:S03]  /*12650*/  PRMT R19, RZ, 0x7610, R19 ;  /* 0x00007610ff137816 */ /* 0x000fc60000000013 */
[----:B------:R-:W-:Y:S01]  /*12660*/  STL [R1+0x1308], R10 ;  /* 0x0013080a01007387 */ /* 0x000fe20000100800 */
[----:B0-----:R-:W-:Y:S02]  /*12670*/  @!P1 IMAD.MOV.U32 R12, RZ, RZ, R0 ;  /* 0x000000ffff0c9224 */ /* 0x001fe400078e0000 */
[----:B------:R-:W-:Y:S01]  /*12680*/  @!P1 IMAD.MOV.U32 R13, RZ, RZ, R3 ;  /* 0x000000ffff0d9224 */ /* 0x000fe200078e0003 */
[----:B------:R-:W-:Y:S04]  /*12690*/  STL [R1+0x130c], R11 ;  /* 0x00130c0b01007387 */ /* 0x000fe80000100800 */
[----:B------:R-:W4:Y:S04]  /*126a0*/  @!P1 LDG.E.U16 R19, [R12.64] ;  /* 0x000000080c139981 */ /* 0x000f28000c1e1500 */
[----:B---3--:R-:W-:Y:S04]  /*126b0*/  STL [R1+0x1310], R14 ;  /* 0x0013100e01007387 */ /* 0x008fe80000100800 */
[----:B------:R-:W-:Y:S01]  /*126c0*/  STL [R1+0x1314], R16 ;  /* 0x0013141001007387 */ /* 0x000fe20000100800 */
[----:B------:R-:W3:Y:S03]  /*126d0*/  LDL R2, [R1+0xd2c] ;  /* 0x000d2c0001027983 */ /* 0x000ee60000100800 */
[----:B--2---:R0:W-:Y:S01]  /*126e0*/  STL [R1+0x1318], R18 ;  /* 0x0013181201007387 */ /* 0x0041e20000100800 */
[----:B------:R-:W2:Y:S03]  /*126f0*/  LDL R3, [R1+0xd20] ;  /* 0x000d200001037983 */ /* 0x000ea60000100800 */
[----:B0-----:R-:W2:Y:S01]  /*12700*/  LDL.LU R18, [R1+0x35c] ;  /* 0x00035c0001127983 */ /* 0x001ea20000300800 */
        /* <DEDUP_REMOVED lines=16> */
[----:B------:R-:W2:Y:S01]  /*12810*/  LDL.LU R5, [R1+0x80] ;  /* 0x0000800001057983 */ /* 0x000ea20000300800 */
[----:B------:R-:W-:Y:S01]  /*12820*/  PRMT R20, RZ, 0x7610, R20 ;  /* 0x00007610ff147816 */ /* 0x000fe20000000014 */
[----:B----4-:R0:W-:Y:S02]  /*12830*/  STL [R1+0x131c], R19 ;  /* 0x00131c1301007387 */ /* 0x0101e40000100800 */
[----:B0-----:R-:W4:Y:S01]  /*12840*/  LDL.LU R19, [R1+0x364] ;  /* 0x0003640001137983 */ /* 0x001f220000300800 */
[----:B------:R-:W4:Y:S02]  /*12850*/  LDL.LU R4, [R1+0x74] ;  /* 0x0000740001047983 */ /* 0x000f240000300800 */
[----:B---3--:R-:W-:-:S02]  /*12860*/  @!P0 IMAD.MOV.U32 R12, RZ, RZ, R2 ;  /* 0x000000ffff0c8224 */ /* 0x008fc400078e0002 */
[----:B--2---:R-:W-:Y:S02]  /*12870*/  @!P0 IMAD.MOV.U32 R13, RZ, RZ, R3 ;  /* 0x000000ffff0d8224 */ /* 0x004fe400078e0003 */
[----:B------:R-:W2:Y:S01]  /*12880*/  LDL.LU R3, [R1+0x60] ;  /* 0x0000600001037983 */ /* 0x000ea20000300800 */
[----:B------:R-:W3:Y:S02]  /*12890*/  LDL.LU R2, [R1+0x58] ;  /* 0x0000580001027983 */ /* 0x000ee40000300800 */
[----:B------:R-:W2:Y:S02]  /*128a0*/  LDL.LU R27, [R1+0x43c] ;  /* 0x00043c00011b7983 */ /* 0x000ea40000300800 */
[----:B------:R-:W2:Y:S01]  /*128b0*/  LDL.LU R26, [R1+0x438] ;  /* 0x00043800011a7983 */ /* 0x000ea20000300800 */
[----:B------:R0:W2:Y:S04]  /*128c0*/  @!P0 LDG.E.U16 R20, [R12.64] ;  /* 0x000000080c148981 */ /* 0x0000a8000c1e1500 */
[----:B0-----:R-:W2:Y:S01]  /*128d0*/  LDL.LU R12, [R1+0x3ac] ;  /* 0x0003ac00010c7983 */ /* 0x001ea20000300800 */
[----:B------:R-:W3:Y:S03]  /*128e0*/  LDL.LU R13, [R1+0x3a4] ;  /* 0x0003a400010d7983 */ /* 0x000ee60000300800 */
[----:B--2---:R-:W-:Y:S01]  /*128f0*/  STS.U16 [R25+0x2600], R12 ;  /* 0x0026000c19007388 */ /* 0x004fe20000000400 */
[----:B---3--:R-:W-:Y:S02]  /*12900*/  STS.U16 [R25+0x2680], R13 ;  /* 0x0026800d19007388 */ /* 0x008fe40000000400 */
[----:B----4-:R-:W-:Y:S02]  /*12910*/  STS.U16 [R25+0x2e00], R19 ;  /* 0x002e001319007388 */ /* 0x010fe40000000400 */
        /* <DEDUP_REMOVED lines=9> */
[----:B------:R-:W-:Y:S01]  /*129b0*/  STS.U16 [R25+0x5600], R6 ;  /* 0x0056000619007388 */ /* 0x000fe20000000400 */
[----:B------:R-:W-:Y:S02]  /*129c0*/  STS.U16 [R25+0x5680], R15 ;  /* 0x0056800f19007388 */ /* 0x000fe40000000400 */
[----:B------:R1:W-:Y:S02]  /*129d0*/  STS.U16 [R25+0x5e00], R24 ;  /* 0x005e001819007388 */ /* 0x0003e40000000400 */
[----:B------:R-:W-:Y:S01]  /*129e0*/  STS.U16 [R25+0x5e80], R17 ;  /* 0x005e801119007388 */ /* 0x000fe20000000400 */
[----:B------:R-:W-:Y:S01]  /*129f0*/  STS.U16 [R25+0x6600], R21 ;  /* 0x0066001519007388 */ /* 0x000fe20000000400 */
[----:B------:R-:W-:Y:S02]  /*12a00*/  STS.U16 [R25+0x6680], R22 ;  /* 0x0066801619007388 */ /* 0x000fe40000000400 */
[----:B------:R-:W-:Y:S02]  /*12a10*/  STS.U16 [R25+0x6e00], R23 ;  /* 0x006e001719007388 */ /* 0x000fe40000000400 */
[----:B------:R-:W-:Y:S01]  /*12a20*/  STS.U16 [R25+0x6e80], R29 ;  /* 0x006e801d19007388 */ /* 0x000fe20000000400 */
[----:B------:R-:W-:Y:S04]  /*12a30*/  STL [R1+0x1320], R20 ;  /* 0x0013201401007387 */ /* 0x000fe80000100800 */
[----:B------:R-:W-:Y:S01]  /*12a40*/  STS.U16 [R25+0x7600], R5 ;  /* 0x0076000519007388 */ /* 0x000fe20000000400 */
[----:B0-----:R-:W2:Y:S02]  /*12a50*/  LDL.LU R0, [R1+0x434] ;  /* 0x0004340001007983 */ /* 0x001ea40000300800 */
[----:B------:R-:W-:Y:S02]  /*12a60*/  STS.U16 [R25+0x7680], R4 ;  /* 0x0076800419007388 */ /* 0x000fe40000000400 */
[----:B-1----:R-:W3:Y:S01]  /*12a70*/  LDL.LU R24, [R1+0x430] ;  /* 0x0004300001187983 */ /* 0x002ee20000300800 */
[----:B------:R-:W-:Y:S01]  /*12a80*/  STS.U16 [R25+0x7e00], R3 ;  /* 0x007e000319007388 */ /* 0x000fe20000000400 */
[----:B------:R-:W-:Y:S03]  /*12a90*/  STS.U16 [R25+0x7e80], R2 ;  /* 0x007e800219007388 */ /* 0x000fe60000000400 */
[----:B------:R0:W-:Y:S04]  /*12aa0*/  STL [R1+0x1324], R25 ;  /* 0x0013241901007387 */ /* 0x0001e80000100800 */
[----:B0-----:R-:W4:Y:S04]  /*12ab0*/  LDL.LU R25, [R1+0x428] ;  /* 0x0004280001197983 */ /* 0x001f280000300800 */
[----:B------:R-:W0:Y:S02]  /*12ac0*/  S2R R28, SR_TID.X ;  /* 0x00000000001c7919 */ /* 0x000e240000002100 */
[----:B0-----:R-:W-:-:S05]  /*12ad0*/  LOP3.LUT R28, R28, 0x3f, RZ, 0xc0, !PT ;  /* 0x0000003f1c1c7812 */ /* 0x001fca00078ec0ff */
[----:B------:R-:W-:Y:S01]  /*12ae0*/  IMAD.SHL.U32 R28, R28, 0x2, RZ ;  /* 0x000000021c1c7824 */ /* 0x000fe200078e00ff */
[----:B----4-:R0:W-:Y:S04]  /*12af0*/  STL [R1+0x1328], R25 ;  /* 0x0013281901007387 */ /* 0x0101e80000100800 */
[----:B0-----:R-:W4:Y:S01]  /*12b00*/  LDL.LU R25, [R1+0x42c] ;  /* 0x00042c0001197983 */ /* 0x001f220000300800 */
[----:B------:R-:W-:Y:S01]  /*12b10*/  LOP3.LUT R12, R28, 0x70, RZ, 0x3c, !PT ;  /* 0x000000701c0c7812 */ /* 0x000fe200078e3cff */
[----:B------:R-:W4:Y:S02]  /*12b20*/  LDL.LU R20, [R1+0x3e8] ;  /* 0x0003e80001147983 */ /* 0x000f240000300800 */
[----:B------:R-:W4:Y:S01]  /*12b30*/  LDL.LU R19, [R1+0x3e4] ;  /* 0x0003e40001137983 */ /* 0x000f220000300800 */
[----:B------:R-:W4:Y:S01]  /*12b40*/  LDL.LU R18, [R1+0x3a0] ;  /* 0x0003a00001127983 */ /* 0x000f220000300800 */
[----:B------:R-:W4:Y:S03]  /*12b50*/  LDL.LU R16, [R1+0x39c] ;  /* 0x00039c0001107983 */ /* 0x000f260000300800 */
[----:B------:R-:W-:Y:S01]  /*12b60*/  STS.U16 [R12+0x700], R27 ;  /* 0x0007001b0c007388 */ /* 0x000fe20000000400 */
[----:B------:R-:W4:Y:S02]  /*12b70*/  LDL.LU R14, [R1+0x358] ;  /* 0x00035800010e7983 */ /* 0x000f240000300800 */
[----:B------:R0:W-:Y:S02]  /*12b80*/  STS.U16 [R12+0x780], R26 ;  /* 0x0007801a0c007388 */ /* 0x0001e40000000400 */
[----:B------:R-:W4:Y:S01]  /*12b90*/  LDL.LU R11, [R1+0x354] ;  /* 0x00035400010b7983 */ /* 0x000f220000300800 */
[----:B0-----:R-:W4:Y:S01]  /*12ba0*/  LDL.LU R26, [R1+0x310] ;  /* 0x00031000011a7983 */ /* 0x001f220000300800 */
[----:B------:R-:W4:Y:S02]  /*12bb0*/  LDL.LU R10, [R1+0x30c] ;  /* 0x00030c00010a7983 */ /* 0x000f240000300800 */
[----:B------:R-:W4:Y:S02]  /*12bc0*/  LDL.LU R9, [R1+0x2d0] ;  /* 0x0002d00001097983 */ /* 0x000f240000300800 */
[----:B------:R-:W4:Y:S01]  /*12bd0*/  LDL.LU R8, [R1+0x2cc] ;  /* 0x0002cc0001087983 */ /* 0x000f220000300800 */
[----:B------:R-:W4:Y:S01]  /*12be0*/  LDL.LU R7, [R1+0x290] ;  /* 0x0002900001077983 */ /* 0x000f220000300800 */
        /* <DEDUP_REMOVED lines=11> */
[----:B------:R-:W4:Y:S04]  /*12ca0*/  LDL.LU R2, [R1+0x6c] ;  /* 0x00006c0001027983 */ /* 0x000f280000300800 */
[----:B--2---:R0:W-:Y:S01]  /*12cb0*/  STS.U16 [R12+0xf00], R0 ;  /* 0x000f00000c007388 */ /* 0x0041e20000000400 */
[----:B------:R-:W2:Y:S02]  /*12cc0*/  LDL.LU R27, [R1+0x68] ;  /* 0x00006800011b7983 */ /* 0x000ea40000300800 */
[----:B---3--:R1:W-:Y:S01]  /*12cd0*/  STS.U16 [R12+0xf80], R24 ;  /* 0x000f80180c007388 */ /* 0x0083e20000000400 */
[----:B0-----:R-:W3:Y:S01]  /*12ce0*/  LDL.LU R0, [R1+0x50] ;  /* 0x0000500001007983 */ /* 0x001ee20000300800 */
[----:B------:R-:W2:Y:S02]  /*12cf0*/  LDL.LU R28, [R1+0x3c] ;  /* 0x00003c00011c7983 */ /* 0x000ea40000300800 */
[----:B-1----:R-:W2:Y:S01]  /*12d00*/  LDL.LU R24, [R1+0x2c] ;  /* 0x00002c0001187983 */ /* 0x002ea20000300800 */
[----:B----4-:R0:W-:Y:S04]  /*12d10*/  STS.U16 [R12+0x1700], R25 ;  /* 0x001700190c007388 */ /* 0x0101e80000000400 */
[----:B0-----:R-:W4:Y:S04]  /*12d20*/  LDL.LU R25, [R1+0x1328] ;  /* 0x0013280001197983 */ /* 0x001f280000300800 */
[----:B----4-:R0:W-:Y:S01]  /*12d30*/  STS.U16 [R12+0x1780], R25 ;  /* 0x001780190c007388 */ /* 0x0101e20000000400 */
[----:B------:R1:W-:Y:S02]  /*12d40*/  STS.U16 [R12+0x1f00], R20 ;  /* 0x001f00140c007388 */ /* 0x0003e40000000400 */
[----:B------:R4:W-:Y:S02]  /*12d50*/  STS.U16 [R12+0x1f80], R19 ;  /* 0x001f80130c007388 */ /* 0x0009e40000000400 */
[----:B------:R0:W-:Y:S01]  /*12d60*/  STS.U16 [R12+0x2700], R18 ;  /* 0x002700120c007388 */ /* 0x0001e20000000400 */
[----:B------:R0:W-:Y:S01]  /*12d70*/  STS.U16 [R12+0x2780], R16 ;  /* 0x002780100c007388 */ /* 0x0001e20000000400 */
[----:B------:R0:W-:Y:S02]  /*12d80*/  STS.U16 [R12+0x2f00], R14 ;  /* 0x002f000e0c007388 */ /* 0x0001e40000000400 */
[----:B------:R0:W-:Y:S02]  /*12d90*/  STS.U16 [R12+0x2f80], R11 ;  /* 0x002f800b0c007388 */ /* 0x0001e40000000400 */
[----:B------:R0:W-:Y:S01]  /*12da0*/  STS.U16 [R12+0x3700], R26 ;  /* 0x0037001a0c007388 */ /* 0x0001e20000000400 */
[----:B------:R0:W-:Y:S01]  /*12db0*/  STS.U16 [R12+0x3780], R10 ;  /* 0x0037800a0c007388 */ /* 0x0001e20000000400 */
        /* <DEDUP_REMOVED lines=15> */
[----:B--2---:R-:W-:Y:S01]  /*12eb0*/  STS.U16 [R12+0x7780], R27 ;  /* 0x0077801b0c007388 */ /* 0x004fe20000000400 */
[----:B---3--:R-:W-:Y:S02]  /*12ec0*/  STS.U16 [R12+0x7f00], R0 ;  /* 0x007f00000c007388 */ /* 0x008fe40000000400 */
[----:B------:R2:W-:Y:S01]  /*12ed0*/  STS.U16 [R12+0x7f80], R28 ;  /* 0x007f801c0c007388 */ /* 0x0005e20000000400 */
[----:B0-----:R-:W3:Y:S01]  /*12ee0*/  LDL.LU R25, [R1+0x1324] ;  /* 0x0013240001197983 */ /* 0x001ee20000300800 */
[----:B-1----:R-:W3:Y:S02]  /*12ef0*/  LDL.LU R20, [R1+0x1320] ;  /* 0x0013200001147983 */ /* 0x002ee40000300800 */
[----:B----4-:R-:W4:Y:S02]  /*12f00*/  LDL.LU R19, [R1+0x131c] ;  /* 0x00131c0001137983 */ /* 0x010f240000300800 */
[----:B------:R-:W3:Y:S01]  /*12f10*/  LDL.LU R18, [R1+0x1318] ;  /* 0x0013180001127983 */ /* 0x000ee20000300800 */
[----:B------:R-:W3:Y:S01]  /*12f20*/  LDL.LU R16, [R1+0x1314] ;  /* 0x0013140001107983 */ /* 0x000ee20000300800 */
[----:B------:R-:W3:Y:S02]  /*12f30*/  LDL.LU R14, [R1+0x1310] ;  /* 0x00131000010e7983 */ /* 0x000ee40000300800 */
[----:B------:R-:W3:Y:S02]  /*12f40*/  LDL.LU R11, [R1+0x130c] ;  /* 0x00130c00010b7983 */ /* 0x000ee40000300800 */
[----:B------:R-:W3:Y:S01]  /*12f50*/  LDL.LU R26, [R1+0x28] ;  /* 0x00002800011a7983 */ /* 0x000ee20000300800 */
[----:B------:R-:W3:Y:S04]  /*12f60*/  LDL.LU R10, [R1+0x1308] ;  /* 0x00130800010a7983 */ /* 0x000ee80000300800 */
[----:B--2---:R-:W0:Y:S01]  /*12f70*/  S2R R28, SR_TID.X ;  /* 0x00000000001c7919 */ /* 0x004e220000002100 */
[----:B------:R-:W2:Y:S02]  /*12f80*/  LDL.LU R9, [R1+0x1304] ;  /* 0x0013040001097983 */ /* 0x000ea40000300800 */
[----:B------:R-:W2:Y:S02]  /*12f90*/  LDL.LU R8, [R1+0x1300] ;  /* 0x0013000001087983 */ /* 0x000ea40000300800 */
[----:B------:R-:W2:Y:S01]  /*12fa0*/  LDL.LU R7, [R1+0x12fc] ;  /* 0x0012fc0001077983 */ /* 0x000ea20000300800 */
[----:B------:R-:W2:Y:S01]  /*12fb0*/  LDL.LU R6, [R1+0x12f8] ;  /* 0x0012f80001067983 */ /* 0x000ea20000300800 */
[----:B------:R-:W3:Y:S02]  /*12fc0*/  LDL.LU R13, [R1+0x1c] ;  /* 0x00001c00010d7983 */ /* 0x000ee40000300800 */
[----:B------:R-:W3:Y:S02]  /*12fd0*/  LDL.LU R15, [R1+0x12f4] ;  /* 0x0012f400010f7983 */ /* 0x000ee40000300800 */
[----:B------:R-:W3:Y:S01]  /*12fe0*/  LDL.LU R17, [R1+0x12f0] ;  /* 0x0012f00001117983 */ /* 0x000ee20000300800 */
[----:B------:R-:W3:Y:S01]  /*12ff0*/  LDL.LU R21, [R1+0x12ec] ;  /* 0x0012ec0001157983 */ /* 0x000ee20000300800 */
[----:B------:R-:W3:Y:S02]  /*13000*/  LDL.LU R22, [R1+0x12e8] ;  /* 0x0012e80001167983 */ /* 0x000ee40000300800 */
[----:B------:R-:W3:Y:S02]  /*13010*/  LDL.LU R23, [R1+0x12e4] ;  /* 0x0012e40001177983 */ /* 0x000ee40000300800 */
[----:B------:R-:W3:Y:S01]  /*13020*/  LDL.LU R29, [R1+0x12e0] ;  /* 0x0012e000011d7983 */ /* 0x000ee20000300800 */
[----:B------:R-:W4:Y:S01]  /*13030*/  LDL.LU R5, [R1+0x12dc] ;  /* 0x0012dc0001057983 */ /* 0x000f220000300800 */
[----:B------:R-:W4:Y:S02]  /*13040*/  LDL.LU R4, [R1+0x12d8] ;  /* 0x0012d80001047983 */ /* 0x000f240000300800 */
[----:B------:R-:W4:Y:S02]  /*13050*/  LDL.LU R3, [R1+0x12d4] ;  /* 0x0012d40001037983 */ /* 0x000f240000300800 */
[----:B------:R-:W4:Y:S01]  /*13060*/  LDL.LU R2, [R1+0x12d0] ;  /* 0x0012d00001027983 */ /* 0x000f220000300800 */
[----:B------:R-:W4:Y:S01]  /*13070*/  LDL.LU R27, [R1+0x12cc] ;  /* 0x0012cc00011b7983 */ /* 0x000f220000300800 */
[----:B------:R-:W4:Y:S01]  /*13080*/  LDL.LU R0, [R1+0x12c8] ;  /* 0x0012c80001007983 */ /* 0x000f220000300800 */
[----:B0-----:R-:W-:-:S05]  /*13090*/  LOP3.LUT R28, R28, 0x3f, RZ, 0xc0, !PT ;  /* 0x0000003f1c1c7812 */ /* 0x001fca00078ec0ff */
[----:B------:R-:W-:-:S05]  /*130a0*/  IMAD.SHL.U32 R28, R28, 0x2, RZ ;  /* 0x000000021c1c7824 */ /* 0x000fca00078e00ff */
[----:B------:R0:W-:Y:S04]  /*130b0*/  STS.U16 [R28+0x8080], R24 ;  /* 0x008080181c007388 */ /* 0x0001e80000000400 */
[----:B0-----:R-:W4:Y:S04]  /*130c0*/  LDL.LU R24, [R1+0x12c4] ;  /* 0x0012c40001187983 */ /* 0x001f280000300800 */
[----:B--2---:R-:W-:Y:S04]  /*130d0*/  STS.U16 [R28+0x8800], R6 ;  /* 0x008800061c007388 */ /* 0x004fe80000000400 */
[----:B---3--:R0:W-:Y:S02]  /*130e0*/  STS.U16 [R28+0x8000], R29 ;  /* 0x0080001d1c007388 */ /* 0x0081e40000000400 */
[----:B0-----:R-:W-:-:S02]  /*130f0*/  LOP3.LUT R29, R28, 0x10, RZ, 0x3c, !PT ;  /* 0x000000101c1d7812 */ /* 0x001fc400078e3cff */
[----:B----4-:R0:W-:Y:S03]  /*13100*/  STS.U16 [R28+0x8880], R24 ;  /* 0x008880181c007388 */ /* 0x0101e60000000400 */
[----:B------:R-:W-:Y:S02]  /*13110*/  STS.U16 [R29+0x8100], R23 ;  /* 0x008100171d007388 */ /* 0x000fe40000000400 */
[----:B------:R1:W-:Y:S02]  /*13120*/  STS.U16 [R29+0x8180], R26 ;  /* 0x0081801a1d007388 */ /* 0x0003e40000000400 */
[----:B------:R2:W-:Y:S01]  /*13130*/  STS.U16 [R29+0x8980], R0 ;  /* 0x008980001d007388 */ /* 0x0005e20000000400 */
[----:B------:R3:W-:Y:S04]  /*13140*/  STS.U16 [R29+0x8900], R7 ;  /* 0x008900071d007388 */ /* 0x0007e80000000400 */
[----:B0-----:R-:W4:Y:S01]  /*13150*/  LDL.LU R24, [R1+0x12c0] ;  /* 0x0012c00001187983 */ /* 0x001f220000300800 */
[----:B------:R-:W4:Y:S02]  /*13160*/  LDL.LU R6, [R1+0x20] ;  /* 0x0000200001067983 */ /* 0x000f240000300800 */
[----:B-1----:R-:W4:Y:S02]  /*13170*/  LDL.LU R26, [R1+0x12bc] ;  /* 0x0012bc00011a7983 */ /* 0x002f240000300800 */
[----:B--2---:R-:W2:Y:S01]  /*13180*/  LDL.LU R0, [R1+0x12b8] ;  /* 0x0012b80001007983 */ /* 0x004ea20000300800 */
[----:B---3--:R-:W3:Y:S01]  /*13190*/  LDL.LU R29, [R1+0x12b4] ;  /* 0x0012b400011d7983 */ /* 0x008ee20000300800 */
[----:B------:R-:W2:Y:S03]  /*131a0*/  LDL.LU R7, [R1+0x24] ;  /* 0x0000240001077983 */ /* 0x000ea60000300800 */
[----:B------:R-:W0:Y:S02]  /*131b0*/  S2R R28, SR_TID.X ;  /* 0x00000000001c7919 */ /* 0x000e240000002100 */
[----:B0-----:R-:W-:-:S05]  /*131c0*/  LOP3.LUT R28, R28, 0x3f, RZ, 0xc0, !PT ;  /* 0x0000003f1c1c7812 */ /* 0x001fca00078ec0ff */
[----:B------:R-:W-:-:S05]  /*131d0*/  IMAD.SHL.U32 R23, R28, 0x2, RZ ;  /* 0x000000021c177824 */ /* 0x000fca00078e00ff */
[----:B------:R-:W-:-:S05]  /*131e0*/  LOP3.LUT R23, R23, 0x20, RZ, 0x3c, !PT ;  /* 0x0000002017177812 */ /* 0x000fca00078e3cff */
[----:B------:R-:W-:Y:S04]  /*131f0*/  STS.U16 [R23+0x8200], R22 ;  /* 0x0082001617007388 */ /* 0x000fe80000000400 */
[----:B--2---:R-:W-:Y:S01]  /*13200*/  STS.U16 [R23+0x8280], R7 ;  /* 0x0082800717007388 */ /* 0x004fe20000000400 */
[----:B------:R0:W-:Y:S03]  /*13210*/  STS.U16 [R23+0x8a80], R27 ;  /* 0x008a801b17007388 */ /* 0x0001e60000000400 */
[----:B0-----:R-:W2:Y:S01]  /*13220*/  LDL.LU R27, [R1+0x12b0] ;  /* 0x0012b000011b7983 */ /* 0x001ea20000300800 */
[----:B------:R-:W-:Y:S02]  /*13230*/  IMAD.SHL.U32 R28, R28, 0x2, RZ ;  /* 0x000000021c1c7824 */ /* 0x000fe400078e00ff */
[----:B------:R-:W-:Y:S03]  /*13240*/  STS.U16 [R23+0x8a00], R9 ;  /* 0x008a000917007388 */ /* 0x000fe60000000400 */
[----:B------:R-:W-:-:S05]  /*13250*/  LOP3.LUT R28, R28, 0x30, RZ, 0x3c, !PT ;  /* 0x000000301c1c7812 */ /* 0x000fca00078e3cff */
[----:B------:R-:W-:Y:S01]  /*13260*/  STS.U16 [R28+0x8300], R21 ;  /* 0x008300151c007388 */ /* 0x000fe20000000400 */
[----:B----4-:R-:W-:Y:S02]  /*13270*/  STS.U16 [R28+0x8380], R6 ;  /* 0x008380061c007388 */ /* 0x010fe40000000400 */
[----:B------:R0:W-:Y:S02]  /*13280*/  STS.U16 [R28+0x8b80], R2 ;  /* 0x008b80021c007388 */ /* 0x0001e40000000400 */
[----:B------:R-:W-:Y:S01]  /*13290*/  STS.U16 [R28+0x8b00], R10 ;  /* 0x008b000a1c007388 */ /* 0x000fe20000000400 */
[----:B---3--:R-:W-:Y:S01]  /*132a0*/  STS.U16 [R29+0x8400], R17 ;  /* 0x008400111d007388 */ /* 0x008fe20000000400 */
[----:B------:R-:W-:Y:S02]  /*132b0*/  STS.U16 [R29+0x8480], R13 ;  /* 0x0084800d1d007388 */ /* 0x000fe40000000400 */
[----:B------:R-:W-:Y:S01]  /*132c0*/  STS.U16 [R29+0x8c80], R3 ;  /* 0x008c80031d007388 */ /* 0x000fe20000000400 */
[----:B0-----:R-:W3:Y:S01]  /*132d0*/  LDL R2, [R1+0x110] ;  /* 0x0001100001027983 */ /* 0x001ee20000100800 */
[----:B------:R0:W-:Y:S03]  /*132e0*/  STS.U16 [R29+0x8c00], R11 ;  /* 0x008c000b1d007388 */ /* 0x0001e60000000400 */
[----:B0-----:R-:W0:Y:S04]  /*132f0*/  S2R R29, SR_TID.X ;  /* 0x00000000001d7919 */ /* 0x001e280000002100 */
[----:B--2---:R-:W-:Y:S01]  /*13300*/  STS.U16 [R27+0x8500], R15 ;  /* 0x0085000f1b007388 */ /* 0x004fe20000000400 */
[----:B------:R1:W-:Y:S03]  /*13310*/  STS.U16 [R27+0x8580], R0 ;  /* 0x008580001b007388 */ /* 0x0003e60000000400 */
[----:B-1----:R-:W2:Y:S01]  /*13320*/  LDL R0, [R1+0x114] ;  /* 0x0001140001007983 */ /* 0x002ea20000100800 */
        /* <DEDUP_REMOVED lines=10> */
[----:B------:R-:W-:Y:S01]  /*133d0*/  BAR.SYNC.DEFER_BLOCKING 0x0 ;  /* 0x0000000000007b1d */ /* 0x000fe20000010000 */
[C---:B0-----:R-:W-:Y:S01]  /*133e0*/  LOP3.LUT R9, R29.reuse, 0x7, RZ, 0xc0, !PT ;  /* 0x000000071d097812 */ /* 0x041fe200078ec0ff */
[----:B------:R-:W-:-:S04]  /*133f0*/  IMAD.SHL.U32 R21, R29, 0x2, RZ ;  /* 0x000000021d157824 */ /* 0x000fc800078e00ff */
[----:B------:R-:W-:-:S05]  /*13400*/  IMAD R9, R9, 0x110, RZ ;  /* 0x0000011009097824 */ /* 0x000fca00078e02ff */
[----:B------:R-:W-:Y:S01]  /*13410*/  LOP3.LUT R9, R9, 0x30, R21, 0x78, !PT ;  /* 0x0000003009097812 */ /* 0x000fe200078e7815 */
[----:B---3--:R-:W0:Y:S04]  /*13420*/  LDSM.16.MT88.4 R4, [R2] ;  /* 0x000000000204783b */ /* 0x008e280000004200 */
[----:B------:R-:W1:Y:S04]  /*13430*/  LDSM.16.M88.4 R12, [R9+0x8000] ;  /* 0x00800000090c783b */ /* 0x000e680000000200 */
[----:B------:R-:W3:Y:S04]  /*13440*/  LDSM.16.M88.4 R16, [R9+0x8800] ;  /* 0x008800000910783b */ /* 0x000ee80000000200 */
[----:B------:R-:W4:Y:S04]  /*13450*/  LDSM.16.MT88.4 R20, [R2+0x80] ;  /* 0x000080000214783b */ /* 0x000f280000004200 */
[----:B0-----:R-:W-:Y:S01]  /*13460*/  STL.64 [R1+0x12a8], R6 ;  /* 0x0012a80601007387 */ /* 0x001fe20000100a00 */
[----:B------:R-:W-:Y:S02]  /*13470*/  STL.64 [R1+0x12a0], R4 ;  /* 0x0012a00401007387 */ /* 0x000fe40000100a00 */
[----:B-1----:R-:W-:Y:S02]  /*13480*/  STL [R1+0x124c], R14 ;  /* 0x00124c0e01007387 */ /* 0x002fe40000100800 */
[----:B------:R-:W-:Y:S01]  /*13490*/  STL [R1+0x1248], R15 ;  /* 0x0012480f01007387 */ /* 0x000fe20000100800 */
[----:B---3--:R-:W-:Y:S01]  /*134a0*/  STL [R1+0x1244], R18 ;  /* 0x0012441201007387 */ /* 0x008fe20000100800 */
[----:B------:R-:W-:Y:S02]  /*134b0*/  STL [R1+0x1240], R19 ;  /* 0x0012401301007387 */ /* 0x000fe40000100800 */
[----:B------:R-:W-:Y:S02]  /*134c0*/  STL.64 [R1+0x1298], R16 ;  /* 0x0012981001007387 */ /* 0x000fe40000100a00 */
[----:B----4-:R-:W-:Y:S01]  /*134d0*/  STL.64 [R1+0x1290], R22 ;  /* 0x0012901601007387 */ /* 0x010fe20000100a00 */
[----:B------:R-:W-:Y:S04]  /*134e0*/  STL.64 [R1+0x1288], R20 ;  /* 0x0012881401007387 */ /* 0x000fe80000100a00 */
[----:B------:R-:W-:Y:S04]  /*134f0*/  LDSM.16.MT88.4 R4, [R2+0x1000] ;  /* 0x001000000204783b */ /* 0x000fe80000004200 */
[----:B--2---:R-:W0:Y:S04]  /*13500*/  LDSM.16.MT88.4 R8, [R0] ;  /* 0x000000000008783b */ /* 0x004e280000004200 */
[----:B0-----:R-:W-:Y:S01]  /*13510*/  STL.64 [R1+0x1270], R10 ;  /* 0x0012700a01007387 */ /* 0x001fe20000100a00 */
[----:B------:R-:W-:Y:S02]  /*13520*/  STL.64 [R1+0x1268], R8 ;  /* 0x0012680801007387 */ /* 0x000fe40000100a00 */
[----:B------:R-:W0:Y:S04]  /*13530*/  LDSM.16.MT88.4 R8, [R0+0x80] ;  /* 0x000080000008783b */ /* 0x000e280000004200 */
[----:B------:R-:W2:Y:S01]  /*13540*/  LDL.LU.64 R16, [R1+0x180] ;  /* 0x0001800001107983 */ /* 0x000ea20000300a00 */
[----:B0-----:R0:W-:Y:S01]  /*13550*/  STL.64 [R1], R8 ;  /* 0x0000000801007387 */ /* 0x0011e20000100a00 */
[----:B------:R1:W-:Y:S02]  /*13560*/  STL.64 [R1+0x8], R10 ;  /* 0x0000080a01007387 */ /* 0x0003e40000100a00 */
[----:B------:R-:W2:Y:S02]  /*13570*/  LDL.LU.64 R18, [R1+0x188] ;  /* 0x0001880001127983 */ /* 0x000ea40000300a00 */
[----:B------:R-:W-:Y:S01]  /*13580*/  STL.64 [R1+0x30], R4 ;  /* 0x0000300401007387 */ /* 0x000fe20000100a00 */
[----:B------:R-:W-:Y:S01]  /*13590*/  STL.64 [R1+0x38], R6 ;  /* 0x0000380601007387 */ /* 0x000fe20000100a00 */
[----:B------:R-:W3:Y:S02]  /*135a0*/  LDL.LU.64 R20, [R1+0x170] ;  /* 0x0001700001147983 */ /* 0x000ee40000300a00 */
[----:B------:R-:W3:Y:S02]  /*135b0*/  LDL.LU.64 R22, [R1+0x178] ;  /* 0x0001780001167983 */ /* 0x000ee40000300a00 */
[----:B------:R-:W4:Y:S01]  /*135c0*/  LDSM.16.MT88.4 R4, [R2+0x1080] ;  /* 0x001080000204783b */ /* 0x000f220000004200 */
[----:B0-----:R-:W2:Y:S03]  /*135d0*/  LDL.LU.64 R8, [R1+0x130] ;  /* 0x0001300001087983 */ /* 0x001ea60000300a00 */
[----:B-1----:R-:W2:Y:S01]  /*135e0*/  LDL.LU.64 R10, [R1+0x138] ;  /* 0x00013800010a7983 */ /* 0x002ea20000300a00 */
[----:B----4-:R-:W-:Y:S01]  /*135f0*/  STL.64 [R1+0x20], R4 ;  /* 0x0000200401007387 */ /* 0x010fe20000100a00 */
[----:B------:R-:W-:Y:S02]  /*13600*/  STL.64 [R1+0x28], R6 ;  /* 0x0000280601007387 */ /* 0x000fe40000100a00 */
[----:B------:R-:W0:Y:S04]  /*13610*/  LDSM.16.MT88.4 R4, [R0+0x1000] ;  /* 0x001000000004783b */ /* 0x000e280000004200 */
[----:B0-----:R-:W-:-:S02]  /*13620*/  IMAD.MOV.U32 R14, RZ, RZ, R6 ;  /* 0x000000ffff0e7224 */ /* 0x001fc400078e0006 */
[----:B------:R-:W-:Y:S01]  /*13630*/  IMAD.MOV.U32 R15, RZ, RZ, R7 ;  /* 0x000000ffff0f7224 */ /* 0x000fe200078e0007 */
[----:B--2---:R-:W-:Y:S01]  /*13640*/  STL.64 [R1+0x1280], R10 ;  /* 0x0012800a01007387 */ /* 0x004fe20000100a00 */
[----:B------:R0:W-:Y:S03]  /*13650*/  STL.64 [R1+0x1278], R8 ;  /* 0x0012780801007387 */ /* 0x0001e60000100a00 */
[----:B0-----:R-:W2:Y:S01]  /*13660*/  LDL.LU.64 R8, [R1+0x160] ;  /* 0x0001600001087983 */ /* 0x001ea20000300a00 */
[----:B------:R-:W2:Y:S02]  /*13670*/  LDL.LU.64 R10, [R1+0x168] ;  /* 0x00016800010a7983 */ /* 0x000ea40000300a00 */
[----:B------:R-:W-:Y:S02]  /*13680*/  STL.64 [R1+0x10], R4 ;  /* 0x0000100401007387 */ /* 0x000fe40000100a00 */
[----:B------:R-:W0:Y:S04]  /*13690*/  LDSM.16.MT88.4 R4, [R0+0x1080] ;  /* 0x001080000004783b */ /* 0x000e280000004200 */
[----:B------:R-:W4:Y:S01]  /*136a0*/  LDL.LU.64 R24, [R1+0x140] ;  /* 0x0001400001187983 */ /* 0x000f220000300a00 */
[----:B------:R-:W4:Y:S02]  /*136b0*/  LDL.LU.64 R26, [R1+0x148] ;  /* 0x00014800011a7983 */ /* 0x000f240000300a00 */
[----:B------:R-:W-:Y:S02]  /*136c0*/  STL [R1+0x1254], R15 ;  /* 0x0012540f01007387 */ /* 0x000fe40000100800 */
[----:B------:R-:W-:Y:S01]  /*136d0*/  STL [R1+0x1250], R14 ;  /* 0x0012500e01007387 */ /* 0x000fe20000100800 */
[----:B0-----:R-:W-:Y:S01]  /*136e0*/  STL.64 [R1+0x60], R4 ;  /* 0x0000600401007387 */ /* 0x001fe20000100a00 */
[----:B------:R0:W-:Y:S03]  /*136f0*/  STL.64 [R1+0x68], R6 ;  /* 0x0000680601007387 */ /* 0x0001e60000100a00 */
[----:B0-----:R-:W2:Y:S01]  /*13700*/  LDL.LU.64 R6, [R1+0x12a8] ;  /* 0x0012a80001067983 */ /* 0x001ea20000300a00 */
[----:B------:R-:W2:Y:S02]  /*13710*/  LDL.LU.64 R4, [R1+0x12a0] ;  /* 0x0012a00001047983 */ /* 0x000ea40000300a00 */
[C---:B--2---:R-:W-:Y:S11]  /*13720*/  HMMA.16816.F32.BF16 R16, R4.reuse, R12, R16 ;  /* 0x0000000c0410723c */ /* 0x044ff60000041810 */
[----:B------:R-:W-:Y:S11]  /*13730*/  @!UPT UIADD3 URZ, URZ, URZ, URZ ;  /* 0x0000003f3f3ff290 */ /* 0x000ff6000fffe03f */
[----:B------:R-:W-:Y:S01]  /*13740*/  @!UPT UIADD3 URZ, URZ, URZ, URZ ;  /* 0x0000003f3f3ff290 */ /* 0x000fe2000fffe03f */
[----:B------:R0:W-:Y:S01]  /*13750*/  STL.64 [R1+0xc0], R16 ;  /* 0x0000c01001007387 */ /* 0x0001e20000100a00 */
[----:B------:R-:W-:Y:S03]  /*13760*/  STL.64 [R1+0xc8], R18 ;  /* 0x0000c81201007387 */ /* 0x000fe60000100a00 */
[----:B0-----:R-:W3:Y:S02]  /*13770*/  LDL.LU.64 R16, [R1+0x1298] ;  /* 0x0012980001107983 */ /* 0x001ee40000300a00 */
[----:B---3--:R-:W-:Y:S02]  /*13780*/  HMMA.16816.F32.BF16 R4, R4, R16, R20 ;  /* 0x000000100404723c */ /* 0x008fe40000041814 */
[----:B------:R-:W2:Y:S01]  /*13790*/  LDL.LU.64 R22, [R1+0x1290] ;  /* 0x0012900001167983 */ /* 0x000ea20000300a00 */
[----:B------:R-:W2:Y:S11]  /*137a0*/  LDL.LU.64 R20, [R1+0x1288] ;  /* 0x0012880001147983 */ /* 0x000eb60000300a00 */
[----:B------:R-:W-:Y:S09]  /*137b0*/  @!UPT UIADD3 URZ, URZ, URZ, URZ ;  /* 0x0000003f3f3ff290 */ /* 0x000ff2000fffe03f */
[----:B------:R0:W-:Y:S01]  /*137c0*/  STL.64 [R1+0xb0], R4 ;  /* 0x0000b00401007387 */ /* 0x0001e20000100a00 */
[----:B------:R-:W-:Y:S02]  /*137d0*/  IMAD.MOV.U32 R15, RZ, RZ, R6 ;  /* 0x000000ffff0f7224 */ /* 0x000fe400078e0006 */
[----:B------:R-:W-:Y:S01]  /*137e0*/  IMAD.MOV.U32 R14, RZ, RZ, R7 ;  /* 0x000000ffff0e7224 */ /* 0x000fe200078e0007 */
[----:B0-----:R-:W3:Y:S01]  /*137f0*/  LDL.LU.64 R4, [R1+0x40] ;  /* 0x0000400001047983 */ /* 0x001ee20000300a00 */
[----:B------:R-:W3:Y:S01]  /*13800*/  LDL.LU.64 R6, [R1+0x48] ;  /* 0x0000480001067983 */ /* 0x000ee20000300a00 */
[C---:B--2---:R-:W-:Y:S11]  /*13810*/  HMMA.16816.F32.BF16 R8, R20.reuse, R12, R8 ;  /* 0x0000000c1408723c */ /* 0x044ff60000041808 */
[----:B------:R-:W-:Y:S11]  /*13820*/  @!UPT UIADD3 URZ, URZ, URZ, URZ ;  /* 0x0000003f3f3ff290 */ /* 0x000ff6000fffe03f */
[----:B------:R-:W-:Y:S01]  /*13830*/  @!UPT UIADD3 URZ, URZ, URZ, URZ ;  /* 0x0000003f3f3ff290 */ /* 0x000fe2000fffe03f */
[----:B------:R0:W-:Y:S01]  /*13840*/  STL.64 [R1+0x90], R8 ;  /* 0x0000900801007387 */ /* 0x0001e20000100a00 */
[----:B------:R-:W-:Y:S02]  /*13850*/  IMAD.MOV.U32 R18, RZ, RZ, R10 ;  /* 0x000000ffff127224 */ /* 0x000fe400078e000a */
[----:B------:R-:W-:Y:S02]  /*13860*/  IMAD.MOV.U32 R19, RZ, RZ, R11 ;  /* 0x000000ffff137224 */ /* 0x000fe400078e000b */
[----:B------:R-:W2:Y:S04]  /*13870*/  LDL.LU.64 R10, [R1+0x1280] ;  /* 0x00128000010a7983 */ /* 0x000ea80000300a00 */
[----:B0-----:R-:W2:Y:S02]  /*13880*/  LDL.LU.64 R8, [R1+0x1278] ;  /* 0x0012780001087983 */ /* 0x001ea40000300a00 */
[----:B--2---:R-:W-:Y:S02]  /*13890*/  HMMA.16816.F32.BF16 R20, R20, R16, R8 ;  /* 0x000000101414723c */ /* 0x004fe40000041808 */
[----:B------:R-:W4:Y:S01]  /*138a0*/  LDL.LU.64 R10, [R1+0x1270] ;  /* 0x00127000010a7983 */ /* 0x000f220000300a00 */
[----:B------:R-:W4:Y:S11]  /*138b0*/  LDL.LU.64 R8, [R1+0x1268] ;  /* 0x0012680001087983 */ /* 0x000f360000300a00 */
[----:B------:R-:W-:Y:S09]  /*138c0*/  @!UPT UIADD3 URZ, URZ, URZ, URZ ;  /* 0x0000003f3f3ff290 */ /* 0x000ff2000fffe03f */
[----:B------:R0:W-:Y:S01]  /*138d0*/  STL.64 [R1+0x70], R20 ;  /* 0x0000701401007387 */ /* 0x0001e20000100a00 */
[----:B------:R1:W-:Y:S03]  /*138e0*/  STL.64 [R1+0x78], R22 ;  /* 0x0000781601007387 */ /* 0x0003e60000100a00 */
[----:B0-----:R-:W2:Y:S01]  /*138f0*/  LDL.LU.64 R20, [R1] ;  /* 0x0000000001147983 */ /* 0x001ea20000300a00 */
[----:B-1----:R-:W2:Y:S01]  /*13900*/  LDL.LU.64 R22, [R1+0x8] ;  /* 0x0000080001167983 */ /* 0x002ea20000300a00 */
[C---:B----4-:R-:W-:Y:S11]  /*13910*/  HMMA.16816.F32.BF16 R24, R8.reuse, R12, R24 ;  /* 0x0000000c0818723c */ /* 0x050ff60000041818 */
[----:B------:R-:W-:Y:S11]  /*13920*/  @!UPT UIADD3 URZ, URZ, URZ, URZ ;  /* 0x0000003f3f3ff290 */ /* 0x000ff6000fffe03f */
[----:B------:R-:W-:Y:S01]  /*13930*/  @!UPT UIADD3 URZ, URZ, URZ, URZ ;  /* 0x0000003f3f3ff290 */ /* 0x000fe2000fffe03f */
[----:B------:R-:W-:Y:S01]  /*13940*/  STL.64 [R1+0xa0], R24 ;  /* 0x0000a01801007387 */ /* 0x000fe20000100a00 */
[----:B------:R0:W-:Y:S03]  /*13950*/  STL.64 [R1+0xa8], R26 ;  /* 0x0000a81a01007387 */ /* 0x0001e60000100a00 */
[----:B0-----:R-:W4:Y:S01]  /*13960*/  LDL.LU.64 R26, [R1+0x1260] ;  /* 0x00126000011a7983 */ /* 0x001f220000300a00 */
[----:B------:R-:W4:Y:S03]  /*13970*/  LDL.LU.64 R24, [R1+0x1258] ;  /* 0x0012580001187983 */ /* 0x000f260000300a00 */
[----:B------:R-:W0:Y:S01]  /*13980*/  S2R R28, SR_TID.X ;  /* 0x00000000001c7919 */ /* 0x000e220000002100 */
[----:B---3--:R-:W-:Y:S01]  /*13990*/  HMMA.16816.F32.BF16 R8, R8, R16, R4 ;  /* 0x000000100808723c */ /* 0x008fe20000041804 */
[C---:B0-----:R-:W-:Y:S01]  /*139a0*/  IMAD.SHL.U32 R29, R28.reuse, 0x2, RZ ;  /* 0x000000021c1d7824 */ /* 0x041fe200078e00ff */
[----:B------:R-:W-:-:S05]  /*139b0*/  LOP3.LUT R28, R28, 0x7, RZ, 0xc0, !PT ;  /* 0x000000071c1c7812 */ /* 0x000fca00078ec0ff */
[----:B------:R-:W-:-:S05]  /*139c0*/  IMAD R28, R28, 0x110, RZ ;  /* 0x000001101c1c7824 */ /* 0x000fca00078e02ff */
[----:B------:R-:W-:-:S11]  /*139d0*/  LOP3.LUT R28, R28, 0x30, R29, 0x78, !PT ;  /* 0x000000301c1c7812 */ /* 0x000fd600078e781d */
[----:B------:R2:W-:Y:S01]  /*139e0*/  STL.64 [R1+0x80], R8 ;  /* 0x0000800801007387 */ /* 0x0005e20000100a00 */
[----:B------:R-:W-:-:S03]  /*139f0*/  LOP3.LUT R28, R28, 0x40, RZ, 0x3c, !PT ;  /* 0x000000401c1c7812 */ /* 0x000fc600078e3cff */
[----:B------:R0:W-:Y:S01]  /*13a00*/  STL.64 [R1+0x88], R10 ;  /* 0x0000880a01007387 */ /* 0x0001e20000100a00 */
[----:B--2---:R-:W-:Y:S02]  /*13a10*/  IMAD.MOV.U32 R9, RZ, RZ, R22 ;  /* 0x000000ffff097224 */ /* 0x004fe400078e0016 */
[----:B------:R-:W-:Y:S02]  /*13a20*/  IMAD.MOV.U32 R8, RZ, RZ, R23 ;  /* 0x000000ffff087224 */ /* 0x000fe400078e0017 */
[----:B0-----:R-:W-:Y:S02]  /*13a30*/  IMAD.MOV.U32 R11, RZ, RZ, R20 ;  /* 0x000000ffff0b7224 */ /* 0x001fe400078e0014 */
[----:B------:R-:W-:Y:S01]  /*13a40*/  IMAD.MOV.U32 R10, RZ, RZ, R21 ;  /* 0x000000ffff0a7224 */ /* 0x000fe200078e0015 */
[----:B----4-:R-:W-:Y:S01]  /*13a50*/  HMMA.16816.F32.BF16 R4, R20, R12, R24 ;  /* 0x0000000c1404723c */ /* 0x010fe20000041818 */
[----:B------:R-:W-:Y:S04]  /*13a60*/  LDSM.16.MT88.4 R20, [R2+0x2000] ;  /* 0x002000000214783b */ /* 0x000fe80000004200 */
[----:B------:R-:W-:Y:S11]  /*13a70*/  LDSM.16.MT88.4 R24, [R2+0x2080] ;  /* 0x002080000218783b */ /* 0x000ff60000004200 */
[----:B------:R-:W-:Y:S07]  /*13a80*/  @!UPT UIADD3 URZ, URZ, URZ, URZ ;  /* 0x0000003f3f3ff290 */ /* 0x000fee000fffe03f */
[----:B------:R-:W-:Y:S01]  /*13a90*/  STL [R1+0x50], R4 ;  /* 0x0000500401007387 */ /* 0x000fe20000100800 */
[----:B------:R-:W-:Y:S02]  /*13aa0*/  IMAD.MOV.U32 R13, RZ, RZ, R5 ;  /* 0x000000ffff0d7224 */ /* 0x000fe400078e0005 */
[----:B------:R-:W-:Y:S02]  /*13ab0*/  IMAD.MOV.U32 R12, RZ, RZ, R6 ;  /* 0x000000ffff0c7224 */ /* 0x000fe400078e0006 */
[----:B------:R-:W-:Y:S02]  /*13ac0*/  IMAD.MOV.U32 R3, RZ, RZ, R7 ;  /* 0x000000ffff037224 */ /* 0x000fe400078e0007 */
[----:B------:R-:W0:Y:S04]  /*13ad0*/  LDSM.16.M88.4 R4, [R28+0x8000] ;  /* 0x008000001c04783b */ /* 0x000e280000000200 */
[----:B0-----:R0:W-:Y:S01]  /*13ae0*/  STL [R1+0x1120], R6 ;  /* 0x0011200601007387 */ /* 0x0011e20000100800 */
[----:B------:R-:W-:Y:S02]  /*13af0*/  STL.64 [R1+0x40], R20 ;  /* 0x0000401401007387 */ /* 0x000fe40000100a00 */
[----:B------:R-:W-:Y:S02]  /*13b00*/  STL.64 [R1+0x48], R22 ;  /* 0x0000481601007387 */ /* 0x000fe40000100a00 */
[----:B------:R1:W-:Y:S01]  /*13b10*/  STL [R1+0x111c], R7 ;  /* 0x00111c0701007387 */ /* 0x0003e20000100800 */
[----:B------:R2:W-:Y:S04]  /*13b20*/  STL.64 [R1+0x11b8], R4 ;  /* 0x0011b80401007387 */ /* 0x0005e80000100a00 */
[----:B------:R-:W-:Y:S01]  /*13b30*/  LDSM.16.MT88.4 R20, [R0+0x2000] ;  /* 0x002000000014783b */ /* 0x000fe20000004200 */
[----:B0-----:R-:W-:-:S02]  /*13b40*/  IMAD.MOV.U32 R6, RZ, RZ, R9 ;  /* 0x000000ffff067224 */ /* 0x001fc400078e0009 */
[----:B-1----:R-:W-:Y:S02]  /*13b50*/  IMAD.MOV.U32 R7, RZ, RZ, R8 ;  /* 0x000000ffff077224 */ /* 0x002fe400078e0008 */
[----:B--2---:R-:W-:Y:S02]  /*13b60*/  IMAD.MOV.U32 R4, RZ, RZ, R11 ;  /* 0x000000ffff047224 */ /* 0x004fe400078e000b */
[----:B------:R-:W-:Y:S02]  /*13b70*/  IMAD.MOV.U32 R5, RZ, RZ, R10 ;  /* 0x000000ffff057224 */ /* 0x000fe400078e000a */
[----:B------:R-:W0:Y:S04]  /*13b80*/  LDSM.16.M88.4 R8, [R28+0x8800] ;  /* 0x008800001c08783b */ /* 0x000e280000000200 */
[----:B0-----:R-:W-:Y:S01]  /*13b90*/  STL [R1+0x1124], R10 ;  /* 0x0011240a01007387 */ /* 0x001fe20000100800 */
[----:B------:R-:W-:Y:S02]  /*13ba0*/  STL [R1+0x1118], R11 ;  /* 0x0011180b01007387 */ /* 0x000fe40000100800 */
[----:B------:R0:W-:Y:S02]  /*13bb0*/  STL.64 [R1+0x11c0], R8 ;  /* 0x0011c00801007387 */ /* 0x0001e40000100a00 */
[----:B0-----:R-:W2:Y:S01]  /*13bc0*/  LDL.LU.64 R8, [R1+0x150] ;  /* 0x0001500001087983 */ /* 0x001ea20000300a00 */
[----:B------:R-:W2:Y:S02]  /*13bd0*/  LDL.LU.64 R10, [R1+0x158] ;  /* 0x00015800010a7983 */ /* 0x000ea40000300a00 */
[----:B------:R-:W-:Y:S02]  /*13be0*/  STL [R1+0xffc], R28 ;  /* 0x000ffc1c01007387 */ /* 0x000fe40000100800 */
[----:B------:R-:W-:Y:S01]  /*13bf0*/  STL.64 [R1+0x1180], R26 ;  /* 0x0011801a01007387 */ /* 0x000fe20000100a00 */
[----:B------:R-:W-:Y:S01]  /*13c00*/  STL.64 [R1+0x1178], R24 ;  /* 0x0011781801007387 */ /* 0x000fe20000100a00 */
[----:B------:R-:W-:Y:S02]  /*13c10*/  STL.64 [R1+0x1160], R22 ;  /* 0x0011601601007387 */ /* 0x000fe40000100a00 */
[----:B------:R0:W-:Y:S02]  /*13c20*/  STL.64 [R1+0x1158], R20 ;  /* 0x0011581401007387 */ /* 0x0001e40000100a00 */
[----:B------:R-:W1:Y:S01]  /*13c30*/  LDSM.16.MT88.4 R24, [R0+0x2080] ;  /* 0x002080000018783b */ /* 0x000e620000004200 */
[----:B0-----:R-:W3:Y:S03]  /*13c40*/  LDL.LU R20, [R1+0x20] ;  /* 0x0000200001147983 */ /* 0x001ee60000300800 */
[----:B------:R-:W3:Y:S02]  /*13c50*/  LDL.LU R21, [R1+0x24] ;  /* 0x0000240001157983 */ /* 0x000ee40000300800 */
[----:B------:R-:W4:Y:S02]  /*13c60*/  LDL.LU R22, [R1+0x28] ;  /* 0x0000280001167983 */ /* 0x000f240000300800 */
[----:B------:R-:W4:Y:S01]  /*13c70*/  LDL.LU R23, [R1+0x2c] ;  /* 0x00002c0001177983 */ /* 0x000f220000300800 */
[----:B--2---:R-:W-:Y:S01]  /*13c80*/  HMMA.16816.F32.BF16 R4, R4, R16, R8 ;  /* 0x000000100404723c */ /* 0x004fe20000041808 */
[----:B------:R-:W2:Y:S01]  /*13c90*/  LDL.LU R8, [R1+0xc0] ;  /* 0x0000c00001087983 */ /* 0x000ea20000300800 */
[----:B------:R-:W2:Y:S02]  /*13ca0*/  LDL.LU R9, [R1+0xc4] ;  /* 0x0000c40001097983 */ /* 0x000ea40000300800 */
[----:B------:R-:W2:Y:S02]  /*13cb0*/  LDL.LU R10, [R1+0xc8] ;  /* 0x0000c800010a7983 */ /* 0x000ea40000300800 */
[----:B------:R-:W2:Y:S01]  /*13cc0*/  LDL.LU R11, [R1+0xcc] ;  /* 0x0000cc00010b7983 */ /* 0x000ea20000300800 */
[----:B----4-:R-:W-:Y:S01]  /*13cd0*/  STL.64 [R1+0x1238], R22 ;  /* 0x0012381601007387 */ /* 0x010fe20000100a00 */
[----:B---3--:R0:W-:Y:S03]  /*13ce0*/  STL.64 [R1+0x1230], R20 ;  /* 0x0012301401007387 */ /* 0x0081e60000100a00 */
[----:B0-----:R-:W2:Y:S01]  /*13cf0*/  LDL.LU R20, [R1+0x30] ;  /* 0x0000300001147983 */ /* 0x001ea20000300800 */
[----:B------:R-:W2:Y:S02]  /*13d00*/  LDL.LU R21, [R1+0x34] ;  /* 0x0000340001157983 */ /* 0x000ea40000300800 */
[----:B------:R-:W2:Y:S02]  /*13d10*/  LDL.LU R22, [R1+0x38] ;  /* 0x0000380001167983 */ /* 0x000ea40000300800 */
[----:B------:R-:W2:Y:S07]  /*13d20*/  LDL.LU R23, [R1+0x3c] ;  /* 0x00003c0001177983 */ /* 0x000eae0000300800 */
[----:B------:R0:W-:Y:S01]  /*13d30*/  STL [R1+0x11d4], R4 ;  /* 0x0011d40401007387 */ /* 0x0001e20000100800 */
[----:B------:R3:W-:Y:S02]  /*13d40*/  STL [R1+0x11d0], R5 ;  /* 0x0011d00501007387 */ /* 0x0007e40000100800 */
[----:B------:R4:W-:Y:S02]  /*13d50*/  STL [R1+0x11cc], R6 ;  /* 0x0011cc0601007387 */ /* 0x0009e40000100800 */
[----:B------:R1:W-:Y:S01]  /*13d60*/  STL [R1+0x11c8], R7 ;  /* 0x0011c80701007387 */ /* 0x0003e20000100800 */
[----:B0-----:R-:W2:Y:S01]  /*13d70*/  LDL.LU R4, [R1+0xb0] ;  /* 0x0000b00001047983 */ /* 0x001ea20000300800 */
[----:B---3--:R-:W3:Y:S02]  /*13d80*/  LDL.LU R5, [R1+0xb4] ;  /* 0x0000b40001057983 */ /* 0x008ee40000300800 */
[----:B----4-:R-:W-:-:S02]  /*13d90*/  IMAD.MOV.U32 R6, RZ, RZ, R15 ;  /* 0x000000ffff067224 */ /* 0x010fc400078e000f */
[----:B-1----:R-:W-:Y:S01]  /*13da0*/  IMAD.MOV.U32 R7, RZ, RZ, R14 ;  /* 0x000000ffff077224 */ /* 0x002fe200078e000e */
[----:B------:R-:W4:Y:S01]  /*13db0*/  LDL.LU R15, [R1+0x1254] ;  /* 0x00125400010f7983 */ /* 0x000f220000300800 */
[----:B------:R-:W2:Y:S02]  /*13dc0*/  LDL.LU R14, [R1+0x1250] ;  /* 0x00125000010e7983 */ /* 0x000ea40000300800 */
[----:B------:R0:W-:Y:S02]  /*13dd0*/  STL.64 [R1+0xd0], R24 ;  /* 0x0000d01801007387 */ /* 0x0001e40000100a00 */
[----:B------:R1:W-:Y:S01]  /*13de0*/  STL.64 [R1+0xd8], R26 ;  /* 0x0000d81a01007387 */ /* 0x0003e20000100a00 */
[----:B0-----:R-:W2:Y:S01]  /*13df0*/  LDL.LU.64 R24, [R1+0x60] ;  /* 0x0000600001187983 */ /* 0x001ea20000300a00 */
[----:B-1----:R-:W2:Y:S03]  /*13e00*/  LDL.LU.64 R26, [R1+0x68] ;  /* 0x00006800011a7983 */ /* 0x002ea60000300a00 */
[----:B--2---:R-:W-:Y:S01]  /*13e10*/  STL.64 [R1+0x1200], R26 ;  /* 0x0012001a01007387 */ /* 0x004fe20000100a00 */
[----:B------:R0:W-:Y:S03]  /*13e20*/  STL.64 [R1+0x11f8], R24 ;  /* 0x0011f81801007387 */ /* 0x0001e60000100a00 */
[----:B0-----:R-:W2:Y:S01]  /*13e30*/  LDL.LU R24, [R1+0x10] ;  /* 0x0000100001187983 */ /* 0x001ea20000300800 */
[----:B------:R-:W2:Y:S02]  /*13e40*/  LDL.LU R25, [R1+0x14] ;  /* 0x0000140001197983 */ /* 0x000ea40000300800 */
[----:B------:R-:W-:-:S02]  /*13e50*/  IMAD.MOV.U32 R26, RZ, RZ, R14 ;  /* 0x000000ffff1a7224 */ /* 0x000fc400078e000e */
[----:B----4-:R-:W-:Y:S01]  /*13e60*/  IMAD.MOV.U32 R27, RZ, RZ, R15 ;  /* 0x000000ffff1b7224 */ /* 0x010fe200078e000f */
[----:B------:R-:W4:Y:S01]  /*13e70*/  LDL.LU R14, [R1+0x124c] ;  /* 0x00124c00010e7983 */ /* 0x000f220000300800 */
[----:B------:R-:W4:Y:S03]  /*13e80*/  LDL.LU R15, [R1+0x1248] ;  /* 0x00124800010f7983 */ /* 0x000f260000300800 */
[----:B------:R0:W-:Y:S02]  /*13e90*/  STL.64 [R1+0x1228], R26 ;  /* 0x0012281a01007387 */ /* 0x0001e40000100a00 */
[----:B0-----:R-:W-:Y:S02]  /*13ea0*/  IMAD.MOV.U32 R26, RZ, RZ, R18 ;  /* 0x000000ffff1a7224 */ /* 0x001fe400078e0012 */
[----:B------:R-:W-:Y:S01]  /*13eb0*/  IMAD.MOV.U32 R27, RZ, RZ, R19 ;  /* 0x000000ffff1b7224 */ /* 0x000fe200078e0013 */
[----:B--2---:R0:W-:Y:S04]  /*13ec0*/  STL.64 [R1+0x1220], R24 ;  /* 0x0012201801007387 */ /* 0x0041e80000100a00 */
[----:B0-----:R-:W2:Y:S01]  /*13ed0*/  LDL.LU R24, [R1+0x90] ;  /* 0x0000900001187983 */ /* 0x001ea20000300800 */
[----:B------:R-:W2:Y:S02]  /*13ee0*/  LDL.LU R25, [R1+0x94] ;  /* 0x0000940001197983 */ /* 0x000ea40000300800 */
[----:B------:R-:W3:Y:S02]  /*13ef0*/  LDL.LU R18, [R1+0x1244] ;  /* 0x0012440001127983 */ /* 0x000ee40000300800 */
[----:B------:R-:W3:Y:S01]  /*13f00*/  LDL.LU R19, [R1+0x1240] ;  /* 0x0012400001137983 */ /* 0x000ee20000300800 */
[C---:B----4-:R-:W-:Y:S01]  /*13f10*/  HMMA.16816.F32.BF16 R8, R20.reuse, R14, R8 ;  /* 0x0000000e1408723c */ /* 0x050fe20000041808 */
[----:B------:R-:W-:Y:S11]  /*13f20*/  STL [R1+0x11d8], R0 ;  /* 0x0011d80001007387 */ /* 0x000ff60000100800 */
[----:B------:R-:W-:Y:S11]  /*13f30*/  @!UPT UIADD3 URZ, URZ, URZ, URZ ;  /* 0x0000003f3f3ff290 */ /* 0x000ff6000fffe03f */
[----:B------:R0:W-:Y:S01]  /*13f40*/  STL [R1+0x11e8], R11 ;  /* 0x0011e80b01007387 */ /* 0x0001e20000100800 */
[----:B------:R-:W-:Y:S02]  /*13f50*/  IMAD.MOV.U32 R28, RZ, RZ, R8 ;  /* 0x000000ffff1c7224 */ /* 0x000fe400078e0008 */
[----:B------:R-:W-:Y:S02]  /*13f60*/  IMAD.MOV.U32 R16, RZ, RZ, R10 ;  /* 0x000000ffff107224 */ /* 0x000fe400078e000a */
[----:B------:R-:W-:Y:S01]  /*13f70*/  IMAD.MOV.U32 R17, RZ, RZ, R9 ;  /* 0x000000ffff117224 */ /* 0x000fe200078e0009 */
[----:B------:R-:W4:Y:S01]  /*13f80*/  LDL.LU R8, [R1+0xa0] ;  /* 0x0000a00001087983 */ /* 0x000f220000300800 */
[----:B------:R-:W4:Y:S02]  /*13f90*/  LDL.LU R9, [R1+0xa4] ;  /* 0x0000a40001097983 */ /* 0x000f240000300800 */
[----:B------:R-:W4:Y:S01]  /*13fa0*/  LDL.LU R10, [R1+0xa8] ;  /* 0x0000a800010a7983 */ /* 0x000f220000300800 */
[----:B0-----:R-:W4:Y:S01]  /*13fb0*/  LDL.LU R11, [R1+0xac] ;  /* 0x0000ac00010b7983 */ /* 0x001f220000300800 */
[----:B------:R-:W-:Y:S02]  /*13fc0*/  STL [R1+0x11e4], R16 ;  /* 0x0011e41001007387 */ /* 0x000fe40000100800 */
[----:B------:R0:W-:Y:S02]  /*13fd0*/  STL [R1+0x11e0], R17 ;  /* 0x0011e01101007387 */ /* 0x0001e40000100800 */
[----:B------:R1:W-:Y:S01]  /*13fe0*/  STL [R1+0x11dc], R28 ;  /* 0x0011dc1c01007387 */ /* 0x0003e20000100800 */
[----:B---3--:R-:W-:Y:S11]  /*13ff0*/  HMMA.16816.F32.BF16 R20, R20, R18, R4 ;  /* 0x000000121414723c */ /* 0x008ff60000041804 */
[----:B------:R-:W-:Y:S11]  /*14000*/  @!UPT UIADD3 URZ, URZ, URZ, URZ ;  /* 0x0000003f3f3ff290 */ /* 0x000ff6000fffe03f */
[----:B------:R-:W-:Y:S02]  /*14010*/  @!UPT UIADD3 URZ, URZ, URZ, URZ ;  /* 0x0000003f3f3ff290 */ /* 0x000fe4000fffe03f */
[----:B------:R-:W-:Y:S02]  /*14020*/  IMAD.MOV.U32 R7, RZ, RZ, R22 ;  /* 0x000000ffff077224 */ /* 0x000fe400078e0016 */
[----:B------:R-:W-:Y:S02]  /*14030*/  IMAD.MOV.U32 R29, RZ, RZ, R23 ;  /* 0x000000ffff1d7224 */ /* 0x000fe400078e0017 */
[----:B------:R-:W-:Y:S02]  /*14040*/  IMAD.MOV.U32 R5, RZ, RZ, R20 ;  /* 0x000000ffff057224 */ /* 0x000fe400078e0014 */
[----:B------:R-:W-:Y:S01]  /*14050*/  IMAD.MOV.U32 R6, RZ, RZ, R21 ;  /* 0x000000ffff067224 */ /* 0x000fe200078e0015 */
[----:B------:R-:W2:Y:S01]  /*14060*/  LDL.LU.64 R22, [R1+0x1238] ;  /* 0x0012380001167983 */ /* 0x000ea20000300a00 */
[----:B------:R-:W2:Y:S03]  /*14070*/  LDL.LU.64 R20, [R1+0x1230] ;  /* 0x0012300001147983 */ /* 0x000ea60000300a00 */
[----:B------:R-:W-:Y:S01]  /*14080*/  STL [R1+0x11f0], R6 ;  /* 0x0011f00601007387 */ /* 0x000fe20000100800 */
[----:B------:R-:W-:Y:S01]  /*14090*/  STL [R1+0x11ec], R5 ;  /* 0x0011ec0501007387 */ /* 0x000fe20000100800 */
[C---:B--2---:R-:W-:Y:S11]  /*140a0*/  HMMA.16816.F32.BF16 R24, R20.reuse, R14, R24 ;  /* 0x0000000e1418723c */ /* 0x044ff60000041818 */
[----:B------:R-:W-:Y:S11]  /*140b0*/  @!UPT UIADD3 URZ, URZ, URZ, URZ ;  /* 0x0000003f3f3ff290 */ /* 0x000ff6000fffe03f */
[----:B------:R-:W-:Y:S02]  /*140c0*/  @!UPT UIADD3 URZ, URZ, URZ, URZ ;  /* 0x0000003f3f3ff290 */ /* 0x000fe4000fffe03f */
[----:B------:R-:W-:Y:S02]  /*140d0*/  IMAD.MOV.U32 R4, RZ, RZ, R27 ;  /* 0x000000ffff047224 */ /* 0x000fe400078e001b */
[----:B------:R-:W-:Y:S02]  /*140e0*/  IMAD.MOV.U32 R0, RZ, RZ, R26 ;  /* 0x000000ffff007224 */ /* 0x000fe400078e001a */
[----:B0-----:R-:W-:Y:S02]  /*140f0*/  IMAD.MOV.U32 R17, RZ, RZ, R24 ;  /* 0x000000ffff117224 */ /* 0x001fe400078e0018 */
[----:B-1----:R-:W-:Y:S01]  /*14100*/  IMAD.MOV.U32 R28, RZ, RZ, R25 ;  /* 0x000000ffff1c7224 */ /* 0x002fe200078e0019 */
[----:B------:R-:W4:Y:S01]  /*14110*/  LDL.LU.64 R26, [R1+0x1228] ;  /* 0x00122800011a7983 */ /* 0x000f220000300a00 */
[----:B------:R-:W4:Y:S02]  /*14120*/  LDL.LU.64 R24, [R1+0x1220] ;  /* 0x0012200001187983 */ /* 0x000f240000300a00 */
[----:B------:R-:W-:Y:S02]  /*14130*/  STL [R1+0x120c], R7 ;  /* 0x00120c0701007387 */ /* 0x000fe40000100800 */
[----:B------:R0:W-:Y:S02]  /*14140*/  STL [R1+0x1208], R4 ;  /* 0x0012080401007387 */ /* 0x0001e40000100800 */
[----:B0-----:R-:W2:Y:S01]  /*14150*/  LDL.LU R4, [R1+0x80] ;  /* 0x0000800001047983 */ /* 0x001ea20000300800 */
[----:B------:R-:W2:Y:S02]  /*14160*/  LDL.LU R5, [R1+0x84] ;  /* 0x0000840001057983 */ /* 0x000ea40000300800 */
[----:B------:R-:W3:Y:S02]  /*14170*/  LDL.LU R6, [R1+0x88] ;  /* 0x0000880001067983 */ /* 0x000ee40000300800 */
[----:B------:R-:W3:Y:S02]  /*14180*/  LDL.LU R7, [R1+0x8c] ;  /* 0x00008c0001077983 */ /* 0x000ee40000300800 */
[----:B---3--:R-:W-:Y:S01]  /*14190*/  STL.64 [R1+0x1218], R6 ;  /* 0x0012180601007387 */ /* 0x008fe20000100a00 */
[----:B--2---:R0:W-:Y:S03]  /*141a0*/  STL.64 [R1+0x1210], R4 ;  /* 0x0012100401007387 */ /* 0x0041e60000100a00 */
[----:B0-----:R-:W2:Y:S01]  /*141b0*/  LDL.LU R4, [R1+0x70] ;  /* 0x0000700001047983 */ /* 0x001ea20000300800 */
[----:B------:R-:W2:Y:S02]  /*141c0*/  LDL.LU R5, [R1+0x74] ;  /* 0x0000740001057983 */ /* 0x000ea40000300800 */
[----:B------:R-:W2:Y:S02]  /*141d0*/  LDL.LU R6, [R1+0x78] ;  /* 0x0000780001067983 */ /* 0x000ea40000300800 */
[----:B------:R-:W2:Y:S02]  /*141e0*/  LDL.LU R7, [R1+0x7c] ;  /* 0x00007c0001077983 */ /* 0x000ea40000300800 */
[----:B--2---:R-:W-:Y:S08]  /*141f0*/  HMMA.16816.F32.BF16 R20, R20, R18, R4 ;  /* 0x000000121414723c */ /* 0x004ff00000041804 */
[----:B----4-:R-:W-:Y:S11]  /*14200*/  HMMA.16816.F32.BF16 R4, R24, R14, R8 ;  /* 0x0000000e1804723c */ /* 0x010ff60000041808 */
[----:B------:R-:W-:Y:S04]  /*14210*/  @!UPT UIADD3 URZ, URZ, URZ, URZ ;  /* 0x0000003f3f3ff290 */ /* 0x000fe8000fffe03f */
[----:B------:R0:W-:Y:S01]  /*14220*/  STL.64 [R1+0x1170], R22 ;  /* 0x0011701601007387 */ /* 0x0001e20000100a00 */
[----:B------:R1:W-:Y:S08]  /*14230*/  STL.64 [R1+0x1168], R20 ;  /* 0x0011681401007387 */ /* 0x0003f00000100a00 */
[----:B------:R-:W-:Y:S02]  /*14240*/  IMAD.MOV.U32 R8, RZ, RZ, R6 ;  /* 0x000000ffff087224 */ /* 0x000fe400078e0006 */
[----:B------:R-:W-:-:S02]  /*14250*/  IMAD.MOV.U32 R10, RZ, RZ, R4 ;  /* 0x000000ffff0a7224 */ /* 0x000fc400078e0004 */
[----:B------:R-:W-:Y:S02]  /*14260*/  IMAD.MOV.U32 R9, RZ, RZ, R5 ;  /* 0x000000ffff097224 */ /* 0x000fe400078e0005 */
[----:B0-----:R-:W-:Y:S01]  /*14270*/  IMAD.MOV.U32 R23, RZ, RZ, R3 ;  /* 0x000000ffff177224 */ /* 0x001fe200078e0003 */
[----:B-1----:R-:W2:Y:S01]  /*14280*/  LDL.LU R20, [R1+0x50] ;  /* 0x0000500001147983 */ /* 0x002ea20000300800 */
[----:B------:R-:W-:Y:S02]  /*14290*/  IMAD.MOV.U32 R3, RZ, RZ, R7 ;  /* 0x000000ffff037224 */ /* 0x000fe400078e0007 */
[----:B------:R-:W3:Y:S02]  /*142a0*/  LDL.LU.64 R6, [R1+0x1218] ;  /* 0x0012180001067983 */ /* 0x000ee40000300a00 */
[----:B------:R-:W3:Y:S02]  /*142b0*/  LDL.LU.64 R4, [R1+0x1210] ;  /* 0x0012100001047983 */ /* 0x000ee40000300a00 */
[----:B---3--:R-:W-:Y:S01]  /*142c0*/  HMMA.16816.F32.BF16 R24, R24, R18, R4 ;  /* 0x000000121818723c */ /* 0x008fe20000041804 */
[----:B------:R-:W3:Y:S01]  /*142d0*/  LDL.LU R7, [R1+0x120c] ;  /* 0x00120c0001077983 */ /* 0x000ee20000300800 */
[----:B------:R-:W4:Y:S11]  /*142e0*/  LDL.LU R4, [R1+0x1208] ;  /* 0x0012080001047983 */ /* 0x000f360000300800 */
[----:B------:R-:W-:Y:S11]  /*142f0*/  @!UPT UIADD3 URZ, URZ, URZ, URZ ;  /* 0x0000003f3f3ff290 */ /* 0x000ff6000fffe03f */
[----:B------:R-:W-:Y:S02]  /*14300*/  IMAD.MOV.U32 R11, RZ, RZ, R26 ;  /* 0x000000ffff0b7224 */ /* 0x000fe400078e001a */
[----:B------:R-:W-:Y:S02]  /*14310*/  IMAD.MOV.U32 R16, RZ, RZ, R27 ;  /* 0x000000ffff107224 */ /* 0x000fe400078e001b */
[----:B------:R-:W-:Y:S02]  /*14320*/  IMAD.MOV.U32 R6, RZ, RZ, R24 ;  /* 0x000000ffff067224 */ /* 0x000fe400078e0018 */
[----:B------:R-:W-:Y:S01]  /*14330*/  IMAD.MOV.U32 R5, RZ, RZ, R25 ;  /* 0x000000ffff057224 */ /* 0x000fe200078e0019 */
[----:B------:R-:W2:Y:S01]  /*14340*/  LDL.LU.64 R26, [R1+0x1200] ;  /* 0x00120000011a7983 */ /* 0x000ea20000300a00 */
[----:B------:R-:W2:Y:S02]  /*14350*/  LDL.LU.64 R24, [R1+0x11f8] ;  /* 0x0011f80001187983 */ /* 0x000ea40000300a00 */
[----:B------:R-:W-:-:S02]  /*14360*/  IMAD.MOV.U32 R21, RZ, RZ, R13 ;  /* 0x000000ffff157224 */ /* 0x000fc400078e000d */
[----:B------:R-:W-:-:S07]  /*14370*/  IMAD.MOV.U32 R22, RZ, RZ, R12 ;  /* 0x000000ffff167224 */ /* 0x000fce00078e000c */
[----:B--2---:R-:W-:Y:S07]  /*14380*/  HMMA.16816.F32.BF16 R12, R24, R14, R20 ;  /* 0x0000000e180c723c */ /* 0x004fee0000041814 */
[----:B------:R-:W-:Y:S02]  /*14390*/  IMAD.MOV.U32 R23, RZ, RZ, R24 ;  /* 0x000000ffff177224 */ /* 0x000fe400078e0018 */
[----:B------:R-:W-:Y:S02]  /*143a0*/  IMAD.MOV.U32 R22, RZ, RZ, R25 ;  /* 0x000000ffff167224 */ /* 0x000fe400078e0019 */
[----:B------:R-:W-:-:S02]  /*143b0*/  IMAD.MOV.U32 R21, RZ, RZ, R26 ;  /* 0x000000ffff157224 */ /* 0x000fc400078e001a */
[----:B------:R-:W-:Y:S02]  /*143c0*/  IMAD.MOV.U32 R20, RZ, RZ, R27 ;  /* 0x000000ffff147224 */ /* 0x000fe400078e001b */
[----:B------:R-:W0:Y:S08]  /*143d0*/  LDSM.16.MT88.4 R24, [R2+0x3000] ;  /* 0x003000000218783b */ /* 0x000e300000004200 */
[----:B------:R-:W-:Y:S01]  /*143e0*/  STL.64 [R1+0x1140], R14 ;  /* 0x0011400e01007387 */ /* 0x000fe20000100a00 */
[----:B------:R-:W-:Y:S02]  /*143f0*/  STL.64 [R1+0x1138], R12 ;  /* 0x0011380c01007387 */ /* 0x000fe40000100a00 */
[----:B------:R-:W1:Y:S01]  /*14400*/  LDSM.16.MT88.4 R12, [R2+0x3080] ;  /* 0x00308000020c783b */ /* 0x000e620000004200 */
[----:B0-----:R0:W-:Y:S03]  /*14410*/  STL.64 [R1+0x30], R24 ;  /* 0x0000301801007387 */ /* 0x0011e60000100a00 */
[----:B------:R2:W-:Y:S01]  /*14420*/  STL.64 [R1+0x38], R26 ;  /* 0x0000381a01007387 */ /* 0x0005e20000100a00 */
[----:B0-----:R-:W3:Y:S01]  /*14430*/  LDL.LU R24, [R1+0x40] ;  /* 0x0000400001187983 */ /* 0x001ee20000300800 */
[----:B-1----:R0:W-:Y:S02]  /*14440*/  STL.64 [R1+0x20], R12 ;  /* 0x0000200c01007387 */ /* 0x0021e40000100a00 */
[----:B------:R1:W-:Y:S02]  /*14450*/  STL.64 [R1+0x28], R14 ;  /* 0x0000280e01007387 */ /* 0x0003e40000100a00 */
[----:B------:R-:W3:Y:S01]  /*14460*/  LDL.LU R25, [R1+0x44] ;  /* 0x0000440001197983 */ /* 0x000ee20000300800 */
[----:B--2---:R-:W2:Y:S01]  /*14470*/  LDL.LU R26, [R1+0x48] ;  /* 0x00004800011a7983 */ /* 0x004ea20000300800 */
[----:B------:R-:W2:Y:S02]  /*14480*/  LDL.LU R27, [R1+0x4c] ;  /* 0x00004c00011b7983 */ /* 0x000ea40000300800 */
[----:B0-----:R-:W-:-:S02]  /*14490*/  IMAD.MOV.U32 R12, RZ, RZ, R6 ;  /* 0x000000ffff0c7224 */ /* 0x001fc400078e0006 */
[----:B------:R-:W-:Y:S02]  /*144a0*/  IMAD.MOV.U32 R13, RZ, RZ, R5 ;  /* 0x000000ffff0d7224 */ /* 0x000fe400078e0005 */
[----:B-1----:R-:W-:Y:S02]  /*144b0*/  IMAD.MOV.U32 R14, RZ, RZ, R11 ;  /* 0x000000ffff0e7224 */ /* 0x002fe400078e000b */
[----:B------:R-:W-:Y:S01]  /*144c0*/  IMAD.MOV.U32 R15, RZ, RZ, R16 ;  /* 0x000000ffff0f7224 */ /* 0x000fe200078e0010 */
[----:B--2---:R0:W-:Y:S01]  /*144d0*/  STL.64 [R1+0x11b0], R26 ;  /* 0x0011b01a01007387 */ /* 0x0041e20000100a00 */
[----:B---3--:R1:W-:Y:S02]  /*144e0*/  STL.64 [R1+0x11a8], R24 ;  /* 0x0011a81801007387 */ /* 0x0083e40000100a00 */
[----:B------:R-:W2:Y:S02]  /*144f0*/  LDL.LU R6, [R1+0x11f0] ;  /* 0x0011f00001067983 */ /* 0x000ea40000300800 */
[----:B------:R-:W3:Y:S01]  /*14500*/  LDL.LU R5, [R1+0x11ec] ;  /* 0x0011ec0001057983 */ /* 0x000ee20000300800 */
[----:B------:R-:W3:Y:S01]  /*14510*/  LDL.LU R11, [R1+0x11e8] ;  /* 0x0011e800010b7983 */ /* 0x000ee20000300800 */
[----:B------:R-:W3:Y:S02]  /*14520*/  LDL.LU R16, [R1+0x11e4] ;  /* 0x0011e40001107983 */ /* 0x000ee40000300800 */
[----:B0-----:R-:W-:-:S02]  /*14530*/  IMAD.MOV.U32 R27, RZ, RZ, R20 ;  /* 0x000000ffff1b7224 */ /* 0x001fc400078e0014 */
[----:B------:R-:W-:Y:S02]  /*14540*/  IMAD.MOV.U32 R26, RZ, RZ, R21 ;  /* 0x000000ffff1a7224 */ /* 0x000fe400078e0015 */
[----:B------:R-:W-:Y:S02]  /*14550*/  IMAD.MOV.U32 R20, RZ, RZ, R17 ;  /* 0x000000ffff147224 */ /* 0x000fe400078e0011 */
[----:B-1----:R-:W-:Y:S01]  /*14560*/  IMAD.MOV.U32 R25, RZ, RZ, R22 ;  /* 0x000000ffff197224 */ /* 0x002fe200078e0016 */
[----:B------:R-:W3:Y:S01]  /*14570*/  LDL.LU R17, [R1+0x11e0] ;  /* 0x0011e00001117983 */ /* 0x000ee20000300800 */
[----:B------:R-:W-:Y:S02]  /*14580*/  IMAD.MOV.U32 R21, RZ, RZ, R28 ;  /* 0x000000ffff157224 */ /* 0x000fe400078e001c */
[----:B------:R-:W3:Y:S02]  /*14590*/  LDL.LU R28, [R1+0x11dc] ;  /* 0x0011dc00011c7983 */ /* 0x000ee40000300800 */
[----:B------:R-:W-:-:S02]  /*145a0*/  IMAD.MOV.U32 R22, RZ, RZ, R0 ;  /* 0x000000ffff167224 */ /* 0x000fc400078e0000 */
[----:B------:R-:W3:Y:S01]  /*145b0*/  LDL.LU R0, [R1+0x11d8] ;  /* 0x0011d80001007983 */ /* 0x000ee20000300800 */
[----:B------:R-:W-:Y:S02]  /*145c0*/  IMAD.MOV.U32 R24, RZ, RZ, R23 ;  /* 0x000000ffff187224 */ /* 0x000fe400078e0017 */
[----:B----4-:R-:W-:Y:S02]  /*145d0*/  IMAD.MOV.U32 R23, RZ, RZ, R4 ;  /* 0x000000ffff177224 */ /* 0x010fe400078e0004 */
[----:B------:R-:W4:Y:S03]  /*145e0*/  LDL.LU R4, [R1+0x11d4] ;  /* 0x0011d40001047983 */ /* 0x000f260000300800 */
[----:B------:R0:W-:Y:S02]  /*145f0*/  STL.64 [R1+0x1190], R22 ;  /* 0x0011901601007387 */ /* 0x0001e40000100a00 */
[----:B------:R2:W-:Y:S02]  /*14600*/  STL.64 [R1+0x1188], R20 ;  /* 0x0011881401007387 */ /* 0x0005e40000100a00 */
[----:B0-----:R-:W-:-:S02]  /*14610*/  IMAD.MOV.U32 R22, RZ, RZ, R7 ;  /* 0x000000ffff167224 */ /* 0x001fc400078e0007 */
[----:B--2---:R-:W-:Y:S02]  /*14620*/  IMAD.MOV.U32 R21, RZ, RZ, R6 ;  /* 0x000000ffff157224 */ /* 0x004fe400078e0006 */
[----:B---3--:R-:W-:Y:S02]  /*14630*/  IMAD.MOV.U32 R20, RZ, RZ, R5 ;  /* 0x000000ffff147224 */ /* 0x008fe400078e0005 */
[----:B------:R-:W4:Y:S01]  /*14640*/  LDL.LU R5, [R1+0x11d0] ;  /* 0x0011d00001057983 */ /* 0x000f220000300800 */
[----:B------:R-:W4:Y:S02]  /*14650*/  LDL.LU R6, [R1+0x11cc] ;  /* 0x0011cc0001067983 */ /* 0x000f240000300800 */
[----:B------:R-:W4:Y:S02]  /*14660*/  LDL.LU R7, [R1+0x11c8] ;  /* 0x0011c80001077983 */ /* 0x000f240000300800 */
[----:B------:R-:W-:-:S05]  /*14670*/  IMAD.MOV.U32 R23, RZ, RZ, R29 ;  /* 0x000000ffff177224 */ /* 0x000fca00078e001d */
[----:B------:R0:W-:Y:S01]  /*14680*/  STL.64 [R1+0x11a0], R22 ;  /* 0x0011a01601007387 */ /* 0x0001e20000100a00 */
[----:B------:R-:W-:Y:S02]  /*14690*/  STL.64 [R1+0x1198], R20 ;  /* 0x0011981401007387 */ /* 0x000fe40000100a00 */
[----:B------:R1:W-:Y:S02]  /*146a0*/  STL.64 [R1+0x1150], R14 ;  /* 0x0011500e01007387 */ /* 0x0003e40000100a00 */
[----:B------:R2:W-:Y:S02]  /*146b0*/  STL.64 [R1+0x1148], R12 ;  /* 0x0011480c01007387 */ /* 0x0005e40000100a00 */
[----:B0-----:R-:W-:Y:S02]  /*146c0*/  IMAD.MOV.U32 R23, RZ, RZ, R11 ;  /* 0x000000ffff177224 */ /* 0x001fe400078e000b */
[----:B-1----:R-:W-:Y:S02]  /*146d0*/  IMAD.MOV.U32 R14, RZ, RZ, R8 ;  /* 0x000000ffff0e7224 */ /* 0x002fe400078e0008 */
[----:B--2---:R-:W-:-:S02]  /*146e0*/  IMAD.MOV.U32 R12, RZ, RZ, R10 ;  /* 0x000000ffff0c7224 */ /* 0x004fc400078e000a */
[----:B------:R-:W-:Y:S02]  /*146f0*/  IMAD.MOV.U32 R13, RZ, RZ, R9 ;  /* 0x000000ffff0d7224 */ /* 0x000fe400078e0009 */
[----:B------:R-:W0:Y:S01]  /*14700*/  LDSM.16.MT88.4 R8, [R0+0x3000] ;  /* 0x003000000008783b */ /* 0x000e220000004200 */
[----:B------:R-:W-:Y:S02]  /*14710*/  IMAD.MOV.U32 R20, RZ, RZ, R28 ;  /* 0x000000ffff147224 */ /* 0x000fe400078e001c */
[----:B------:R-:W-:Y:S02]  /*14720*/  IMAD.MOV.U32 R15, RZ, RZ, R3 ;  /* 0x000000ffff0f7224 */ /* 0x000fe400078e0003 */
[----:B------:R-:W-:Y:S02]  /*14730*/  IMAD.MOV.U32 R21, RZ, RZ, R17 ;  /* 0x000000ffff157224 */ /* 0x000fe400078e0011 */
[----:B0-----:R-:W-:Y:S02]  /*14740*/  IMAD.MOV.U32 R28, RZ, RZ, R10 ;  /* 0x000000ffff1c7224 */ /* 0x001fe400078e000a */
[----:B------:R-:W-:-:S02]  /*14750*/  IMAD.MOV.U32 R3, RZ, RZ, R11 ;  /* 0x000000ffff037224 */ /* 0x000fc400078e000b */
[----:B------:R-:W-:Y:S01]  /*14760*/  IMAD.MOV.U32 R29, RZ, RZ, R9 ;  /* 0x000000ffff1d7224 */ /* 0x000fe200078e0009 */
[----:B------:R0:W-:Y:S04]  /*14770*/  STL [R1+0x10], R8 ;  /* 0x0000100801007387 */ /* 0x0001e80000100800 */
[----:B0-----:R-:W2:Y:S01]  /*14780*/  LDL.LU.64 R8, [R1+0x11c0] ;  /* 0x0011c00001087983 */ /* 0x001ea20000300a00 */
[----:B------:R-:W3:Y:S02]  /*14790*/  LDL R17, [R1+0x404] ;  /* 0x0004040001117983 */ /* 0x000ee40000100800 */
[----:B------:R-:W-:Y:S02]  /*147a0*/  STL [R1+0x10e8], R28 ;  /* 0x0010e81c01007387 */ /* 0x000fe40000100800 */
[----:B------:R-:W-:Y:S01]  /*147b0*/  STL [R1+0x10e4], R29 ;  /* 0x0010e41d01007387 */ /* 0x000fe20000100800 */
[----:B------:R-:W-:Y:S01]  /*147c0*/  STL [R1+0x10e0], R3 ;  /* 0x0010e00301007387 */ /* 0x000fe20000100800 */
[----:B----4-:R-:W-:Y:S03]  /*147d0*/  HMMA.16816.F32.BF16 R24, R24, R18, R4 ;  /* 0x000000121818723c */ /* 0x010fe60000041804 */
[----:B------:R-:W4:Y:S11]  /*147e0*/  LDL.LU.64 R4, [R1+0x11b8] ;  /* 0x0011b80001047983 */ /* 0x000f360000300a00 */
[----:B------:R-:W-:Y:S10]  /*147f0*/  @!UPT UIADD3 URZ, URZ, URZ, URZ ;  /* 0x0000003f3f3ff290 */ /* 0x000ff4000fffe03f */
[----:B------:R-:W-:Y:S02]  /*14800*/  IMAD.MOV.U32 R10, RZ, RZ, R24 ;  /* 0x000000ffff0a7224 */ /* 0x000fe400078e0018 */
[----:B------:R-:W-:Y:S02]  /*14810*/  IMAD.MOV.U32 R6, RZ, RZ, R25 ;  /* 0x000000ffff067224 */ /* 0x000fe400078e0019 */
[----:B------:R-:W-:Y:S02]  /*14820*/  IMAD.MOV.U32 R7, RZ, RZ, R26 ;  /* 0x000000ffff077224 */ /* 0x000fe400078e001a */
[----:B------:R-:W-:Y:S02]  /*14830*/  IMAD.MOV.U32 R11, RZ, RZ, R27 ;  /* 0x000000ffff0b7224 */ /* 0x000fe400078e001b */
[----:B------:R-:W0:Y:S04]  /*14840*/  LDSM.16.MT88.4 R24, [R0+0x3080] ;  /* 0x003080000018783b */ /* 0x000e280000004200 */
[----:B------:R-:W-:Y:S01]  /*14850*/  STL [R1+0x1134], R10 ;  /* 0x0011340a01007387 */ /* 0x000fe20000100800 */
[----:B------:R-:W-:Y:S02]  /*14860*/  STL [R1+0x1130], R6 ;  /* 0x0011300601007387 */ /* 0x000fe40000100800 */
[----:B------:R-:W-:Y:S02]  /*14870*/  STL [R1+0x112c], R7 ;  /* 0x00112c0701007387 */ /* 0x000fe40000100800 */
[----:B------:R-:W-:Y:S01]  /*14880*/  STL [R1+0x1128], R11 ;  /* 0x0011280b01007387 */ /* 0x000fe20000100800 */
[----:B0-----:R-:W-:Y:S01]  /*14890*/  STL.64 [R1+0x90], R24 ;  /* 0x0000901801007387 */ /* 0x001fe20000100a00 */
[----:B------:R0:W-:Y:S03]  /*148a0*/  STL.64 [R1+0x98], R26 ;  /* 0x0000981a01007387 */ /* 0x0001e60000100a00 */
[----:B0-----:R-:W4:Y:S01]  /*148b0*/  LDL.LU.64 R26, [R1+0x11b0] ;  /* 0x0011b000011a7983 */ /* 0x001f220000300a00 */
[----:B------:R-:W4:Y:S02]  /*148c0*/  LDL.LU.64 R24, [R1+0x11a8] ;  /* 0x0011a80001187983 */ /* 0x000f240000300a00 */
[----:B------:R-:W-:-:S07]  /*148d0*/  IMAD.MOV.U32 R22, RZ, RZ, R16 ;  /* 0x000000ffff167224 */ /* 0x000fce00078e0010 */
[C---:B----4-:R-:W-:Y:S11]  /*148e0*/  HMMA.16816.F32.BF16 R20, R24.reuse, R4, R20 ;  /* 0x000000041814723c */ /* 0x050ff60000041814 */
[----:B------:R-:W-:Y:S11]  /*148f0*/  @!UPT UIADD3 URZ, URZ, URZ, URZ ;  /* 0x0000003f3f3ff290 */ /* 0x000ff6000fffe03f */
[----:B------:R-:W-:Y:S01]  /*14900*/  @!UPT UIADD3 URZ, URZ, URZ, URZ ;  /* 0x0000003f3f3ff290 */ /* 0x000fe2000fffe03f */
[----:B------:R-:W-:Y:S01]  /*14910*/  STL.64 [R1+0xf0], R20 ;  /* 0x0000f01401007387 */ /* 0x000fe20000100a00 */
[----:B------:R0:W-:Y:S02]  /*14920*/  STL [R1+0xf8], R22 ;  /* 0x0000f81601007387 */ /* 0x0001e40000100800 */
[----:B------:R-:W-:Y:S02]  /*14930*/  IMAD.MOV.U32 R10, RZ, RZ, R23 ;  /* 0x000000ffff0a7224 */ /* 0x000fe400078e0017 */
[----:B0-----:R-:W2:Y:S01]  /*14940*/  LDL.LU.64 R22, [R1+0x11a0] ;  /* 0x0011a00001167983 */ /* 0x001ea20000300a00 */
[----:B------:R-:W2:Y:S02]  /*14950*/  LDL.LU.64 R20, [R1+0x1198] ;  /* 0x0011980001147983 */ /* 0x000ea40000300a00 */
[----:B--2---:R-:W-:Y:S01]  /*14960*/  HMMA.16816.F32.BF16 R24, R24, R8, R20 ;  /* 0x000000081818723c */ /* 0x004fe20000041814 */
[----:B------:R-:W2:Y:S01]  /*14970*/  LDL.LU.64 R22, [R1+0x1190] ;  /* 0x0011900001167983 */ /* 0x000ea20000300a00 */
[----:B------:R-:W2:Y:S11]  /*14980*/  LDL.LU.64 R20, [R1+0x1188] ;  /* 0x0011880001147983 */ /* 0x000eb60000300a00 */
[----:B------:R-:W-:Y:S10]  /*14990*/  @!UPT UIADD3 URZ, URZ, URZ, URZ ;  /* 0x0000003f3f3ff290 */ /* 0x000ff4000fffe03f */
[----:B------:R0:W-:Y:S01]  /*149a0*/  STL [R1+0xcc], R27 ;  /* 0x0000cc1b01007387 */ /* 0x0001e20000100800 */
[----:B------:R-:W-:Y:S02]  /*149b0*/  IMAD.MOV.U32 R11, RZ, RZ, R26 ;  /* 0x000000ffff0b7224 */ /* 0x000fe400078e001a */
[----:B------:R-:W-:Y:S02]  /*149c0*/  IMAD.MOV.U32 R6, RZ, RZ, R24 ;  /* 0x000000ffff067224 */ /* 0x000fe400078e0018 */
[----:B------:R-:W-:Y:S01]  /*149d0*/  IMAD.MOV.U32 R7, RZ, RZ, R25 ;  /* 0x000000ffff077224 */ /* 0x000fe200078e0019 */
[----:B0-----:R-:W2:Y:S01]  /*149e0*/  LDL.LU.64 R26, [R1+0x1180] ;  /* 0x00118000011a7983 */ /* 0x001ea20000300a00 */
[----:B------:R-:W2:Y:S02]  /*149f0*/  LDL.LU.64 R24, [R1+0x1178] ;  /* 0x0011780001187983 */ /* 0x000ea40000300a00 */
[C---:B--2---:R-:W-:Y:S11]  /*14a00*/  HMMA.16816.F32.BF16 R20, R24.reuse, R4, R20 ;  /* 0x000000041814723c */ /* 0x044ff60000041814 */
[----:B------:R-:W-:Y:S11]  /*14a10*/  @!UPT UIADD3 URZ, URZ, URZ, URZ ;  /* 0x0000003f3f3ff290 */ /* 0x000ff6000fffe03f */
[----:B------:R-:W-:Y:S01]  /*14a20*/  @!UPT UIADD3 URZ, URZ, URZ, URZ ;  /* 0x0000003f3f3ff290 */ /* 0x000fe2000fffe03f */
[----:B------:R-:W-:Y:S01]  /*14a30*/  STL.64 [R1+0xa0], R20 ;  /* 0x0000a01401007387 */ /* 0x000fe20000100a00 */
[----:B------:R0:W-:Y:S03]  /*14a40*/  STL.64 [R1+0xa8], R22 ;  /* 0x0000a81601007387 */ /* 0x0001e60000100a00 */
[----:B0-----:R-:W2:Y:S01]  /*14a50*/  LDL.LU.64 R22, [R1+0x1170] ;  /* 0x0011700001167983 */ /* 0x001ea20000300a00 */
[----:B------:R-:W2:Y:S02]  /*14a60*/  LDL.LU.64 R20, [R1+0x1168] ;  /* 0x0011680001147983 */ /* 0x000ea40000300a00 */
[----:B--2---:R-:W-:Y:S01]  /*14a70*/  HMMA.16816.F32.BF16 R24, R24, R8, R20 ;  /* 0x000000081818723c */ /* 0x004fe20000041814 */
[----:B------:R-:W2:Y:S01]  /*14a80*/  LDL.LU.64 R22, [R1+0x1160] ;  /* 0x0011600001167983 */ /* 0x000ea20000300a00 */
[----:B------:R-:W2:Y:S11]  /*14a90*/  LDL.LU.64 R20, [R1+0x1158] ;  /* 0x0011580001147983 */ /* 0x000eb60000300a00 */
[----:B------:R-:W-:Y:S10]  /*14aa0*/  @!UPT UIADD3 URZ, URZ, URZ, URZ ;  /* 0x0000003f3f3ff290 */ /* 0x000ff4000fffe03f */
[----:B------:R0:W-:Y:S01]  /*14ab0*/  STL.64 [R1+0x60], R24 ;  /* 0x0000601801007387 */ /* 0x0001e20000100a00 */
[----:B------:R1:W-:Y:S03]  /*14ac0*/  STL.64 [R1+0x68], R26 ;  /* 0x0000681a01007387 */ /* 0x0003e60000100a00 */
[----:B0-----:R-:W4:Y:S01]  /*14ad0*/  LDL.LU.64 R24, [R1+0xd0] ;  /* 0x0000d00001187983 */ /* 0x001f220000300a00 */
[----:B-1----:R-:W3:Y:S01]  /*14ae0*/  LDL.LU.64 R26, [R1+0xd8] ;  /* 0x0000d800011a7983 */ /* 0x002ee20000300a00 */
[C---:B--2---:R-:W-:Y:S11]  /*14af0*/  HMMA.16816.F32.BF16 R12, R20.reuse, R4, R12 ;  /* 0x00000004140c723c */ /* 0x044ff6000004180c */
[----:B------:R-:W-:Y:S11]  /*14b00*/  @!UPT UIADD3 URZ, URZ, URZ, URZ ;  /* 0x0000003f3f3ff290 */ /* 0x000ff6000fffe03f */
[----:B------:R-:W-:Y:S01]  /*14b10*/  @!UPT UIADD3 URZ, URZ, URZ, URZ ;  /* 0x0000003f3f3ff290 */ /* 0x000fe2000fffe03f */
[----:B------:R-:W-:Y:S01]  /*14b20*/  STL.64 [R1+0x70], R12 ;  /* 0x0000700c01007387 */ /* 0x000fe20000100a00 */
[----:B------:R0:W-:Y:S02]  /*14b30*/  STL [R1+0x78], R14 ;  /* 0x0000780e01007387 */ /* 0x0001e40000100800 */
[----:B------:R-:W-:Y:S02]  /*14b40*/  IMAD.MOV.U32 R28, RZ, RZ, R15 ;  /* 0x000000ffff1c7224 */ /* 0x000fe400078e000f */
[----:B0-----:R-:W2:Y:S01]  /*14b50*/  LDL.LU.64 R14, [R1+0x1150] ;  /* 0x00115000010e7983 */ /* 0x001ea20000300a00 */
[----:B------:R-:W2:Y:S02]  /*14b60*/  LDL.LU.64 R12, [R1+0x1148] ;  /* 0x00114800010c7983 */ /* 0x000ea40000300a00 */
[----:B------:R-:W-:Y:S01]  /*14b70*/  STL [R1+0x10ec], R28 ;  /* 0x0010ec1c01007387 */ /* 0x000fe20000100800 */
[----:B--2---:R-:W-:Y:S01]  /*14b80*/  HMMA.16816.F32.BF16 R20, R20, R8, R12 ;  /* 0x000000081414723c */ /* 0x004fe2000004180c */
[----:B------:R-:W3:Y:S01]  /*14b90*/  LDL.LU.64 R14, [R1+0x1140] ;  /* 0x00114000010e7983 */ /* 0x000ee20000300a00 */
[----:B------:R-:W3:Y:S11]  /*14ba0*/  LDL.LU.64 R12, [R1+0x1138] ;  /* 0x00113800010c7983 */ /* 0x000ef60000300a00 */
[----:B------:R-:W-:Y:S10]  /*14bb0*/  @!UPT UIADD3 URZ, URZ, URZ, URZ ;  /* 0x0000003f3f3ff290 */ /* 0x000ff4000fffe03f */
[----:B------:R4:W-:Y:S01]  /*14bc0*/  STL.64 [R1+0x50], R20 ;  /* 0x0000501401007387 */ /* 0x0009e20000100a00 */
[----:B------:R-:W-:Y:S02]  /*14bd0*/  STL.64 [R1+0x58], R22 ;  /* 0x0000581601007387 */ /* 0x000fe40000100a00 */
[----:B----4-:R-:W-:Y:S02]  /*14be0*/  IMAD.MOV.U32 R21, RZ, RZ, R24 ;  /* 0x000000ffff157224 */ /* 0x010fe400078e0018 */
[----:B------:R-:W-:Y:S01]  /*14bf0*/  IMAD.MOV.U32 R20, RZ, RZ, R25 ;  /* 0x000000ffff147224 */ /* 0x000fe200078e0019 */
[----:B---3--:R-:W-:Y:S07]  /*14c00*/  HMMA.16816.F32.BF16 R12, R24, R4, R12 ;  /* 0x00000004180c723c */ /* 0x008fee000004180c */
[----:B------:R-:W-:-:S02]  /*14c10*/  IMAD.MOV.U32 R5, RZ, RZ, R26 ;  /* 0x000000ffff057224 */ /* 0x000fc400078e001a */
[----:B------:R-:W-:Y:S02]  /*14c20*/  IMAD.MOV.U32 R4, RZ, RZ, R27 ;  /* 0x000000ffff047224 */ /* 0x000fe400078e001b */
[----:B------:R-:W-:Y:S11]  /*14c30*/  LDSM.16.MT88.4 R24, [R2+0x4000] ;  /* 0x004000000218783b */ /* 0x000ff60000004200 */
[----:B------:R-:W-:Y:S01]  /*14c40*/  @!UPT UIADD3 URZ, URZ, URZ, URZ ;  /* 0x0000003f3f3ff290 */ /* 0x000fe2000fffe03f */
[----:B------:R-:W-:Y:S01]  /*14c50*/  STL.64 [R1+0x48], R14 ;  /* 0x0000480e01007387 */ /* 0x000fe20000100a00 */
[----:B------:R-:W-:Y:S02]  /*14c60*/  IMAD.MOV.U32 R29, RZ, RZ, R12 ;  /* 0x000000ffff1d7224 */ /* 0x000fe400078e000c */
[----:B------:R-:W-:Y:S02]  /*14c70*/  IMAD.MOV.U32 R3, RZ, RZ, R13 ;  /* 0x000000ffff037224 */ /* 0x000fe400078e000d */
[----:B------:R-:W0:Y:S02]  /*14c80*/  LDSM.16.M88.4 R12, [R17+0x8080] ;  /* 0x00808000110c783b */ /* 0x000e240000000200 */
[----:B------:R-:W1:Y:S02]  /*14c90*/  LDSM.16.M88.4 R16, [R17+0x8880] ;  /* 0x008880001110783b */ /* 0x000e640000000200 */
[----:B------:R-:W-:Y:S04]  /*14ca0*/  STL [R1+0x10f0], R29 ;  /* 0x0010f01d01007387 */ /* 0x000fe80000100800 */
[----:B0-----:R0:W-:Y:S01]  /*14cb0*/  STL [R1+0x10a4], R12 ;  /* 0x0010a40c01007387 */ /* 0x0011e20000100800 */
[----:B------:R-:W-:Y:S02]  /*14cc0*/  STL.64 [R1], R24 ;  /* 0x0000001801007387 */ /* 0x000fe40000100a00 */
[----:B------:R-:W-:Y:S02]  /*14cd0*/  STL.64 [R1+0x8], R26 ;  /* 0x0000081a01007387 */ /* 0x000fe40000100a00 */
[----:B------:R2:W-:Y:S01]  /*14ce0*/  STL [R1+0x10a0], R13 ;  /* 0x0010a00d01007387 */ /* 0x0005e20000100800 */
[----:B------:R-:W-:Y:S01]  /*14cf0*/  LDSM.16.MT88.4 R24, [R0+0x4000] ;  /* 0x004000000018783b */ /* 0x000fe20000004200 */
[----:B0-----:R-:W-:-:S02]  /*14d00*/  IMAD.MOV.U32 R12, RZ, RZ, R21 ;  /* 0x000000ffff0c7224 */ /* 0x001fc400078e0015 */
[----:B--2---:R-:W-:Y:S02]  /*14d10*/  IMAD.MOV.U32 R13, RZ, RZ, R20 ;  /* 0x000000ffff0d7224 */ /* 0x004fe400078e0014 */
[----:B------:R-:W0:Y:S04]  /*14d20*/  LDSM.16.MT88.4 R20, [R2+0x4080] ;  /* 0x004080000214783b */ /* 0x000e280000004200 */
[----:B------:R-:W-:Y:S01]  /*14d30*/  STL [R1+0xff4], R14 ;  /* 0x000ff40e01007387 */ /* 0x000fe20000100800 */
[----:B------:R-:W-:Y:S02]  /*14d40*/  STL [R1+0xff0], R15 ;  /* 0x000ff00f01007387 */ /* 0x000fe40000100800 */
[----:B-1----:R1:W-:Y:S02]  /*14d50*/  STL [R1+0x10ac], R16 ;  /* 0x0010ac1001007387 */ /* 0x0023e40000100800 */
[----:B------:R2:W-:Y:S01]  /*14d60*/  STL [R1+0x10a8], R17 ;  /* 0x0010a81101007387 */ /* 0x0005e20000100800 */
[----:B------:R3:W-:Y:S01]  /*14d70*/  STL [R1+0x103c], R18 ;  /* 0x00103c1201007387 */ /* 0x0007e20000100800 */
[----:B------:R3:W-:Y:S03]  /*14d80*/  STL [R1+0x1038], R19 ;  /* 0x0010381301007387 */ /* 0x0007e60000100800 */
[----:B-1----:R-:W4:Y:S01]  /*14d90*/  LDL.LU R16, [R1+0xf0] ;  /* 0x0000f00001107983 */ /* 0x002f220000300800 */
[----:B--2---:R-:W4:Y:S02]  /*14da0*/  LDL.LU R17, [R1+0xf4] ;  /* 0x0000f40001117983 */ /* 0x004f240000300800 */
[----:B---3--:R-:W4:Y:S02]  /*14db0*/  LDL.LU R18, [R1+0xf8] ;  /* 0x0000f80001127983 */ /* 0x008f240000300800 */
[----:B------:R-:W-:-:S02]  /*14dc0*/  IMAD.MOV.U32 R19, RZ, RZ, R10 ;  /* 0x000000ffff137224 */ /* 0x000fc400078e000a */
[----:B------:R-:W2:Y:S04]  /*14dd0*/  LDL.LU R10, [R1+0x1134] ;  /* 0x00113400010a7983 */ /* 0x000ea80000300800 */
[----:B0-----:R-:W-:Y:S01]  /*14de0*/  STL.64 [R1+0x1068], R22 ;  /* 0x0010681601007387 */ /* 0x001fe20000100a00 */
[----:B------:R0:W-:Y:S03]  /*14df0*/  STL.64 [R1+0x1060], R20 ;  /* 0x0010601401007387 */ /* 0x0001e60000100a00 */
[----:B0-----:R-:W4:Y:S01]  /*14e00*/  LDL.LU R20, [R1+0x30] ;  /* 0x0000300001147983 */ /* 0x001f220000300800 */
[----:B------:R-:W4:Y:S02]  /*14e10*/  LDL.LU R21, [R1+0x34] ;  /* 0x0000340001157983 */ /* 0x000f240000300800 */
[----:B------:R-:W4:Y:S02]  /*14e20*/  LDL.LU R22, [R1+0x38] ;  /* 0x0000380001167983 */ /* 0x000f240000300800 */
[----:B------:R-:W4:Y:S01]  /*14e30*/  LDL.LU R23, [R1+0x3c] ;  /* 0x00003c0001177983 */ /* 0x000f220000300800 */
[----:B------:R0:W-:Y:S01]  /*14e40*/  STL [R1+0x104c], R24 ;  /* 0x00104c1801007387 */ /* 0x0001e20000100800 */
[----:B------:R1:W-:Y:S02]  /*14e50*/  STL [R1+0x1048], R25 ;  /* 0x0010481901007387 */ /* 0x0003e40000100800 */
[----:B------:R3:W-:Y:S02]  /*14e60*/  STL [R1+0x1044], R26 ;  /* 0x0010441a01007387 */ /* 0x0007e40000100800 */
[----:B------:R3:W-:Y:S01]  /*14e70*/  STL [R1+0x1040], R27 ;  /* 0x0010401b01007387 */ /* 0x0007e20000100800 */
[----:B0-----:R-:W2:Y:S01]  /*14e80*/  LDL.LU R24, [R1+0x20] ;  /* 0x0000200001187983 */ /* 0x001ea20000300800 */
[----:B-1----:R-:W2:Y:S02]  /*14e90*/  LDL.LU R25, [R1+0x24] ;  /* 0x0000240001197983 */ /* 0x002ea40000300800 */
[----:B---3--:R-:W3:Y:S02]  /*14ea0*/  LDL.LU R26, [R1+0x28] ;  /* 0x00002800011a7983 */ /* 0x008ee40000300800 */
[----:B------:R-:W3:Y:S02]  /*14eb0*/  LDL.LU R27, [R1+0x2c] ;  /* 0x00002c00011b7983 */ /* 0x000ee40000300800 */
[----:B---3--:R-:W-:Y:S01]  /*14ec0*/  STL.64 [R1+0x1100], R26 ;  /* 0x0011001a01007387 */ /* 0x008fe20000100a00 */
[----:B--2---:R0:W-:Y:S02]  /*14ed0*/  STL.64 [R1+0x10f8], R24 ;  /* 0x0010f81801007387 */ /* 0x0041e40000100a00 */
[----:B0-----:R-:W-:-:S02]  /*14ee0*/  IMAD.MOV.U32 R24, RZ, RZ, R6 ;  /* 0x000000ffff187224 */ /* 0x001fc400078e0006 */
[----:B------:R-:W-:Y:S01]  /*14ef0*/  IMAD.MOV.U32 R25, RZ, RZ, R7 ;  /* 0x000000ffff197224 */ /* 0x000fe200078e0007 */
[----:B------:R-:W2:Y:S01]  /*14f00*/  LDL.LU R6, [R1+0x1130] ;  /* 0x0011300001067983 */ /* 0x000ea20000300800 */
[----:B------:R-:W3:Y:S02]  /*14f10*/  LDL.LU R7, [R1+0x112c] ;  /* 0x00112c0001077983 */ /* 0x000ee40000300800 */
[----:B------:R-:W-:Y:S02]  /*14f20*/  IMAD.MOV.U32 R26, RZ, RZ, R11 ;  /* 0x000000ffff1a7224 */ /* 0x000fe400078e000b */
[----:B------:R-:W2:Y:S01]  /*14f30*/  LDL.LU R11, [R1+0x1128] ;  /* 0x00112800010b7983 */ /* 0x000ea20000300800 */
[----:B------:R-:W2:Y:S02]  /*14f40*/  LDL.LU R27, [R1+0xcc] ;  /* 0x0000cc00011b7983 */ /* 0x000ea40000300800 */
[----:B------:R-:W-:Y:S02]  /*14f50*/  IMAD.MOV.U32 R14, RZ, RZ, R5 ;  /* 0x000000ffff0e7224 */ /* 0x000fe400078e0005 */
[----:B------:R-:W-:Y:S01]  /*14f60*/  IMAD.MOV.U32 R15, RZ, RZ, R4 ;  /* 0x000000ffff0f7224 */ /* 0x000fe200078e0004 */
[----:B--2---:R-:W-:Y:S01]  /*14f70*/  STL.64 [R1+0x1110], R26 ;  /* 0x0011101a01007387 */ /* 0x004fe20000100a00 */
[----:B------:R0:W-:Y:S02]  /*14f80*/  STL.64 [R1+0x1108], R24 ;  /* 0x0011081801007387 */ /* 0x0001e40000100a00 */
[----:B0-----:R-:W-:-:S02]  /*14f90*/  IMAD.MOV.U32 R24, RZ, RZ, R10 ;  /* 0x000000ffff187224 */ /* 0x001fc400078e000a */
[----:B------:R-:W-:Y:S01]  /*14fa0*/  IMAD.MOV.U32 R25, RZ, RZ, R6 ;  /* 0x000000ffff197224 */ /* 0x000fe200078e0006 */
[----:B------:R-:W2:Y:S01]  /*14fb0*/  LDL.LU R10, [R1+0x1124] ;  /* 0x00112400010a7983 */ /* 0x000ea20000300800 */
[----:B------:R-:W4:Y:S02]  /*14fc0*/  LDL.LU R6, [R1+0x1120] ;  /* 0x0011200001067983 */ /* 0x000f240000300800 */
[----:B---3--:R-:W-:Y:S02]  /*14fd0*/  IMAD.MOV.U32 R26, RZ, RZ, R7 ;  /* 0x000000ffff1a7224 */ /* 0x008fe400078e0007 */
[----:B------:R-:W4:Y:S01]  /*14fe0*/  LDL.LU R7, [R1+0x111c] ;  /* 0x00111c0001077983 */ /* 0x000f220000300800 */
[----:B------:R-:W-:Y:S02]  /*14ff0*/  IMAD.MOV.U32 R27, RZ, RZ, R11 ;  /* 0x000000ffff1b7224 */ /* 0x000fe400078e000b */
[----:B------:R-:W2:Y:S05]  /*15000*/  LDL.LU R11, [R1+0x1118] ;  /* 0x00111800010b7983 */ /* 0x000eaa0000300800 */
[----:B------:R-:W-:Y:S11]  /*15010*/  HMMA.16816.F32.BF16 R24, R12, R8, R24 ;  /* 0x000000080c18723c */ /* 0x000ff60000041818 */
[----:B------:R-:W-:Y:S11]  /*15020*/  @!UPT UIADD3 URZ, URZ, URZ, URZ ;  /* 0x0000003f3f3ff290 */ /* 0x000ff6000fffe03f */
[----:B------:R-:W-:Y:S02]  /*15030*/  @!UPT UIADD3 URZ, URZ, URZ, URZ ;  /* 0x0000003f3f3ff290 */ /* 0x000fe4000fffe03f */
[----:B------:R-:W-:Y:S02]  /*15040*/  IMAD.MOV.U32 R15, RZ, RZ, R24 ;  /* 0x000000ffff0f7224 */ /* 0x000fe400078e0018 */
[----:B------:R-:W-:Y:S02]  /*15050*/  IMAD.MOV.U32 R14, RZ, RZ, R25 ;  /* 0x000000ffff0e7224 */ /* 0x000fe400078e0019 */
[----:B------:R-:W-:Y:S02]  /*15060*/  IMAD.MOV.U32 R9, RZ, RZ, R26 ;  /* 0x000000ffff097224 */ /* 0x000fe400078e001a */
[----:B------:R-:W-:Y:S02]  /*15070*/  IMAD.MOV.U32 R8, RZ, RZ, R27 ;  /* 0x000000ffff087224 */ /* 0x000fe400078e001b */
[----:B------:R-:W0:Y:S04]  /*15080*/  LDSM.16.MT88.4 R24, [R0+0x4080] ;  /* 0x004080000018783b */ /* 0x000e280000004200 */
[----:B0-----:R-:W-:Y:S01]  /*15090*/  STL.64 [R1+0xb0], R24 ;  /* 0x0000b01801007387 */ /* 0x001fe20000100a00 */
[----:B------:R4:W-:Y:S02]  /*150a0*/  STL.64 [R1+0xb8], R26 ;  /* 0x0000b81a01007387 */ /* 0x0009e40000100a00 */
[C---:B----4-:R-:W-:Y:S11]  /*150b0*/  HMMA.16816.F32.BF16 R24, R20.reuse, R6, R16 ;  /* 0x000000061418723c */ /* 0x050ff60000041810 */
[----:B------:R-:W-:Y:S11]  /*150c0*/  @!UPT UIADD3 URZ, URZ, URZ, URZ ;  /* 0x0000003f3f3ff290 */ /* 0x000ff6000fffe03f */
[----:B------:R-:W-:Y:S02]  /*150d0*/  @!UPT UIADD3 URZ, URZ, URZ, URZ ;  /* 0x0000003f3f3ff290 */ /* 0x000fe4000fffe03f */
[----:B------:R-:W-:Y:S02]  /*150e0*/  IMAD.MOV.U32 R19, RZ, RZ, R26 ;  /* 0x000000ffff137224 */ /* 0x000fe400078e001a */
[----:B------:R-:W-:Y:S02]  /*150f0*/  IMAD.MOV.U32 R18, RZ, RZ, R27 ;  /* 0x000000ffff127224 */ /* 0x000fe400078e001b */
[----:B------:R-:W-:Y:S02]  /*15100*/  IMAD.MOV.U32 R29, RZ, RZ, R24 ;  /* 0x000000ffff1d7224 */ /* 0x000fe400078e0018 */
[----:B------:R-:W-:Y:S01]  /*15110*/  IMAD.MOV.U32 R28, RZ, RZ, R25 ;  /* 0x000000ffff1c7224 */ /* 0x000fe200078e0019 */
[----:B------:R-:W2:Y:S01]  /*15120*/  LDL.LU.64 R26, [R1+0x1110] ;  /* 0x00111000011a7983 */ /* 0x000ea20000300a00 */
[----:B------:R-:W2:Y:S02]  /*15130*/  LDL.LU.64 R24, [R1+0x1108] ;  /* 0x0011080001187983 */ /* 0x000ea40000300a00 */
[----:B--2---:R-:W-:Y:S01]  /*15140*/  HMMA.16816.F32.BF16 R20, R20, R10, R24 ;  /* 0x0000000a1414723c */ /* 0x004fe20000041818 */
[----:B------:R-:W2:Y:S01]  /*15150*/  LDL.LU.64 R26, [R1+0x1100] ;  /* 0x00110000011a7983 */ /* 0x000ea20000300a00 */
[----:B------:R-:W2:Y:S11]  /*15160*/  LDL.LU.64 R24, [R1+0x10f8] ;  /* 0x0010f80001187983 */ /* 0x000eb60000300a00 */
[----:B------:R-:W-:Y:S10]  /*15170*/  @!UPT UIADD3 URZ, URZ, URZ, URZ ;  /* 0x0000003f3f3ff290 */ /* 0x000ff4000fffe03f */
[----:B------:R-:W-:Y:S01]  /*15180*/  STL.64 [R1+0x1078], R22 ;  /* 0x0010781601007387 */ /* 0x000fe20000100a00 */
[----:B------:R0:W-:Y:S03]  /*15190*/  STL.64 [R1+0x1070], R20 ;  /* 0x0010701401007387 */ /* 0x0001e60000100a00 */
[----:B0-----:R-:W2:Y:S01]  /*151a0*/  LDL.LU R20, [R1+0xa0] ;  /* 0x0000a00001147983 */ /* 0x001ea20000300800 */
[----:B------:R-:W2:Y:S02]  /*151b0*/  LDL.LU R21, [R1+0xa4] ;  /* 0x0000a40001157983 */ /* 0x000ea40000300800 */
[----:B------:R-:W2:Y:S02]  /*151c0*/  LDL.LU R22, [R1+0xa8] ;  /* 0x0000a80001167983 */ /* 0x000ea40000300800 */
[----:B------:R-:W2:Y:S01]  /*151d0*/  LDL.LU R23, [R1+0xac] ;  /* 0x0000ac0001177983 */ /* 0x000ea20000300800 */
[----:B------:R0:W-:Y:S01]  /*151e0*/  STL.64 [R1+0x10d8], R6 ;  /* 0x0010d80601007387 */ /* 0x0001e20000100a00 */
[----:B------:R-:W3:Y:S02]  /*151f0*/  LDL.LU R4, [R1+0x60] ;  /* 0x0000600001047983 */ /* 0x000ee40000300800 */
[----:B------:R-:W3:Y:S01]  /*15200*/  LDL.LU R5, [R1+0x64] ;  /* 0x0000640001057983 */ /* 0x000ee20000300800 */
[----:B--2---:R-:W-:Y:S01]  /*15210*/  HMMA.16816.F32.BF16 R20, R24, R6, R20 ;  /* 0x000000061814723c */ /* 0x004fe20000041814 */
[----:B0-----:R-:W3:Y:S01]  /*15220*/  LDL.LU R6, [R1+0x68] ;  /* 0x0000680001067983 */ /* 0x001ee20000300800 */
[----:B------:R-:W3:Y:S11]  /*15230*/  LDL.LU R7, [R1+0x6c] ;  /* 0x00006c0001077983 */ /* 0x000ef60000300800 */
[----:B------:R-:W-:Y:S11]  /*15240*/  @!UPT UIADD3 URZ, URZ, URZ, URZ ;  /* 0x0000003f3f3ff290 */ /* 0x000ff6000fffe03f */
[----:B------:R-:W-:Y:S02]  /*15250*/  IMAD.MOV.U32 R16, RZ, RZ, R20 ;  /* 0x000000ffff107224 */ /* 0x000fe400078e0014 */
[----:B------:R-:W-:Y:S02]  /*15260*/  IMAD.MOV.U32 R17, RZ, RZ, R21 ;  /* 0x000000ffff117224 */ /* 0x000fe400078e0015 */
[----:B------:R-:W-:Y:S02]  /*15270*/  IMAD.MOV.U32 R20, RZ, RZ, R29 ;  /* 0x000000ffff147224 */ /* 0x000fe400078e001d */
[----:B------:R-:W-:Y:S01]  /*15280*/  IMAD.MOV.U32 R21, RZ, RZ, R28 ;  /* 0x000000ffff157224 */ /* 0x000fe200078e001c */
[----:B------:R0:W-:Y:S01]  /*15290*/  STL.64 [R1+0x10c0], R16 ;  /* 0x0010c01001007387 */ /* 0x0001e20000100a00 */
[----:B------:R-:W2:Y:S02]  /*152a0*/  LDL.LU R29, [R1+0x10f0] ;  /* 0x0010f000011d7983 */ /* 0x000ea40000300800 */
[----:B------:R-:W4:Y:S02]  /*152b0*/  LDL.LU R28, [R1+0x10ec] ;  /* 0x0010ec00011c7983 */ /* 0x000f240000300800 */
[----:B------:R-:W-:-:S02]  /*152c0*/  IMAD.MOV.U32 R13, RZ, RZ, R23 ;  /* 0x000000ffff0d7224 */ /* 0x000fc400078e0017 */
[----:B------:R-:W-:Y:S02]  /*152d0*/  IMAD.MOV.U32 R12, RZ, RZ, R22 ;  /* 0x000000ffff0c7224 */ /* 0x000fe400078e0016 */
[----:B------:R-:W-:Y:S02]  /*152e0*/  IMAD.MOV.U32 R23, RZ, RZ, R18 ;  /* 0x000000ffff177224 */ /* 0x000fe400078e0012 */
[----:B------:R-:W-:Y:S01]  /*152f0*/  IMAD.MOV.U32 R22, RZ, RZ, R19 ;  /* 0x000000ffff167224 */ /* 0x000fe200078e0013 */
[----:B0-----:R-:W2:Y:S01]  /*15300*/  LDL.LU R16, [R1+0x50] ;  /* 0x0000500001107983 */ /* 0x001ea20000300800 */
[----:B------:R-:W2:Y:S02]  /*15310*/  LDL.LU R17, [R1+0x54] ;  /* 0x0000540001117983 */ /* 0x000ea40000300800 */
[----:B------:R-:W2:Y:S02]  /*15320*/  LDL.LU R18, [R1+0x58] ;  /* 0x0000580001127983 */ /* 0x000ea40000300800 */
[----:B------:R-:W2:Y:S02]  /*15330*/  LDL.LU R19, [R1+0x5c] ;  /* 0x00005c0001137983 */ /* 0x000ea40000300800 */
[----:B--2---:R-:W-:Y:S01]  /*15340*/  STL.64 [R1+0x10d0], R18 ;  /* 0x0010d01201007387 */ /* 0x004fe20000100a00 */
[----:B------:R0:W-:Y:S03]  /*15350*/  STL.64 [R1+0x10c8], R16 ;  /* 0x0010c81001007387 */ /* 0x0001e60000100a00 */
[----:B0-----:R-:W2:Y:S01]  /*15360*/  LDL.LU R16, [R1+0x70] ;  /* 0x0000700001107983 */ /* 0x001ea20000300800 */
[----:B------:R-:W2:Y:S02]  /*15370*/  LDL.LU R17, [R1+0x74] ;  /* 0x0000740001117983 */ /* 0x000ea40000300800 */
[----:B------:R-:W2:Y:S02]  /*15380*/  LDL.LU R18, [R1+0x78] ;  /* 0x0000780001127983 */ /* 0x000ea40000300800 */
[----:B----4-:R-:W-:-:S02]  /*15390*/  IMAD.MOV.U32 R19, RZ, RZ, R28 ;  /* 0x000000ffff137224 */ /* 0x010fc400078e001c */
[----:B------:R-:W4:Y:S01]  /*153a0*/  LDL.LU R28, [R1+0x10e8] ;  /* 0x0010e800011c7983 */ /* 0x000f220000300800 */
[----:B------:R0:W-:Y:S02]  /*153b0*/  STL.64 [R1+0x1088], R22 ;  /* 0x0010881601007387 */ /* 0x0001e40000100a00 */
[----:B------:R1:W-:Y:S02]  /*153c0*/  STL.64 [R1+0x1080], R20 ;  /* 0x0010801401007387 */ /* 0x0003e40000100a00 */
[----:B0-----:R-:W-:Y:S02]  /*153d0*/  IMAD.MOV.U32 R22, RZ, RZ, R9 ;  /* 0x000000ffff167224 */ /* 0x001fe400078e0009 */
[----:B------:R-:W-:Y:S02]  /*153e0*/  IMAD.MOV.U32 R23, RZ, RZ, R8 ;  /* 0x000000ffff177224 */ /* 0x000fe400078e0008 */
[----:B-1----:R-:W-:Y:S02]  /*153f0*/  IMAD.MOV.U32 R20, RZ, RZ, R15 ;  /* 0x000000ffff147224 */ /* 0x002fe400078e000f */
[----:B------:R-:W-:Y:S01]  /*15400*/  IMAD.MOV.U32 R21, RZ, RZ, R14 ;  /* 0x000000ffff157224 */ /* 0x000fe200078e000e */
[----:B------:R-:W-:Y:S04]  /*15410*/  STL.64 [R1+0x1098], R22 ;  /* 0x0010981601007387 */ /* 0x000fe80000100a00 */
[----:B------:R0:W-:Y:S02]  /*15420*/  STL.64 [R1+0x1090], R20 ;  /* 0x0010901401007387 */ /* 0x0001e40000100a00 */
[----:B0-----:R-:W-:-:S02]  /*15430*/  IMAD.MOV.U32 R20, RZ, RZ, R29 ;  /* 0x000000ffff147224 */ /* 0x001fc400078e001d */
[----:B------:R-:W-:Y:S01]  /*15440*/  IMAD.MOV.U32 R21, RZ, RZ, R3 ;  /* 0x000000ffff157224 */ /* 0x000fe200078e0003 */
[----:B------:R-:W2:Y:S01]  /*15450*/  LDL.LU R29, [R1+0x10e4] ;  /* 0x0010e400011d7983 */ /* 0x000ea20000300800 */
[----:B------:R-:W2:Y:S02]  /*15460*/  LDL.LU R3, [R1+0x10e0] ;  /* 0x0010e00001037983 */ /* 0x000ea40000300800 */
[----:B------:R-:W2:Y:S02]  /*15470*/  LDL.LU R22, [R1+0x48] ;  /* 0x0000480001167983 */ /* 0x000ea40000300800 */
[----:B------:R-:W2:Y:S01]  /*15480*/  LDL.LU R23, [R1+0x4c] ;  /* 0x00004c0001177983 */ /* 0x000ea20000300800 */
[----:B---3--:R-:W-:Y:S11]  /*15490*/  HMMA.16816.F32.BF16 R4, R24, R10, R4 ;  /* 0x0000000a1804723c */ /* 0x008ff60000041804 */
[----:B------:R-:W-:Y:S11]  /*154a0*/  @!UPT UIADD3 URZ, URZ, URZ, URZ ;  /* 0x0000003f3f3ff290 */ /* 0x000ff6000fffe03f */
[----:B------:R-:W-:Y:S02]  /*154b0*/  @!UPT UIADD3 URZ, URZ, URZ, URZ ;  /* 0x0000003f3f3ff290 */ /* 0x000fe4000fffe03f */
[----:B------:R-:W-:Y:S02]  /*154c0*/  IMAD.MOV.U32 R26, RZ, RZ, R6 ;  /* 0x000000ffff1a7224 */ /* 0x000fe400078e0006 */
[----:B------:R-:W-:Y:S01]  /*154d0*/  IMAD.MOV.U32 R27, RZ, RZ, R7 ;  /* 0x000000ffff1b7224 */ /* 0x000fe200078e0007 */
[----:B--2---:R-:W-:Y:S01]  /*154e0*/  STL.64 [R1+0x10b8], R22 ;  /* 0x0010b81601007387 */ /* 0x004fe20000100a00 */
[----:B------:R0:W-:Y:S03]  /*154f0*/  STL.64 [R1+0x10b0], R20 ;  /* 0x0010b01401007387 */ /* 0x0001e60000100a00 */
[----:B0-----:R-:W2:Y:S01]  /*15500*/  LDL.LU R20, [R1+0x10] ;  /* 0x0000100001147983 */ /* 0x001ea20000300800 */
[----:B------:R-:W2:Y:S02]  /*15510*/  LDL.LU.64 R6, [R1+0x10d8] ;  /* 0x0010d80001067983 */ /* 0x000ea40000300a00 */
[----:B------:R-:W-:-:S02]  /*15520*/  IMAD.MOV.U32 R21, RZ, RZ, R29 ;  /* 0x000000ffff157224 */ /* 0x000fc400078e001d */
[----:B----4-:R-:W-:Y:S02]  /*15530*/  IMAD.MOV.U32 R22, RZ, RZ, R28 ;  /* 0x000000ffff167224 */ /* 0x010fe400078e001c */
[----:B------:R-:W-:Y:S02]  /*15540*/  IMAD.MOV.U32 R23, RZ, RZ, R3 ;  /* 0x000000ffff177224 */ /* 0x000fe400078e0003 */
[----:B------:R-:W-:Y:S02]  /*15550*/  IMAD.MOV.U32 R24, RZ, RZ, R4 ;  /* 0x000000ffff187224 */ /* 0x000fe400078e0004 */
[----:B------:R-:W-:Y:S01]  /*15560*/  IMAD.MOV.U32 R25, RZ, RZ, R5 ;  /* 0x000000ffff197224 */ /* 0x000fe200078e0005 */
[----:B------:R-:W-:Y:S04]  /*15570*/  STL.64 [R1+0x1058], R26 ;  /* 0x0010581a01007387 */ /* 0x000fe80000100a00 */
[----:B------:R0:W-:Y:S04]  /*15580*/  STL.64 [R1+0x1050], R24 ;  /* 0x0010501801007387 */ /* 0x0001e80000100a00 */
[----:B0-----:R-:W3:Y:S01]  /*15590*/  LDL.LU.64 R24, [R1+0x90] ;  /* 0x0000900001187983 */ /* 0x001ee20000300a00 */
[----:B------:R-:W4:Y:S01]  /*155a0*/  LDL.LU.64 R26, [R1+0x98] ;  /* 0x00009800011a7983 */ /* 0x000f220000300a00 */
[C---:B--2---:R-:W-:Y:S11]  /*155b0*/  HMMA.16816.F32.BF16 R16, R20.reuse, R6, R16 ;  /* 0x000000061410723c */ /* 0x044ff60000041810 */
        /* <DEDUP_REMOVED lines=9> */
[----:B------:R-:W2:Y:S11]  /*15650*/  LDL.LU.64 R16, [R1+0x10c0] ;  /* 0x0010c00001107983 */ /* 0x000eb60000300a00 */
[----:B------:R-:W-:Y:S11]  /*15660*/  @!UPT UIADD3 URZ, URZ, URZ, URZ ;  /* 0x0000003f3f3ff290 */ /* 0x000ff6000fffe03f */
[----:B------:R0:W-:Y:S01]  /*15670*/  STL [R1+0x28], R22 ;  /* 0x0000281601007387 */ /* 0x0001e20000100800 */
[----:B------:R-:W-:Y:S02]  /*15680*/  IMAD.MOV.U32 R3, RZ, RZ, R23 ;  /* 0x000000ffff037224 */ /* 0x000fe400078e0017 */
[----:B------:R-:W-:Y:S02]  /*15690*/  IMAD.MOV.U32 R18, RZ, RZ, R20 ;  /* 0x000000ffff127224 */ /* 0x000fe400078e0014 */
[----:B------:R-:W-:Y:S01]  /*156a0*/  IMAD.MOV.U32 R19, RZ, RZ, R21 ;  /* 0x000000ffff137224 */ /* 0x000fe200078e0015 */
[----:B0-----:R-:W3:Y:S01]  /*156b0*/  LDL.LU.64 R22, [R1+0x10b8] ;  /* 0x0010b80001167983 */ /* 0x001ee20000300a00 */
[----:B------:R-:W3:Y:S02]  /*156c0*/  LDL.LU.64 R20, [R1+0x10b0] ;  /* 0x0010b00001147983 */ /* 0x000ee40000300a00 */
[----:B----4-:R-:W-:Y:S02]  /*156d0*/  IMAD.MOV.U32 R9, RZ, RZ, R26 ;  /* 0x000000ffff097224 */ /* 0x010fe400078e001a */
[----:B------:R-:W-:Y:S01]  /*156e0*/  IMAD.MOV.U32 R8, RZ, RZ, R27 ;  /* 0x000000ffff087224 */ /* 0x000fe200078e001b */
[----:B---3--:R-:W-:Y:S07]  /*156f0*/  HMMA.16816.F32.BF16 R4, R24, R6, R20 ;  /* 0x000000061804723c */ /* 0x008fee0000041814 */
[----:B------:R-:W-:-:S02]  /*15700*/  IMAD.MOV.U32 R21, RZ, RZ, R24 ;  /* 0x000000ffff157224 */ /* 0x000fc400078e0018 */
[----:B------:R-:W-:Y:S02]  /*15710*/  IMAD.MOV.U32 R20, RZ, RZ, R25 ;  /* 0x000000ffff147224 */ /* 0x000fe400078e0019 */
[----:B--2---:R-:W-:Y:S02]  /*15720*/  IMAD.MOV.U32 R24, RZ, RZ, R16 ;  /* 0x000000ffff187224 */ /* 0x004fe400078e0010 */
[----:B------:R-:W-:Y:S01]  /*15730*/  IMAD.MOV.U32 R25, RZ, RZ, R17 ;  /* 0x000000ffff197224 */ /* 0x000fe200078e0011 */
[----:B------:R-:W2:Y:S01]  /*15740*/  LDL.LU R16, [R1+0x10ac] ;  /* 0x0010ac0001107983 */ /* 0x000ea20000300800 */
[----:B------:R-:W2:Y:S02]  /*15750*/  LDL.LU R17, [R1+0x10a8] ;  /* 0x0010a80001117983 */ /* 0x000ea40000300800 */
[----:B------:R-:W-:Y:S02]  /*15760*/  IMAD.MOV.U32 R26, RZ, RZ, R12 ;  /* 0x000000ffff1a7224 */ /* 0x000fe400078e000c */
[----:B------:R-:W-:Y:S01]  /*15770*/  IMAD.MOV.U32 R27, RZ, RZ, R13 ;  /* 0x000000ffff1b7224 */ /* 0x000fe200078e000d */
[----:B------:R-:W3:Y:S01]  /*15780*/  LDL.LU R12, [R1+0x10a4] ;  /* 0x0010a400010c7983 */ /* 0x000ee20000300800 */
[----:B------:R-:W3:Y:S03]  /*15790*/  LDL.LU R13, [R1+0x10a0] ;  /* 0x0010a000010d7983 */ /* 0x000ee60000300800 */
[----:B------:R-:W-:Y:S01]  /*157a0*/  STL.64 [R1+0x1030], R6 ;  /* 0x0010300601007387 */ /* 0x000fe20000100a00 */
[----:B------:R0:W-:Y:S02]  /*157b0*/  STL.64 [R1+0x1028], R4 ;  /* 0x0010280401007387 */ /* 0x0001e40000100a00 */
[----:B0-----:R-:W-:-:S02]  /*157c0*/  IMAD.MOV.U32 R4, RZ, RZ, R21 ;  /* 0x000000ffff047224 */ /* 0x001fc400078e0015 */
[----:B------:R-:W-:Y:S02]  /*157d0*/  IMAD.MOV.U32 R5, RZ, RZ, R20 ;  /* 0x000000ffff057224 */ /* 0x000fe400078e0014 */
[----:B------:R-:W0:Y:S04]  /*157e0*/  LDSM.16.MT88.4 R20, [R2+0x5000] ;  /* 0x005000000214783b */ /* 0x000e280000004200 */
[----:B0-----:R-:W-:Y:S01]  /*157f0*/  STL.64 [R1+0x50], R20 ;  /* 0x0000501401007387 */ /* 0x001fe20000100a00 */
[----:B------:R-:W-:Y:S02]  /*15800*/  STL.64 [R1+0x58], R22 ;  /* 0x0000581601007387 */ /* 0x000fe40000100a00 */
[----:B------:R-:W0:Y:S02]  /*15810*/  LDSM.16.MT88.4 R20, [R2+0x5080] ;  /* 0x005080000214783b */ /* 0x000e240000004200 */
[----:B0-----:R-:W-:Y:S02]  /*15820*/  STL.64 [R1+0x30], R20 ;  /* 0x0000301401007387 */ /* 0x001fe40000100a00 */
[----:B------:R-:W-:Y:S02]  /*15830*/  STL.64 [R1+0x38], R22 ;  /* 0x0000381601007387 */ /* 0x000fe40000100a00 */
[----:B------:R-:W0:Y:S02]  /*15840*/  LDSM.16.MT88.4 R20, [R0+0x5000] ;  /* 0x005000000014783b */ /* 0x000e240000004200 */
[----:B0-----:R-:W-:Y:S02]  /*15850*/  STL.64 [R1+0x10], R20 ;  /* 0x0000101401007387 */ /* 0x001fe40000100a00 */
[----:B------:R0:W-:Y:S02]  /*15860*/  STL.64 [R1+0x18], R22 ;  /* 0x0000181601007387 */ /* 0x0001e40000100a00 */
[----:B0-----:R-:W4:Y:S01]  /*15870*/  LDL.LU.64 R22, [R1+0x1098] ;  /* 0x0010980001167983 */ /* 0x001f220000300a00 */
[----:B------:R-:W4:Y:S02]  /*15880*/  LDL.LU.64 R20, [R1+0x1090] ;  /* 0x0010900001147983 */ /* 0x000f240000300a00 */
[----:B------:R-:W-:-:S02]  /*15890*/  IMAD.MOV.U32 R6, RZ, RZ, R9 ;  /* 0x000000ffff067224 */ /* 0x000fc400078e0009 */
[----:B------:R-:W-:-:S07]  /*158a0*/  IMAD.MOV.U32 R7, RZ, RZ, R8 ;  /* 0x000000ffff077224 */ /* 0x000fce00078e0008 */
[----:B----4-:R-:W-:Y:S01]  /*158b0*/  HMMA.16816.F32.BF16 R4, R4, R10, R20 ;  /* 0x0000000a0404723c */ /* 0x010fe20000041814 */
[----:B------:R-:W3:Y:S01]  /*158c0*/  LDL.LU.64 R22, [R1+0x1088] ;  /* 0x0010880001167983 */ /* 0x000ee20000300a00 */
[----:B------:R-:W3:Y:S02]  /*158d0*/  LDL.LU.64 R20, [R1+0x1080] ;  /* 0x0010800001147983 */ /* 0x000ee40000300a00 */
[----:B------:R-:W3:Y:S02]  /*158e0*/  LDL.LU.64 R8, [R1] ;  /* 0x0000000001087983 */ /* 0x000ee40000300a00 */
[----:B------:R-:W3:Y:S11]  /*158f0*/  LDL.LU.64 R10, [R1+0x8] ;  /* 0x00000800010a7983 */ /* 0x000ef60000300a00 */
[----:B------:R-:W-:Y:S06]  /*15900*/  @!UPT UIADD3 URZ, URZ, URZ, URZ ;  /* 0x0000003f3f3ff290 */ /* 0x000fec000fffe03f */
[----:B------:R-:W-:Y:S01]  /*15910*/  STL.64 [R1+0xe0], R4 ;  /* 0x0000e00401007387 */ /* 0x000fe20000100a00 */
[----:B------:R-:W-:Y:S02]  /*15920*/  STL.64 [R1+0xe8], R6 ;  /* 0x0000e80601007387 */ /* 0x000fe40000100a00 */
[----:B------:R-:W0:Y:S02]  /*15930*/  LDSM.16.MT88.4 R4, [R0+0x5080] ;  /* 0x005080000004783b */ /* 0x000e240000004200 */
[----:B0-----:R0:W-:Y:S02]  /*15940*/  STL.64 [R1+0x60], R4 ;  /* 0x0000600401007387 */ /* 0x0011e40000100a00 */
[----:B------:R1:W-:Y:S02]  /*15950*/  STL.64 [R1+0x68], R6 ;  /* 0x0000680601007387 */ /* 0x0003e40000100a00 */
[----:B------:R4:W-:Y:S02]  /*15960*/  STL [R1+0xff8], R0 ;  /* 0x000ff80001007387 */ /* 0x0009e40000100800 */
[----:B0-----:R-:W-:-:S02]  /*15970*/  IMAD.MOV.U32 R5, RZ, RZ, R28 ;  /* 0x000000ffff057224 */ /* 0x001fc400078e001c */
[----:B-1----:R-:W-:Y:S02]  /*15980*/  IMAD.MOV.U32 R6, RZ, RZ, R15 ;  /* 0x000000ffff067224 */ /* 0x002fe400078e000f */
[----:B------:R-:W-:Y:S01]  /*15990*/  IMAD.MOV.U32 R7, RZ, RZ, R14 ;  /* 0x000000ffff077224 */ /* 0x000fe200078e000e */
[----:B---3--:R-:W-:Y:S01]  /*159a0*/  HMMA.16816.F32.BF16 R20, R8, R12, R20 ;  /* 0x0000000c0814723c */ /* 0x008fe20000041814 */
[----:B------:R-:W-:Y:S02]  /*159b0*/  IMAD.MOV.U32 R28, RZ, RZ, R8 ;  /* 0x000000ffff1c7224 */ /* 0x000fe400078e0008 */
[----:B------:R-:W-:Y:S02]  /*159c0*/  IMAD.MOV.U32 R15, RZ, RZ, R9 ;  /* 0x000000ffff0f7224 */ /* 0x000fe400078e0009 */
[----:B------:R-:W-:Y:S02]  /*159d0*/  IMAD.MOV.U32 R14, RZ, RZ, R10 ;  /* 0x000000ffff0e7224 */ /* 0x000fe400078e000a */
[----:B----4-:R-:W-:Y:S11]  /*159e0*/  IMAD.MOV.U32 R0, RZ, RZ, R11 ;  /* 0x000000ffff007224 */ /* 0x010ff600078e000b */
[----:B------:R-:W-:Y:S06]  /*159f0*/  @!UPT UIADD3 URZ, URZ, URZ, URZ ;  /* 0x0000003f3f3ff290 */ /* 0x000fec000fffe03f */
[----:B------:R-:W-:Y:S02]  /*15a00*/  IMAD.MOV.U32 R9, RZ, RZ, R22 ;  /* 0x000000ffff097224 */ /* 0x000fe400078e0016 */
[----:B------:R-:W-:Y:S02]  /*15a10*/  IMAD.MOV.U32 R8, RZ, RZ, R23 ;  /* 0x000000ffff087224 */ /* 0x000fe400078e0017 */
[----:B------:R-:W-:Y:S02]  /*15a20*/  IMAD.MOV.U32 R11, RZ, RZ, R20 ;  /* 0x000000ffff0b7224 */ /* 0x000fe400078e0014 */
[----:B------:R-:W-:Y:S01]  /*15a30*/  IMAD.MOV.U32 R10, RZ, RZ, R21 ;  /* 0x000000ffff0a7224 */ /* 0x000fe200078e0015 */
[----:B------:R-:W2:Y:S01]  /*15a40*/  LDL.LU.64 R22, [R1+0x1078] ;  /* 0x0010780001167983 */ /* 0x000ea20000300a00 */
[----:B------:R-:W2:Y:S02]  /*15a50*/  LDL.LU.64 R20, [R1+0x1070] ;  /* 0x0010700001147983 */ /* 0x000ea40000300a00 */
[----:B------:R0:W-:Y:S01]  /*15a60*/  STL [R1+0x100c], R8 ;  /* 0x00100c0801007387 */ /* 0x0001e20000100800 */
[----:B------:R1:W-:Y:S01]  /*15a70*/  STL [R1+0x1008], R10 ;  /* 0x0010080a01007387 */ /* 0x0003e20000100800 */
[----:B------:R3:W-:Y:S02]  /*15a80*/  STL [R1+0x1004], R11 ;  /* 0x0010040b01007387 */ /* 0x0007e40000100800 */
[----:B------:R4:W-:Y:S02]  /*15a90*/  STL [R1+0x1000], R9 ;  /* 0x0010000901007387 */ /* 0x0009e40000100800 */
[----:B0-----:R-:W-:-:S02]  /*15aa0*/  IMAD.MOV.U32 R8, RZ, RZ, R28 ;  /* 0x000000ffff087224 */ /* 0x001fc400078e001c */
[----:B-1----:R-:W-:Y:S02]  /*15ab0*/  IMAD.MOV.U32 R10, RZ, RZ, R14 ;  /* 0x000000ffff0a7224 */ /* 0x002fe400078e000e */
[----:B---3--:R-:W-:Y:S02]  /*15ac0*/  IMAD.MOV.U32 R11, RZ, RZ, R0 ;  /* 0x000000ffff0b7224 */ /* 0x008fe400078e0000 */
[----:B----4-:R-:W-:-:S07]  /*15ad0*/  IMAD.MOV.U32 R9, RZ, RZ, R15 ;  /* 0x000000ffff097224 */ /* 0x010fce00078e000f */
[----:B--2---:R-:W-:Y:S01]  /*15ae0*/  HMMA.16816.F32.BF16 R8, R8, R16, R20 ;  /* 0x000000100808723c */ /* 0x004fe20000041814 */
[----:B------:R-:W2:Y:S01]  /*15af0*/  LDL.LU.64 R22, [R1+0x1068] ;  /* 0x0010680001167983 */ /* 0x000ea20000300a00 */
[----:B------:R-:W2:Y:S02]  /*15b00*/  LDL.LU.64 R20, [R1+0x1060] ;  /* 0x0010600001147983 */ /* 0x000ea40000300a00 */
[----:B------:R-:W-:Y:S11]  /*15b10*/  IMAD.MOV.U32 R4, RZ, RZ, R29 ;  /* 0x000000ffff047224 */ /* 0x000ff600078e001d */
[----:B------:R-:W-:Y:S09]  /*15b20*/  @!UPT UIADD3 URZ, URZ, URZ, URZ ;  /* 0x0000003f3f3ff290 */ /* 0x000ff2000fffe03f */
[----:B------:R-:W-:Y:S02]  /*15b30*/  IMAD.MOV.U32 R29, RZ, RZ, R11 ;  /* 0x000000ffff1d7224 */ /* 0x000fe400078e000b */
[----:B------:R-:W-:Y:S02]  /*15b40*/  IMAD.MOV.U32 R15, RZ, RZ, R10 ;  /* 0x000000ffff0f7224 */ /* 0x000fe400078e000a */
[----:B------:R-:W-:Y:S02]  /*15b50*/  IMAD.MOV.U32 R14, RZ, RZ, R9 ;  /* 0x000000ffff0e7224 */ /* 0x000fe400078e0009 */
[----:B------:R-:W-:Y:S01]  /*15b60*/  IMAD.MOV.U32 R0, RZ, RZ, R8 ;  /* 0x000000ffff007224 */ /* 0x000fe200078e0008 */
[----:B------:R-:W-:Y:S01]  /*15b70*/  STL [R1+0x101c], R29 ;  /* 0x00101c1d01007387 */ /* 0x000fe20000100800 */
[----:B------:R-:W-:Y:S02]  /*15b80*/  STL [R1+0x1018], R15 ;  /* 0x0010180f01007387 */ /* 0x000fe40000100800 */
[----:B------:R-:W-:Y:S02]  /*15b90*/  STL [R1+0x1014], R14 ;  /* 0x0010140e01007387 */ /* 0x000fe40000100800 */
[----:B------:R-:W-:Y:S01]  /*15ba0*/  STL [R1+0x1010], R0 ;  /* 0x0010100001007387 */ /* 0x000fe20000100800 */
[----:B--2---:R-:W-:Y:S11]  /*15bb0*/  HMMA.16816.F32.BF16 R24, R20, R12, R24 ;  /* 0x0000000c1418723c */ /* 0x004ff60000041818 */
[----:B------:R-:W-:Y:S11]  /*15bc0*/  @!UPT UIADD3 URZ, URZ, URZ, URZ ;  /* 0x0000003f3f3ff290 */ /* 0x000ff6000fffe03f */
[----:B------:R-:W-:Y:S01]  /*15bd0*/  @!UPT UIADD3 URZ, URZ, URZ, URZ ;  /* 0x0000003f3f3ff290 */ /* 0x000fe2000fffe03f */
[----:B------:R-:W-:Y:S01]  /*15be0*/  STL [R1+0xc4], R25 ;  /* 0x0000c41901007387 */ /* 0x000fe20000100800 */
[----:B------:R0:W-:Y:S02]  /*15bf0*/  STL [R1+0xcc], R27 ;  /* 0x0000cc1b01007387 */ /* 0x0001e40000100800 */
[----:B------:R-:W-:Y:S02]  /*15c00*/  IMAD.MOV.U32 R28, RZ, RZ, R26 ;  /* 0x000000ffff1c7224 */ /* 0x000fe400078e001a */
[----:B------:R-:W-:Y:S01]  /*15c10*/  IMAD.MOV.U32 R9, RZ, RZ, R24 ;  /* 0x000000ffff097224 */ /* 0x000fe200078e0018 */
[----:B0-----:R-:W2:Y:S01]  /*15c20*/  LDL.LU.64 R26, [R1+0x1058] ;  /* 0x00105800011a7983 */ /* 0x001ea20000300a00 */
[----:B------:R-:W3:Y:S03]  /*15c30*/  LDL.LU.64 R24, [R1+0x1050] ;  /* 0x0010500001187983 */ /* 0x000ee60000300a00 */
[----:B------:R0:W-:Y:S02]  /*15c40*/  STL [R1+0x1020], R9 ;  /* 0x0010200901007387 */ /* 0x0001e40000100800 */
[----:B--2---:R-:W-:-:S02]  /*15c50*/  IMAD.MOV.U32 R10, RZ, RZ, R26 ;  /* 0x000000ffff0a7224 */ /* 0x004fc400078e001a */
[----:B---3--:R-:W-:Y:S02]  /*15c60*/  IMAD.MOV.U32 R8, RZ, RZ, R24 ;  /* 0x000000ffff087224 */ /* 0x008fe400078e0018 */
[----:B0-----:R-:W-:Y:S02]  /*15c70*/  IMAD.MOV.U32 R9, RZ, RZ, R25 ;  /* 0x000000ffff097224 */ /* 0x001fe400078e0019 */
[----:B------:R-:W-:Y:S01]  /*15c80*/  IMAD.MOV.U32 R11, RZ, RZ, R27 ;  /* 0x000000ffff0b7224 */ /* 0x000fe200078e001b */
[----:B------:R-:W2:Y:S01]  /*15c90*/  LDL.LU R24, [R1+0x104c] ;  /* 0x00104c0001187983 */ /* 0x000ea20000300800 */
[----:B------:R-:W2:Y:S02]  /*15ca0*/  LDL.LU R25, [R1+0x1048] ;  /* 0x0010480001197983 */ /* 0x000ea40000300800 */
[----:B------:R-:W2:Y:S02]  /*15cb0*/  LDL.LU R26, [R1+0x1044] ;  /* 0x00104400011a7983 */ /* 0x000ea40000300800 */
[----:B------:R-:W2:Y:S01]  /*15cc0*/  LDL.LU R27, [R1+0x1040] ;  /* 0x00104000011b7983 */ /* 0x000ea20000300800 */
[----:B------:R-:W-:Y:S11]  /*15cd0*/  HMMA.16816.F32.BF16 R20, R20, R16, R8 ;  /* 0x000000101414723c */ /* 0x000ff60000041808 */
[----:B------:R-:W-:Y:S11]  /*15ce0*/  @!UPT UIADD3 URZ, URZ, URZ, URZ ;  /* 0x0000003f3f3ff290 */ /* 0x000ff6000fffe03f */
[----:B------:R-:W-:Y:S02]  /*15cf0*/  @!UPT UIADD3 URZ, URZ, URZ, URZ ;  /* 0x0000003f3f3ff290 */ /* 0x000fe4000fffe03f */
[----:B------:R-:W-:Y:S02]  /*15d00*/  IMAD.MOV.U32 R0, RZ, RZ, R20 ;  /* 0x000000ffff007224 */ /* 0x000fe400078e0014 */
[----:B------:R-:W-:Y:S02]  /*15d10*/  IMAD.MOV.U32 R8, RZ, RZ, R21 ;  /* 0x000000ffff087224 */ /* 0x000fe400078e0015 */
[----:B------:R-:W-:Y:S02]  /*15d20*/  IMAD.MOV.U32 R20, RZ, RZ, R18 ;  /* 0x000000ffff147224 */ /* 0x000fe400078e0012 */
[----:B------:R-:W-:Y:S01]  /*15d30*/  IMAD.MOV.U32 R21, RZ, RZ, R19 ;  /* 0x000000ffff157224 */ /* 0x000fe200078e0013 */
[----:B------:R-:W3:Y:S01]  /*15d40*/  LDL.LU R18, [R1+0x103c] ;  /* 0x00103c0001127983 */ /* 0x000ee20000300800 */
[----:B------:R-:W-:Y:S02]  /*15d50*/  IMAD.MOV.U32 R10, RZ, RZ, R22 ;  /* 0x000000ffff0a7224 */ /* 0x000fe400078e0016 */
[----:B------:R-:W3:Y:S02]  /*15d60*/  LDL.LU R19, [R1+0x1038] ;  /* 0x0010380001137983 */ /* 0x000ee40000300800 */
[----:B------:R-:W4:Y:S02]  /*15d70*/  LDL.LU R22, [R1+0x28] ;  /* 0x0000280001167983 */ /* 0x000f240000300800 */
[----:B------:R-:W-:-:S02]  /*15d80*/  IMAD.MOV.U32 R11, RZ, RZ, R23 ;  /* 0x000000ffff0b7224 */ /* 0x000fc400078e0017 */
[----:B------:R-:W-:Y:S01]  /*15d90*/  IMAD.MOV.U32 R23, RZ, RZ, R3 ;  /* 0x000000ffff177224 */ /* 0x000fe200078e0003 */
[C---:B--2---:R-:W-:Y:S08]  /*15da0*/  HMMA.16816.F32.BF16 R4, R24.reuse, R12, R4 ;  /* 0x0000000c1804723c */ /* 0x044ff00000041804 */
[----:B----4-:R-:W-:Y:S11]  /*15db0*/  HMMA.16816.F32.BF16 R24, R24, R16, R20 ;  /* 0x000000101818723c */ /* 0x010ff60000041814 */
[----:B------:R-:W-:Y:S05]  /*15dc0*/  @!UPT UIADD3 URZ, URZ, URZ, URZ ;  /* 0x0000003f3f3ff290 */ /* 0x000fea000fffe03f */
[----:B------:R-:W-:Y:S02]  /*15dd0*/  IMAD.MOV.U32 R15, RZ, RZ, R6 ;  /* 0x000000ffff0f7224 */ /* 0x000fe400078e0006 */
[----:B------:R-:W-:Y:S02]  /*15de0*/  IMAD.MOV.U32 R14, RZ, RZ, R7 ;  /* 0x000000ffff0e7224 */ /* 0x000fe400078e0007 */
[----:B------:R-:W-:Y:S02]  /*15df0*/  IMAD.MOV.U32 R9, RZ, RZ, R4 ;  /* 0x000000ffff097224 */ /* 0x000fe400078e0004 */
[----:B------:R-:W-:Y:S01]  /*15e00*/  IMAD.MOV.U32 R29, RZ, RZ, R5 ;  /* 0x000000ffff1d7224 */ /* 0x000fe200078e0005 */
[----:B------:R-:W2:Y:S01]  /*15e10*/  LDL.LU.64 R6, [R1+0x1030] ;  /* 0x0010300001067983 */ /* 0x000ea20000300a00 */
[----:B------:R-:W2:Y:S02]  /*15e20*/  LDL.LU.64 R4, [R1+0x1028] ;  /* 0x0010280001047983 */ /* 0x000ea40000300a00 */
[----:B---3--:R-:W-:Y:S02]  /*15e30*/  STL.64 [R1+0xfe8], R18 ;  /* 0x000fe81201007387 */ /* 0x008fe40000100a00 */
[----:B------:R-:W-:Y:S01]  /*15e40*/  STL.64 [R1+0xfe0], R16 ;  /* 0x000fe01001007387 */ /* 0x000fe20000100a00 */
[----:B------:R-:W-:Y:S01]  /*15e50*/  STL.64 [R1+0xf78], R26 ;  /* 0x000f781a01007387 */ /* 0x000fe20000100a00 */
[----:B------:R0:W-:Y:S03]  /*15e60*/  STL.64 [R1+0xf70], R24 ;  /* 0x000f701801007387 */ /* 0x0001e60000100a00 */
[----:B0-----:R-:W2:Y:S01]  /*15e70*/  LDL.LU.64 R24, [R1+0xb0] ;  /* 0x0000b00001187983 */ /* 0x001ea20000300a00 */
[----:B------:R-:W2:Y:S02]  /*15e80*/  LDL.LU.64 R26, [R1+0xb8] ;  /* 0x0000b800011a7983 */ /* 0x000ea40000300a00 */
[----:B--2---:R-:W-:Y:S01]  /*15e90*/  HMMA.16816.F32.BF16 R20, R24, R12, R4 ;  /* 0x0000000c1814723c */ /* 0x004fe20000041804 */
[----:B------:R-:W0:Y:S11]  /*15ea0*/  LDSM.16.MT88.4 R4, [R2+0x6000] ;  /* 0x006000000204783b */ /* 0x000e360000004200 */
[----:B------:R-:W-:Y:S11]  /*15eb0*/  @!UPT UIADD3 URZ, URZ, URZ, URZ ;  /* 0x0000003f3f3ff290 */ /* 0x000ff6000fffe03f */
[----:B------:R-:W-:Y:S01]  /*15ec0*/  STL.64 [R1+0xf68], R22 ;  /* 0x000f681601007387 */ /* 0x000fe20000100a00 */
[----:B------:R1:W-:Y:S03]  /*15ed0*/  STL.64 [R1+0xf60], R20 ;  /* 0x000f601401007387 */ /* 0x0003e60000100a00 */
[----:B0-----:R-:W-:Y:S01]  /*15ee0*/  STL.64 [R1+0x40], R4 ;  /* 0x0000400401007387 */ /* 0x001fe20000100a00 */
[----:B-1----:R-:W2:Y:S02]  /*15ef0*/  LDL.LU R20, [R1+0x10] ;  /* 0x0000100001147983 */ /* 0x002ea40000300800 */
[----:B------:R-:W2:Y:S02]  /*15f00*/  LDL.LU R21, [R1+0x14] ;  /* 0x0000140001157983 */ /* 0x000ea40000300800 */
[----:B------:R-:W3:Y:S01]  /*15f10*/  LDL.LU R22, [R1+0x18] ;  /* 0x0000180001167983 */ /* 0x000ee20000300800 */
[----:B------:R-:W3:Y:S04]  /*15f20*/  LDL.LU R23, [R1+0x1c] ;  /* 0x00001c0001177983 */ /* 0x000ee80000300800 */
[----:B---3--:R-:W-:Y:S01]  /*15f30*/  STL.64 [R1+0xf88], R22 ;  /* 0x000f881601007387 */ /* 0x008fe20000100a00 */
[----:B--2---:R0:W-:Y:S03]  /*15f40*/  STL.64 [R1+0xf80], R20 ;  /* 0x000f801401007387 */ /* 0x0041e60000100a00 */
[----:B0-----:R-:W2:Y:S01]  /*15f50*/  LDL.LU R20, [R1+0x30] ;  /* 0x0000300001147983 */ /* 0x001ea20000300800 */
[----:B------:R-:W2:Y:S02]  /*15f60*/  LDL.LU R21, [R1+0x34] ;  /* 0x0000340001157983 */ /* 0x000ea40000300800 */
[----:B------:R-:W3:Y:S02]  /*15f70*/  LDL.LU R22, [R1+0x38] ;  /* 0x0000380001167983 */ /* 0x000ee40000300800 */
[----:B------:R-:W3:Y:S02]  /*15f80*/  LDL.LU R23, [R1+0x3c] ;  /* 0x00003c0001177983 */ /* 0x000ee40000300800 */
[----:B------:R-:W-:-:S02]  /*15f90*/  IMAD.MOV.U32 R18, RZ, RZ, R24 ;  /* 0x000000ffff127224 */ /* 0x000fc400078e0018 */
[----:B------:R-:W-:Y:S02]  /*15fa0*/  IMAD.MOV.U32 R17, RZ, RZ, R25 ;  /* 0x000000ffff117224 */ /* 0x000fe400078e0019 */
[----:B------:R-:W-:Y:S02]  /*15fb0*/  IMAD.MOV.U32 R24, RZ, RZ, R9 ;  /* 0x000000ffff187224 */ /* 0x000fe400078e0009 */
[----:B------:R-:W-:Y:S02]  /*15fc0*/  IMAD.MOV.U32 R16, RZ, RZ, R26 ;  /* 0x000000ffff107224 */ /* 0x000fe400078e001a */
[----:B------:R-:W-:Y:S02]  /*15fd0*/  IMAD.MOV.U32 R25, RZ, RZ, R29 ;  /* 0x000000ffff197224 */ /* 0x000fe400078e001d */
[----:B------:R-:W-:Y:S02]  /*15fe0*/  IMAD.MOV.U32 R3, RZ, RZ, R27 ;  /* 0x000000ffff037224 */ /* 0x000fe400078e001b */
[----:B------:R-:W-:-:S02]  /*15ff0*/  IMAD.MOV.U32 R26, RZ, RZ, R15 ;  /* 0x000000ffff1a7224 */ /* 0x000fc400078e000f */
[----:B------:R-:W-:Y:S01]  /*16000*/  IMAD.MOV.U32 R27, RZ, RZ, R14 ;  /* 0x000000ffff1b7224 */ /* 0x000fe200078e000e */
[----:B---3--:R-:W-:Y:S01]  /*16010*/  STL.64 [R1+0xfb8], R22 ;  /* 0x000fb81601007387 */ /* 0x008fe20000100a00 */
[----:B--2---:R0:W-:Y:S02]  /*16020*/  STL.64 [R1+0xfb0], R20 ;  /* 0x000fb01401007387 */ /* 0x0041e40000100a00 */
[----:B------:R-:W2:Y:S02]  /*16030*/  LDL.LU R9, [R1+0x1020] ;  /* 0x0010200001097983 */ /* 0x000ea40000300800 */
[----:B------:R-:W3:Y:S01]  /*16040*/  LDL.LU R29, [R1+0x101c] ;  /* 0x00101c00011d7983 */ /* 0x000ee20000300800 */
[----:B------:R-:W4:Y:S01]  /*16050*/  LDL.LU R15, [R1+0x1018] ;  /* 0x00101800010f7983 */ /* 0x000f220000300800 */
[----:B------:R-:W2:Y:S03]  /*16060*/  LDL.LU R14, [R1+0x1014] ;  /* 0x00101400010e7983 */ /* 0x000ea60000300800 */
[----:B0-----:R-:W2:Y:S01]  /*16070*/  LDL.LU R20, [R1+0x50] ;  /* 0x0000500001147983 */ /* 0x001ea20000300800 */
[----:B------:R-:W2:Y:S02]  /*16080*/  LDL.LU R21, [R1+0x54] ;  /* 0x0000540001157983 */ /* 0x000ea40000300800 */
[----:B------:R-:W2:Y:S02]  /*16090*/  LDL.LU R22, [R1+0x58] ;  /* 0x0000580001167983 */ /* 0x000ea40000300800 */
[----:B------:R-:W2:Y:S02]  /*160a0*/  LDL.LU R23, [R1+0x5c] ;  /* 0x00005c0001177983 */ /* 0x000ea40000300800 */
[----:B--2---:R-:W-:Y:S01]  /*160b0*/  STL.64 [R1+0xfd8], R22 ;  /* 0x000fd81601007387 */ /* 0x004fe20000100a00 */
[----:B------:R-:W-:Y:S02]  /*160c0*/  STL.64 [R1+0xfd0], R20 ;  /* 0x000fd01401007387 */ /* 0x000fe40000100a00 */
[----:B------:R-:W-:Y:S02]  /*160d0*/  STL.64 [R1+0xf98], R26 ;  /* 0x000f981a01007387 */ /* 0x000fe40000100a00 */
[----:B------:R0:W-:Y:S02]  /*160e0*/  STL.64 [R1+0xf90], R24 ;  /* 0x000f901801007387 */ /* 0x0001e40000100a00 */
[----:B0-----:R-:W-:-:S02]  /*160f0*/  IMAD.MOV.U32 R24, RZ, RZ, R0 ;  /* 0x000000ffff187224 */ /* 0x001fc400078e0000 */
[----:B------:R-:W-:Y:S01]  /*16100*/  IMAD.MOV.U32 R25, RZ, RZ, R8 ;  /* 0x000000ffff197224 */ /* 0x000fe200078e0008 */
[----:B------:R-:W2:Y:S01]  /*16110*/  LDL.LU R0, [R1+0x1010] ;  /* 0x0010100001007983 */ /* 0x000ea20000300800 */
[----:B------:R-:W2:Y:S02]  /*16120*/  LDL.LU R8, [R1+0x100c] ;  /* 0x00100c0001087983 */ /* 0x000ea40000300800 */
[----:B------:R-:W-:Y:S02]  /*16130*/  IMAD.MOV.U32 R26, RZ, RZ, R10 ;  /* 0x000000ffff1a7224 */ /* 0x000fe400078e000a */
[----:B------:R-:W-:Y:S01]  /*16140*/  IMAD.MOV.U32 R27, RZ, RZ, R11 ;  /* 0x000000ffff1b7224 */ /* 0x000fe200078e000b */
[----:B------:R-:W2:Y:S01]  /*16150*/  LDL.LU R10, [R1+0x1008] ;  /* 0x00100800010a7983 */ /* 0x000ea20000300800 */
[----:B------:R-:W2:Y:S02]  /*16160*/  LDL.LU R11, [R1+0x1004] ;  /* 0x00100400010b7983 */ /* 0x000ea40000300800 */
[----:B------:R-:W2:Y:S02]  /*16170*/  LDL.LU R20, [R1+0xe0] ;  /* 0x0000e00001147983 */ /* 0x000ea40000300800 */
[----:B------:R-:W2:Y:S01]  /*16180*/  LDL.LU R21, [R1+0xe4] ;  /* 0x0000e40001157983 */ /* 0x000ea20000300800 */
[----:B------:R-:W2:Y:S01]  /*16190*/  LDL.LU R22, [R1+0xe8] ;  /* 0x0000e80001167983 */ /* 0x000ea20000300800 */
[----:B------:R-:W2:Y:S02]  /*161a0*/  LDL.LU R23, [R1+0xec] ;  /* 0x0000ec0001177983 */ /* 0x000ea40000300800 */
[----:B------:R-:W-:Y:S02]  /*161b0*/  STL.64 [R1+0xfa8], R26 ;  /* 0x000fa81a01007387 */ /* 0x000fe40000100a00 */
[----:B------:R0:W-:Y:S02]  /*161c0*/  STL.64 [R1+0xfa0], R24 ;  /* 0x000fa01801007387 */ /* 0x0001e40000100a00 */
[----:B0-----:R-:W-:-:S02]  /*161d0*/  IMAD.MOV.U32 R24, RZ, RZ, R9 ;  /* 0x000000ffff187224 */ /* 0x001fc400078e0009 */
[----:B------:R-:W-:Y:S01]  /*161e0*/  IMAD.MOV.U32 R26, RZ, RZ, R28 ;  /* 0x000000ffff1a7224 */ /* 0x000fe200078e001c */
[----:B------:R-:W2:Y:S01]  /*161f0*/  LDL.LU R9, [R1+0x1000] ;  /* 0x0010000001097983 */ /* 0x000ea20000300800 */
[----:B------:R-:W2:Y:S02]  /*16200*/  LDL.LU R25, [R1+0xc4] ;  /* 0x0000c40001197983 */ /* 0x000ea40000300800 */
[----:B------:R-:W2:Y:S02]  /*16210*/  LDL.LU R28, [R1+0xffc] ;  /* 0x000ffc00011c7983 */ /* 0x000ea40000300800 */
[----:B------:R-:W3:Y:S02]  /*16220*/  LDL.LU R27, [R1+0xcc] ;  /* 0x0000cc00011b7983 */ /* 0x000ee40000300800 */
[----:B------:R-:W-:Y:S02]  /*16230*/  IMAD.MOV.U32 R12, RZ, RZ, R7 ;  /* 0x000000ffff0c7224 */ /* 0x000fe400078e0007 */
[----:B------:R-:W-:-:S02]  /*16240*/  IMAD.MOV.U32 R13, RZ, RZ, R6 ;  /* 0x000000ffff0d7224 */ /* 0x000fc400078e0006 */
[----:B--2---:R-:W-:Y:S04]  /*16250*/  LDSM.16.M88.4 R4, [R28+0x8880] ;  /* 0x008880001c04783b */ /* 0x004fe80000000200 */
[----:B---3--:R0:W-:Y:S01]  /*16260*/  STL.64 [R1+0xfc8], R26 ;  /* 0x000fc81a01007387 */ /* 0x0081e20000100a00 */
[----:B------:R1:W-:Y:S02]  /*16270*/  STL.64 [R1+0xfc0], R24 ;  /* 0x000fc01801007387 */ /* 0x0003e40000100a00 */
[----:B0-----:R-:W-:Y:S02]  /*16280*/  IMAD.MOV.U32 R26, RZ, RZ, R9 ;  /* 0x000000ffff1a7224 */ /* 0x001fe400078e0009 */
[----:B-1----:R-:W-:Y:S02]  /*16290*/  IMAD.MOV.U32 R24, RZ, RZ, R11 ;  /* 0x000000ffff187224 */ /* 0x002fe400078e000b */
[----:B------:R-:W-:-:S02]  /*162a0*/  IMAD.MOV.U32 R25, RZ, RZ, R10 ;  /* 0x000000ffff197224 */ /* 0x000fc400078e000a */
[----:B------:R-:W-:Y:S02]  /*162b0*/  IMAD.MOV.U32 R27, RZ, RZ, R8 ;  /* 0x000000ffff1b7224 */ /* 0x000fe400078e0008 */
[----:B------:R-:W0:Y:S04]  /*162c0*/  LDSM.16.M88.4 R8, [R28+0x8080] ;  /* 0x008080001c08783b */ /* 0x000e280000000200 */
[----:B------:R-:W-:Y:S01]  /*162d0*/  STL [R1+0xf58], R12 ;  /* 0x000f580c01007387 */ /* 0x000fe20000100800 */
[----:B------:R-:W-:Y:S03]  /*162e0*/  STL [R1+0xf54], R13 ;  /* 0x000f540d01007387 */ /* 0x000fe60000100800 */
[----:B0-----:R0:W-:Y:S01]  /*162f0*/  STL [R1+0xf48], R8 ;  /* 0x000f480801007387 */ /* 0x0011e20000100800 */
[----:B------:R1:W-:Y:S02]  /*16300*/  STL [R1+0xf44], R9 ;  /* 0x000f440901007387 */ /* 0x0003e40000100800 */
[----:B------:R4:W-:Y:S02]  /*16310*/  STL [R1+0xf1c], R10 ;  /* 0x000f1c0a01007387 */ /* 0x0009e40000100800 */
[----:B------:R-:W-:Y:S02]  /*16320*/  STL [R1+0xf18], R11 ;  /* 0x000f180b01007387 */ /* 0x000fe40000100800 */
[----:B0-----:R-:W-:-:S02]  /*16330*/  IMAD.MOV.U32 R8, RZ, RZ, R0 ;  /* 0x000000ffff087224 */ /* 0x001fc400078e0000 */
[----:B------:R-:W2:Y:S01]  /*16340*/  LDL.LU R0, [R1+0xff8] ;  /* 0x000ff80001007983 */ /* 0x000ea20000300800 */
[----:B-1----:R-:W-:Y:S02]  /*16350*/  IMAD.MOV.U32 R9, RZ, RZ, R14 ;  /* 0x000000ffff097224 */ /* 0x002fe400078e000e */
[----:B------:R-:W3:Y:S02]  /*16360*/  LDL.LU R14, [R1+0xff4] ;  /* 0x000ff400010e7983 */ /* 0x000ee40000300800 */
[----:B----4-:R-:W-:Y:S02]  /*16370*/  IMAD.MOV.U32 R10, RZ, RZ, R15 ;  /* 0x000000ffff0a7224 */ /* 0x010fe400078e000f */
[----:B------:R-:W3:Y:S01]  /*16380*/  LDL.LU R15, [R1+0xff0] ;  /* 0x000ff000010f7983 */ /* 0x000ee20000300800 */
[----:B------:R0:W-:Y:S02]  /*16390*/  STL [R1+0xf50], R4 ;  /* 0x000f500401007387 */ /* 0x0001e40000100800 */
[----:B------:R1:W-:Y:S02]  /*163a0*/  STL [R1+0xf4c], R5 ;  /* 0x000f4c0501007387 */ /* 0x0003e40000100800 */
[----:B------:R4:W-:Y:S02]  /*163b0*/  STL [R1+0xf40], R6 ;  /* 0x000f400601007387 */ /* 0x0009e40000100800 */
[----:B0-----:R-:W-:-:S02]  /*163c0*/  IMAD.MOV.U32 R4, RZ, RZ, R18 ;  /* 0x000000ffff047224 */ /* 0x001fc400078e0012 */
[----:B-1----:R-:W-:Y:S02]  /*163d0*/  IMAD.MOV.U32 R5, RZ, RZ, R17 ;  /* 0x000000ffff057224 */ /* 0x002fe400078e0011 */
[----:B----4-:R-:W-:Y:S02]  /*163e0*/  IMAD.MOV.U32 R6, RZ, RZ, R16 ;  /* 0x000000ffff067224 */ /* 0x010fe400078e0010 */
[----:B------:R-:W0:Y:S04]  /*163f0*/  LDSM.16.MT88.4 R16, [R2+0x6080] ;  /* 0x006080000210783b */ /* 0x000e280000004200 */
[----:B------:R-:W-:Y:S04]  /*16400*/  STL [R1+0xf3c], R7 ;  /* 0x000f3c0701007387 */ /* 0x000fe80000100800 */
[----:B0-----:R-:W-:Y:S01]  /*16410*/  STL.64 [R1+0x20], R16 ;  /* 0x0000201001007387 */ /* 0x001fe20000100a00 */
[----:B------:R-:W-:Y:S03]  /*16420*/  STL.64 [R1+0x28], R18 ;  /* 0x0000281201007387 */ /* 0x000fe60000100a00 */
[----:B--2---:R-:W0:Y:S04]  /*16430*/  LDSM.16.MT88.4 R16, [R0+0x6000] ;  /* 0x006000000010783b */ /* 0x004e280000004200 */
[----:B0-----:R-:W-:Y:S01]  /*16440*/  STL.64 [R1], R16 ;  /* 0x0000001001007387 */ /* 0x001fe20000100a00 */
[----:B------:R0:W-:Y:S03]  /*16450*/  STL.64 [R1+0x8], R18 ;  /* 0x0000081201007387 */ /* 0x0001e60000100a00 */
[----:B0-----:R-:W2:Y:S01]  /*16460*/  LDL.LU.64 R18, [R1+0xfe8] ;  /* 0x000fe80001127983 */ /* 0x001ea20000300a00 */
[----:B------:R-:W4:Y:S02]  /*16470*/  LDL.LU.64 R16, [R1+0xfe0] ;  /* 0x000fe00001107983 */ /* 0x000f240000300a00 */
[----:B------:R-:W-:-:S07]  /*16480*/  IMAD.MOV.U32 R7, RZ, RZ, R3 ;  /* 0x000000ffff077224 */ /* 0x000fce00078e0003 */
[----:B----4-:R-:W-:Y:S01]  /*16490*/  HMMA.16816.F32.BF16 R4, R4, R16, R20 ;  /* 0x000000100404723c */ /* 0x010fe20000041814 */
[----:B------:R-:W3:Y:S01]  /*164a0*/  LDL.LU.64 R22, [R1+0xfd8] ;  /* 0x000fd80001167983 */ /* 0x000ee20000300a00 */
[----:B------:R-:W3:Y:S11]  /*164b0*/  LDL.LU.64 R20, [R1+0xfd0] ;  /* 0x000fd00001147983 */ /* 0x000ef60000300a00 */
[----:B------:R-:W-:Y:S10]  /*164c0*/  @!UPT UIADD3 URZ, URZ, URZ, URZ ;  /* 0x0000003f3f3ff290 */ /* 0x000ff4000fffe03f */
[----:B------:R-:W-:Y:S01]  /*164d0*/  STL.64 [R1+0x80], R4 ;  /* 0x0000800401007387 */ /* 0x000fe20000100a00 */
[----:B------:R-:W-:Y:S02]  /*164e0*/  STL [R1+0x88], R6 ;  /* 0x0000880601007387 */ /* 0x000fe40000100800 */
[----:B------:R-:W4:Y:S02]  /*164f0*/  LDL R17, [R1+0x114] ;  /* 0x0001140001117983 */ /* 0x000f240000100800 */
[----:B------:R-:W-:Y:S02]  /*16500*/  IMAD.MOV.U32 R16, RZ, RZ, R7 ;  /* 0x000000ffff107224 */ /* 0x000fe400078e0007 */
[----:B------:R-:W-:Y:S01]  /*16510*/  IMAD.MOV.U32 R11, RZ, RZ, R29 ;  /* 0x000000ffff0b7224 */ /* 0x000fe200078e001d */
[C---:B---3--:R-:W-:Y:S08]  /*16520*/  HMMA.16816.F32.BF16 R24, R20.reuse, R14, R24 ;  /* 0x0000000e1418723c */ /* 0x048ff00000041818 */
[----:B--2---:R-:W-:Y:S01]  /*16530*/  HMMA.16816.F32.BF16 R20, R20, R18, R8 ;  /* 0x000000121414723c */ /* 0x004fe20000041808 */
[----:B----4-:R-:W0:Y:S11]  /*16540*/  LDSM.16.MT88.4 R4, [R17+0x6080] ;  /* 0x006080001104783b */ /* 0x010e360000004200 */
[----:B------:R-:W-:Y:S11]  /*16550*/  @!UPT UIADD3 URZ, URZ, URZ, URZ ;  /* 0x0000003f3f3ff290 */ /* 0x000ff6000fffe03f */
[----:B------:R-:W-:Y:S01]  /*16560*/  @!UPT UIADD3 URZ, URZ, URZ, URZ ;  /* 0x0000003f3f3ff290 */ /* 0x000fe2000fffe03f */
[----:B------:R-:W-:Y:S02]  /*16570*/  IMAD.MOV.U32 R8, RZ, RZ, R22 ;  /* 0x000000ffff087224 */ /* 0x000fe400078e0016 */
[----:B------:R-:W-:Y:S01]  /*16580*/  IMAD.MOV.U32 R9, RZ, RZ, R23 ;  /* 0x000000ffff097224 */ /* 0x000fe200078e0017 */
[----:B0-----:R0:W-:Y:S01]  /*16590*/  STL.64 [R1+0x70], R4 ;  /* 0x0000700401007387 */ /* 0x0011e20000100a00 */
[----:B------:R-:W-:Y:S02]  /*165a0*/  IMAD.MOV.U32 R12, RZ, RZ, R6 ;  /* 0x000000ffff0c7224 */ /* 0x000fe400078e0006 */
[----:B------:R-:W-:Y:S02]  /*165b0*/  IMAD.MOV.U32 R13, RZ, RZ, R7 ;  /* 0x000000ffff0d7224 */ /* 0x000fe400078e0007 */
[----:B------:R1:W-:Y:S02]  /*165c0*/  STL.64 [R1+0xe8], R26 ;  /* 0x0000e81a01007387 */ /* 0x0003e40000100a00 */
[----:B------:R-:W-:-:S02]  /*165d0*/  IMAD.MOV.U32 R6, RZ, RZ, R24 ;  /* 0x000000ffff067224 */ /* 0x000fc400078e0018 */
[----:B------:R-:W-:Y:S02]  /*165e0*/  IMAD.MOV.U32 R7, RZ, RZ, R25 ;  /* 0x000000ffff077224 */ /* 0x000fe400078e0019 */
[----:B0-----:R-:W-:Y:S02]  /*165f0*/  IMAD.MOV.U32 R4, RZ, RZ, R20 ;  /* 0x000000ffff047224 */ /* 0x001fe400078e0014 */
[----:B------:R-:W-:Y:S01]  /*16600*/  IMAD.MOV.U32 R5, RZ, RZ, R21 ;  /* 0x000000ffff057224 */ /* 0x000fe200078e0015 */
[----:B-1----:R-:W2:Y:S01]  /*16610*/  LDL.LU.64 R26, [R1+0xfc8] ;  /* 0x000fc800011a7983 */ /* 0x002ea20000300a00 */
[----:B------:R-:W2:Y:S02]  /*16620*/  LDL.LU.64 R24, [R1+0xfc0] ;  /* 0x000fc00001187983 */ /* 0x000ea40000300a00 */
[----:B------:R-:W2:Y:S02]  /*16630*/  LDL.LU.64 R22, [R1+0xfb8] ;  /* 0x000fb80001167983 */ /* 0x000ea40000300a00 */
        /* <DEDUP_REMOVED lines=12> */
[----:B------:R-:W-:Y:S01]  /*16700*/  STL.64 [R1+0x30], R20 ;  /* 0x0000301401007387 */ /* 0x000fe20000100a00 */
[----:B------:R0:W-:Y:S03]  /*16710*/  STL.64 [R1+0x38], R22 ;  /* 0x0000381601007387 */ /* 0x0001e60000100a00 */
        /* <DEDUP_REMOVED lines=12> */
[----:B------:R-:W-:Y:S11]  /*167e0*/  @!UPT UIADD3 URZ, URZ, URZ, URZ ;  /* 0x0000003f3f3ff290 */ /* 0x000ff6000fffe03f */
[----:B------:R-:W-:Y:S02]  /*167f0*/  IMAD.MOV.U32 R0, RZ, RZ, R27 ;  /* 0x000000ffff007224 */ /* 0x000fe400078e001b */
[----:B------:R-:W-:Y:S02]  /*16800*/  IMAD.MOV.U32 R2, RZ, RZ, R26 ;  /* 0x000000ffff027224 */ /* 0x000fe400078e001a */
[----:B------:R-:W-:Y:S02]  /*16810*/  IMAD.MOV.U32 R28, RZ, RZ, R24 ;  /* 0x000000ffff1c7224 */ /* 0x000fe400078e0018 */
[----:B------:R-:W-:Y:S02]  /*16820*/  IMAD.MOV.U32 R3, RZ, RZ, R25 ;  /* 0x000000ffff037224 */ /* 0x000fe400078e0019 */
[----:B------:R-:W3:Y:S01]  /*16830*/  LDL.LU.64 R24, [R1+0x60] ;  /* 0x0000600001187983 */ /* 0x000ee20000300a00 */
[----:B------:R-:W2:Y:S02]  /*16840*/  LDL.LU.64 R26, [R1+0x68] ;  /* 0x00006800011a7983 */ /* 0x000ea40000300a00 */
[----:B------:R-:W-:Y:S02]  /*16850*/  STL [R1+0xf2c], R0 ;  /* 0x000f2c0001007387 */ /* 0x000fe40000100800 */
[----:B------:R-:W-:Y:S01]  /*16860*/  STL [R1+0xf28], R2 ;  /* 0x000f280201007387 */ /* 0x000fe20000100800 */
[----:B------:R-:W-:Y:S01]  /*16870*/  STL [R1+0xf24], R3 ;  /* 0x000f240301007387 */ /* 0x000fe20000100800 */
[----:B------:R0:W-:Y:S03]  /*16880*/  STL [R1+0xf20], R28 ;  /* 0x000f201c01007387 */ /* 0x0001e60000100800 */
[----:B0-----:R-:W4:Y:S01]  /*16890*/  LDL R28, [R1+0x110] ;  /* 0x00011000011c7983 */ /* 0x001f220000100800 */
[----:B---3--:R-:W-:Y:S01]  /*168a0*/  IMAD.MOV.U32 R3, RZ, RZ, R25 ;  /* 0x000000ffff037224 */ /* 0x008fe200078e0019 */
[----:B--2---:R-:W-:Y:S01]  /*168b0*/  HMMA.16816.F32.BF16 R20, R24, R14, R20 ;  /* 0x0000000e1814723c */ /* 0x004fe20000041814 */
[----:B------:R-:W-:-:S02]  /*168c0*/  IMAD.MOV.U32 R2, RZ, RZ, R26 ;  /* 0x000000ffff027224 */ /* 0x000fc400078e001a */
[----:B------:R-:W-:-:S04]  /*168d0*/  IMAD.MOV.U32 R0, RZ, RZ, R27 ;  /* 0x000000ffff007224 */ /* 0x000fc800078e001b */
[----:B------:R-:W-:Y:S02]  /*168e0*/  IMAD.MOV.U32 R14, RZ, RZ, R24 ;  /* 0x000000ffff0e7224 */ /* 0x000fe400078e0018 */
[----:B----4-:R-:W0:Y:S11]  /*168f0*/  LDSM.16.MT88.4 R24, [R28+0x7000] ;  /* 0x007000001c18783b */ /* 0x010e360000004200 */
[----:B------:R-:W-:Y:S04]  /*16900*/  @!UPT UIADD3 URZ, URZ, URZ, URZ ;  /* 0x0000003f3f3ff290 */ /* 0x000fe8000fffe03f */
[----:B------:R-:W-:Y:S02]  /*16910*/  IMAD.MOV.U32 R29, RZ, RZ, R23 ;  /* 0x000000ffff1d7224 */ /* 0x000fe400078e0017 */
[----:B------:R-:W-:Y:S02]  /*16920*/  IMAD.MOV.U32 R11, RZ, RZ, R22 ;  /* 0x000000ffff0b7224 */ /* 0x000fe400078e0016 */
[----:B------:R-:W-:Y:S01]  /*16930*/  IMAD.MOV.U32 R10, RZ, RZ, R21 ;  /* 0x000000ffff0a7224 */ /* 0x000fe200078e0015 */
[----:B------:R-:W-:Y:S01]  /*16940*/  STL [R1+0x10], R20 ;  /* 0x0000101401007387 */ /* 0x000fe20000100800 */
[----:B------:R-:W-:Y:S02]  /*16950*/  STL [R1+0xf38], R29 ;  /* 0x000f381d01007387 */ /* 0x000fe40000100800 */
[----:B------:R-:W-:Y:S02]  /*16960*/  STL [R1+0xf34], R11 ;  /* 0x000f340b01007387 */ /* 0x000fe40000100800 */
[----:B------:R-:W1:Y:S01]  /*16970*/  LDSM.16.MT88.4 R20, [R28+0x7080] ;  /* 0x007080001c14783b */ /* 0x000e620000004200 */
[----:B------:R-:W-:Y:S04]  /*16980*/  STL [R1+0xf30], R10 ;  /* 0x000f300a01007387 */ /* 0x000fe80000100800 */
[----:B0-----:R0:W-:Y:S01]  /*16990*/  STL.64 [R1+0xeb0], R26 ;  /* 0x000eb01a01007387 */ /* 0x0011e20000100a00 */
[----:B------:R2:W-:Y:S02]  /*169a0*/  STL.64 [R1+0xea8], R24 ;  /* 0x000ea81801007387 */ /* 0x0005e40000100a00 */
[----:B0-----:R-:W-:Y:S01]  /*169b0*/  IMAD.MOV.U32 R26, RZ, RZ, R12 ;  /* 0x000000ffff1a7224 */ /* 0x001fe200078e000c */
[----:B--2---:R-:W2:Y:S01]  /*169c0*/  LDL.LU R24, [R1+0x70] ;  /* 0x0000700001187983 */ /* 0x004ea20000300800 */
[----:B------:R-:W2:Y:S02]  /*169d0*/  LDL.LU R25, [R1+0x74] ;  /* 0x0000740001197983 */ /* 0x000ea40000300800 */
[----:B------:R-:W3:Y:S02]  /*169e0*/  LDL.LU R12, [R1+0xf58] ;  /* 0x000f5800010c7983 */ /* 0x000ee40000300800 */
[----:B------:R-:W-:-:S02]  /*169f0*/  IMAD.MOV.U32 R27, RZ, RZ, R13 ;  /* 0x000000ffff1b7224 */ /* 0x000fc400078e000d */
[----:B------:R-:W4:Y:S03]  /*16a00*/  LDL.LU R13, [R1+0xf54] ;  /* 0x000f5400010d7983 */ /* 0x000f260000300800 */
[----:B------:R-:W-:Y:S01]  /*16a10*/  STL.64 [R1+0xee0], R26 ;  /* 0x000ee01a01007387 */ /* 0x000fe20000100a00 */
[----:B--2---:R0:W-:Y:S01]  /*16a20*/  STL.64 [R1+0xed8], R24 ;  /* 0x000ed81801007387 */ /* 0x0041e20000100a00 */
[----:B-1----:R4:W-:Y:S02]  /*16a30*/  STL.64 [R1+0xe90], R22 ;  /* 0x000e901601007387 */ /* 0x0029e40000100a00 */
[----:B0-----:R-:W-:Y:S02]  /*16a40*/  IMAD.MOV.U32 R24, RZ, RZ, R14 ;  /* 0x000000ffff187224 */ /* 0x001fe400078e000e */
[----:B----4-:R-:W-:Y:S02]  /*16a50*/  IMAD.MOV.U32 R22, RZ, RZ, R13 ;  /* 0x000000ffff167224 */ /* 0x010fe400078e000d */
[----:B---3--:R-:W-:-:S02]  /*16a60*/  IMAD.MOV.U32 R23, RZ, RZ, R12 ;  /* 0x000000ffff177224 */ /* 0x008fc400078e000c */
[----:B------:R-:W0:Y:S04]  /*16a70*/  LDSM.16.MT88.4 R12, [R17+0x7000] ;  /* 0x00700000110c783b */ /* 0x000e280000004200 */
[----:B------:R1:W-:Y:S04]  /*16a80*/  STL.64 [R1+0xe88], R20 ;  /* 0x000e881401007387 */ /* 0x0003e80000100a00 */
[----:B-1----:R-:W2:Y:S01]  /*16a90*/  LDL.LU R20, [R1+0x40] ;  /* 0x0000400001147983 */ /* 0x002ea20000300800 */
[----:B------:R-:W2:Y:S03]  /*16aa0*/  LDL.LU R21, [R1+0x44] ;  /* 0x0000440001157983 */ /* 0x000ea60000300800 */
[----:B0-----:R-:W-:Y:S01]  /*16ab0*/  STL.64 [R1+0xe68], R14 ;  /* 0x000e680e01007387 */ /* 0x001fe20000100a00 */
[----:B------:R0:W-:Y:S03]  /*16ac0*/  STL.64 [R1+0xe60], R12 ;  /* 0x000e600c01007387 */ /* 0x0001e60000100a00 */
[----:B0-----:R-:W3:Y:S01]  /*16ad0*/  LDL.LU R12, [R1+0x80] ;  /* 0x00008000010c7983 */ /* 0x001ee20000300800 */
[----:B------:R-:W3:Y:S02]  /*16ae0*/  LDL.LU R13, [R1+0x84] ;  /* 0x00008400010d7983 */ /* 0x000ee40000300800 */
[----:B------:R-:W3:Y:S02]  /*16af0*/  LDL.LU R14, [R1+0x88] ;  /* 0x00008800010e7983 */ /* 0x000ee40000300800 */
[----:B------:R-:W-:-:S02]  /*16b00*/  IMAD.MOV.U32 R25, RZ, RZ, R3 ;  /* 0x000000ffff197224 */ /* 0x000fc400078e0003 */
[----:B------:R-:W-:Y:S02]  /*16b10*/  IMAD.MOV.U32 R26, RZ, RZ, R2 ;  /* 0x000000ffff1a7224 */ /* 0x000fe400078e0002 */
[----:B------:R-:W-:Y:S02]  /*16b20*/  IMAD.MOV.U32 R27, RZ, RZ, R0 ;  /* 0x000000ffff1b7224 */ /* 0x000fe400078e0000 */
[----:B------:R-:W-:-:S07]  /*16b30*/  IMAD.MOV.U32 R15, RZ, RZ, R16 ;  /* 0x000000ffff0f7224 */ /* 0x000fce00078e0010 */
[----:B---3--:R-:W-:Y:S01]  /*16b40*/  HMMA.16816.F32.BF16 R24, R24, R18, R12 ;  /* 0x000000121818723c */ /* 0x008fe2000004180c */
[----:B------:R-:W0:Y:S11]  /*16b50*/  LDSM.16.MT88.4 R16, [R17+0x7080] ;  /* 0x007080001110783b */ /* 0x000e360000004200 */
[----:B------:R-:W-:Y:S11]  /*16b60*/  @!UPT UIADD3 URZ, URZ, URZ, URZ ;  /* 0x0000003f3f3ff290 */ /* 0x000ff6000fffe03f */
[----:B------:R-:W-:Y:S01]  /*16b70*/  @!UPT UIADD3 URZ, URZ, URZ, URZ ;  /* 0x0000003f3f3ff290 */ /* 0x000fe2000fffe03f */
[----:B------:R-:W-:Y:S02]  /*16b80*/  IMAD.MOV.U32 R0, RZ, RZ, R24 ;  /* 0x000000ffff007224 */ /* 0x000fe400078e0018 */
[----:B------:R-:W-:Y:S01]  /*16b90*/  IMAD.MOV.U32 R2, RZ, RZ, R25 ;  /* 0x000000ffff027224 */ /* 0x000fe200078e0019 */
[----:B------:R-:W3:Y:S01]  /*16ba0*/  LDL.LU R24, [R1] ;  /* 0x0000000001187983 */ /* 0x000ee20000300800 */
[----:B------:R-:W-:Y:S02]  /*16bb0*/  IMAD.MOV.U32 R3, RZ, RZ, R26 ;  /* 0x000000ffff037224 */ /* 0x000fe400078e001a */
[----:B------:R-:W3:Y:S02]  /*16bc0*/  LDL.LU R25, [R1+0x4] ;  /* 0x0000040001197983 */ /* 0x000ee40000300800 */
[----:B------:R-:W-:Y:S01]  /*16bd0*/  IMAD.MOV.U32 R28, RZ, RZ, R27 ;  /* 0x000000ffff1c7224 */ /* 0x000fe200078e001b */
[----:B------:R-:W4:Y:S01]  /*16be0*/  LDL.LU R26, [R1+0x8] ;  /* 0x00000800011a7983 */ /* 0x000f220000300800 */
[----:B------:R-:W4:Y:S03]  /*16bf0*/  LDL.LU R27, [R1+0xc] ;  /* 0x00000c00011b7983 */ /* 0x000f260000300800 */
[----:B----4-:R-:W-:Y:S01]  /*16c00*/  STL.64 [R1+0xf00], R26 ;  /* 0x000f001a01007387 */ /* 0x010fe20000100a00 */
[----:B---3--:R1:W-:Y:S02]  /*16c10*/  STL.64 [R1+0xef8], R24 ;  /* 0x000ef81801007387 */ /* 0x0083e40000100a00 */
[----:B-1----:R-:W-:-:S02]  /*16c20*/  IMAD.MOV.U32 R24, RZ, RZ, R4 ;  /* 0x000000ffff187224 */ /* 0x002fc400078e0004 */
[----:B------:R-:W-:Y:S01]  /*16c30*/  IMAD.MOV.U32 R25, RZ, RZ, R5 ;  /* 0x000000ffff197224 */ /* 0x000fe200078e0005 */
[----:B------:R-:W3:Y:S01]  /*16c40*/  LDL.LU R4, [R1+0xf50] ;  /* 0x000f500001047983 */ /* 0x000ee20000300800 */
[----:B------:R-:W3:Y:S02]  /*16c50*/  LDL.LU R5, [R1+0xf4c] ;  /* 0x000f4c0001057983 */ /* 0x000ee40000300800 */
[----:B------:R-:W-:Y:S02]  /*16c60*/  IMAD.MOV.U32 R26, RZ, RZ, R8 ;  /* 0x000000ffff1a7224 */ /* 0x000fe400078e0008 */
[----:B------:R-:W-:Y:S01]  /*16c70*/  IMAD.MOV.U32 R27, RZ, RZ, R9 ;  /* 0x000000ffff1b7224 */ /* 0x000fe200078e0009 */
[----:B------:R-:W2:Y:S01]  /*16c80*/  LDL.LU R8, [R1+0xf48] ;  /* 0x000f480001087983 */ /* 0x000ea20000300800 */
[----:B------:R-:W2:Y:S02]  /*16c90*/  LDL.LU R9, [R1+0xf44] ;  /* 0x000f440001097983 */ /* 0x000ea40000300800 */
[----:B------:R-:W4:Y:S02]  /*16ca0*/  LDL.LU R12, [R1+0x20] ;  /* 0x00002000010c7983 */ /* 0x000f240000300800 */
[----:B------:R-:W4:Y:S01]  /*16cb0*/  LDL.LU R13, [R1+0x24] ;  /* 0x00002400010d7983 */ /* 0x000f220000300800 */
[----:B------:R-:W4:Y:S01]  /*16cc0*/  LDL.LU R14, [R1+0x28] ;  /* 0x00002800010e7983 */ /* 0x000f220000300800 */
[----:B------:R-:W4:Y:S02]  /*16cd0*/  LDL.LU R15, [R1+0x2c] ;  /* 0x00002c00010f7983 */ /* 0x000f240000300800 */
[----:B0-----:R-:W-:Y:S02]  /*16ce0*/  STL.64 [R1+0xe50], R18 ;  /* 0x000e501201007387 */ /* 0x001fe40000100a00 */
[----:B------:R0:W-:Y:S02]  /*16cf0*/  STL.64 [R1+0xe48], R16 ;  /* 0x000e481001007387 */ /* 0x0001e40000100a00 */
[----:B0-----:R-:W-:-:S02]  /*16d00*/  IMAD.MOV.U32 R16, RZ, RZ, R6 ;  /* 0x000000ffff107224 */ /* 0x001fc400078e0006 */
[----:B------:R-:W-:Y:S01]  /*16d10*/  IMAD.MOV.U32 R17, RZ, RZ, R7 ;  /* 0x000000ffff117224 */ /* 0x000fe200078e0007 */
[----:B------:R-:W2:Y:S01]  /*16d20*/  LDL.LU R6, [R1+0xf40] ;  /* 0x000f400001067983 */ /* 0x000ea20000300800 */
[----:B------:R-:W2:Y:S02]  /*16d30*/  LDL.LU R7, [R1+0xf3c] ;  /* 0x000f3c0001077983 */ /* 0x000ea40000300800 */
[----:B------:R-:W2:Y:S02]  /*16d40*/  LDL.LU R18, [R1+0xe8] ;  /* 0x0000e80001127983 */ /* 0x000ea40000300800 */
[----:B------:R-:W2:Y:S02]  /*16d50*/  LDL.LU R19, [R1+0xec] ;  /* 0x0000ec0001137983 */ /* 0x000ea40000300800 */
[C---:B--2---:R-:W-:Y:S08]  /*16d60*/  HMMA.16816.F32.BF16 R16, R20.reuse, R8, R16 ;  /* 0x000000081410723c */ /* 0x044ff00000041810 */
[----:B---3--:R-:W-:Y:S11]  /*16d70*/  HMMA.16816.F32.BF16 R20, R20, R4, R24 ;  /* 0x000000041414723c */ /* 0x008ff60000041818 */
[----:B------:R-:W-:Y:S04]  /*16d80*/  @!UPT UIADD3 URZ, URZ, URZ, URZ ;  /* 0x0000003f3f3ff290 */ /* 0x000fe8000fffe03f */
[----:B------:R-:W-:Y:S01]  /*16d90*/  STL [R1+0x90], R16 ;  /* 0x0000901001007387 */ /* 0x000fe20000100800 */
[----:B------:R-:W-:Y:S02]  /*16da0*/  STL.64 [R1+0xf10], R6 ;  /* 0x000f100601007387 */ /* 0x000fe40000100a00 */
[----:B------:R0:W-:Y:S02]  /*16db0*/  STL.64 [R1+0xf08], R4 ;  /* 0x000f080401007387 */ /* 0x0001e40000100a00 */
[----:B------:R-:W-:Y:S02]  /*16dc0*/  IMAD.MOV.U32 R29, RZ, RZ, R17 ;  /* 0x000000ffff1d7224 */ /* 0x000fe400078e0011 */
[----:B------:R-:W-:Y:S01]  /*16dd0*/  IMAD.MOV.U32 R11, RZ, RZ, R18 ;  /* 0x000000ffff0b7224 */ /* 0x000fe200078e0012 */
[----:B0-----:R-:W4:Y:S01]  /*16de0*/  LDL.LU R4, [R1+0x50] ;  /* 0x0000500001047983 */ /* 0x001f220000300800 */
[----:B------:R-:W4:Y:S02]  /*16df0*/  LDL.LU R5, [R1+0x54] ;  /* 0x0000540001057983 */ /* 0x000f240000300800 */
[----:B------:R-:W4:Y:S02]  /*16e00*/  LDL.LU R6, [R1+0x58] ;  /* 0x0000580001067983 */ /* 0x000f240000300800 */
[----:B------:R-:W4:Y:S01]  /*16e10*/  LDL.LU R7, [R1+0x5c] ;  /* 0x00005c0001077983 */ /* 0x000f220000300800 */
[----:B------:R-:W2:Y:S01]  /*16e20*/  LDL.LU R24, [R1+0x30] ;  /* 0x0000300001187983 */ /* 0x000ea20000300800 */
[----:B------:R-:W2:Y:S02]  /*16e30*/  LDL.LU R25, [R1+0x34] ;  /* 0x0000340001197983 */ /* 0x000ea40000300800 */
[----:B------:R-:W2:Y:S02]  /*16e40*/  LDL.LU R26, [R1+0x38] ;  /* 0x00003800011a7983 */ /* 0x000ea40000300800 */
[----:B------:R-:W2:Y:S01]  /*16e50*/  LDL.LU R27, [R1+0x3c] ;  /* 0x00003c00011b7983 */ /* 0x000ea20000300800 */
[----:B------:R-:W3:Y:S01]  /*16e60*/  LDL.LU R16, [R1+0xb0] ;  /* 0x0000b00001107983 */ /* 0x000ee20000300800 */
[----:B------:R-:W3:Y:S02]  /*16e70*/  LDL.LU R17, [R1+0xb4] ;  /* 0x0000b40001117983 */ /* 0x000ee40000300800 */
[----:B------:R-:W-:-:S02]  /*16e80*/  IMAD.MOV.U32 R10, RZ, RZ, R19 ;  /* 0x000000ffff0a7224 */ /* 0x000fc400078e0013 */
[----:B------:R-:W3:Y:S01]  /*16e90*/  LDL.LU R18, [R1+0xb8] ;  /* 0x0000b80001127983 */ /* 0x000ee20000300800 */
[----:B------:R-:W3:Y:S01]  /*16ea0*/  LDL.LU R19, [R1+0xbc] ;  /* 0x0000bc0001137983 */ /* 0x000ee20000300800 */
[----:B------:R-:W-:Y:S02]  /*16eb0*/  STL.64 [R1+0xea0], R22 ;  /* 0x000ea01601007387 */ /* 0x000fe40000100a00 */
[----:B------:R0:W-:Y:S02]  /*16ec0*/  STL.64 [R1+0xe98], R20 ;  /* 0x000e981401007387 */ /* 0x0001e40000100a00 */
[----:B0-----:R-:W2:Y:S01]  /*16ed0*/  LDL.LU R20, [R1+0x90] ;  /* 0x0000900001147983 */ /* 0x001ea20000300800 */
[----:B------:R-:W-:Y:S02]  /*16ee0*/  IMAD.MOV.U32 R22, RZ, RZ, R11 ;  /* 0x000000ffff167224 */ /* 0x000fe400078e000b */
[----:B------:R-:W-:Y:S02]  /*16ef0*/  IMAD.MOV.U32 R23, RZ, RZ, R10 ;  /* 0x000000ffff177224 */ /* 0x000fe400078e000a */
[----:B------:R-:W-:-:S02]  /*16f00*/  IMAD.MOV.U32 R21, RZ, RZ, R29 ;  /* 0x000000ffff157224 */ /* 0x000fc400078e001d */
[----:B------:R-:W3:Y:S01]  /*16f10*/  LDL.LU R29, [R1+0xf38] ;  /* 0x000f3800011d7983 */ /* 0x000ee20000300800 */
[----:B------:R-:W3:Y:S02]  /*16f20*/  LDL.LU R11, [R1+0xf34] ;  /* 0x000f3400010b7983 */ /* 0x000ee40000300800 */
[----:B------:R-:W3:Y:S02]  /*16f30*/  LDL.LU R10, [R1+0xf30] ;  /* 0x000f3000010a7983 */ /* 0x000ee40000300800 */
[----:B------:R0:W-:Y:S02]  /*16f40*/  STL.64 [R1+0xec0], R22 ;  /* 0x000ec01601007387 */ /* 0x0001e40000100a00 */
[----:B0-----:R-:W-:Y:S02]  /*16f50*/  IMAD.MOV.U32 R22, RZ, RZ, R3 ;  /* 0x000000ffff167224 */ /* 0x001fe400078e0003 */
[----:B------:R-:W-:Y:S01]  /*16f60*/  IMAD.MOV.U32 R23, RZ, RZ, R28 ;  /* 0x000000ffff177224 */ /* 0x000fe200078e001c */
[----:B--2---:R0:W-:Y:S02]  /*16f70*/  STL.64 [R1+0xeb8], R20 ;  /* 0x000eb81401007387 */ /* 0x0041e40000100a00 */
[----:B0-----:R-:W-:-:S02]  /*16f80*/  IMAD.MOV.U32 R20, RZ, RZ, R0 ;  /* 0x000000ffff147224 */ /* 0x001fc400078e0000 */
[----:B------:R-:W-:Y:S01]  /*16f90*/  IMAD.MOV.U32 R21, RZ, RZ, R2 ;  /* 0x000000ffff157224 */ /* 0x000fe200078e0002 */
[----:B------:R-:W2:Y:S01]  /*16fa0*/  LDL.LU R0, [R1+0xf2c] ;  /* 0x000f2c0001007983 */ /* 0x000ea20000300800 */
[----:B------:R-:W2:Y:S02]  /*16fb0*/  LDL.LU R2, [R1+0xf28] ;  /* 0x000f280001027983 */ /* 0x000ea40000300800 */
[----:B------:R-:W2:Y:S02]  /*16fc0*/  LDL.LU R3, [R1+0xf24] ;  /* 0x000f240001037983 */ /* 0x000ea40000300800 */
[----:B------:R-:W2:Y:S01]  /*16fd0*/  LDL.LU R28, [R1+0xf20] ;  /* 0x000f2000011c7983 */ /* 0x000ea20000300800 */
[----:B------:R-:W-:Y:S01]  /*16fe0*/  STL.64 [R1+0xed0], R22 ;  /* 0x000ed01601007387 */ /* 0x000fe20000100a00 */
[----:B------:R0:W-:Y:S03]  /*16ff0*/  STL.64 [R1+0xec8], R20 ;  /* 0x000ec81401007387 */ /* 0x0001e60000100a00 */
[----:B0-----:R-:W2:Y:S01]  /*17000*/  LDL.LU R20, [R1+0x10] ;  /* 0x0000100001147983 */ /* 0x001ea20000300800 */
[----:B----4-:R-:W-:Y:S01]  /*17010*/  HMMA.16816.F32.BF16 R4, R12, R8, R4 ;  /* 0x000000080c04723c */ /* 0x010fe20000041804 */
[----:B---3--:R-:W-:-:S02]  /*17020*/  IMAD.MOV.U32 R22, RZ, RZ, R11 ;  /* 0x000000ffff167224 */ /* 0x008fc400078e000b */
[----:B------:R-:W-:Y:S02]  /*17030*/  IMAD.MOV.U32 R23, RZ, RZ, R29 ;  /* 0x000000ffff177224 */ /* 0x000fe400078e001d */
[----:B------:R-:W-:Y:S02]  /*17040*/  IMAD.MOV.U32 R21, RZ, RZ, R10 ;  /* 0x000000ffff157224 */ /* 0x000fe400078e000a */
[----:B------:R-:W3:Y:S01]  /*17050*/  LDL.LU R10, [R1+0xf1c] ;  /* 0x000f1c00010a7983 */ /* 0x000ee20000300800 */
[----:B------:R-:W3:Y:S02]  /*17060*/  LDL.LU R11, [R1+0xf18] ;  /* 0x000f1800010b7983 */ /* 0x000ee40000300800 */
[----:B------:R2:W-:Y:S02]  /*17070*/  STL.64 [R1+0xef0], R22 ;  /* 0x000ef01601007387 */ /* 0x0005e40000100a00 */
[----:B--2---:R-:W-:Y:S02]  /*17080*/  IMAD.MOV.U32 R23, RZ, RZ, R0 ;  /* 0x000000ffff177224 */ /* 0x004fe400078e0000 */
[----:B------:R-:W-:-:S10]  /*17090*/  IMAD.MOV.U32 R22, RZ, RZ, R2 ;  /* 0x000000ffff167224 */ /* 0x000fd400078e0002 */
[----:B------:R-:W-:Y:S02]  /*170a0*/  IMAD.MOV.U32 R2, RZ, RZ, R6 ;  /* 0x000000ffff027224 */ /* 0x000fe400078e0006 */
[----:B------:R-:W-:Y:S01]  /*170b0*/  IMAD.MOV.U32 R0, RZ, RZ, R7 ;  /* 0x000000ffff007224 */ /* 0x000fe200078e0007 */
[----:B------:R0:W-:Y:S01]  /*170c0*/  STL.64 [R1+0xee8], R20 ;  /* 0x000ee81401007387 */ /* 0x0001e20000100a00 */
[----:B------:R-:W2:Y:S02]  /*170d0*/  LDL.LU.64 R6, [R1+0xf10] ;  /* 0x000f100001067983 */ /* 0x000ea40000300a00 */
[----:B0-----:R-:W-:Y:S02]  /*170e0*/  IMAD.MOV.U32 R20, RZ, RZ, R28 ;  /* 0x000000ffff147224 */ /* 0x001fe400078e001c */
[----:B------:R-:W-:Y:S02]  /*170f0*/  IMAD.MOV.U32 R21, RZ, RZ, R3 ;  /* 0x000000ffff157224 */ /* 0x000fe400078e0003 */
[----:B------:R-:W-:-:S02]  /*17100*/  IMAD.MOV.U32 R28, RZ, RZ, R4 ;  /* 0x000000ffff1c7224 */ /* 0x000fc400078e0004 */
[----:B------:R-:W-:Y:S02]  /*17110*/  IMAD.MOV.U32 R3, RZ, RZ, R5 ;  /* 0x000000ffff037224 */ /* 0x000fe400078e0005 */
[----:B------:R-:W4:Y:S02]  /*17120*/  LDL.LU.64 R4, [R1+0xf08] ;  /* 0x000f080001047983 */ /* 0x000f240000300a00 */
[----:B----4-:R-:W-:Y:S02]  /*17130*/  HMMA.16816.F32.BF16 R12, R12, R4, R24 ;  /* 0x000000040c0c723c */ /* 0x010fe40000041818 */
[----:B------:R-:W4:Y:S01]  /*17140*/  LDL.LU.64 R26, [R1+0xf00] ;  /* 0x000f0000011a7983 */ /* 0x000f220000300a00 */
[----:B------:R-:W4:Y:S11]  /*17150*/  LDL.LU.64 R24, [R1+0xef8] ;  /* 0x000ef80001187983 */ /* 0x000f360000300a00 */
[----:B------:R-:W-:Y:S09]  /*17160*/  @!UPT UIADD3 URZ, URZ, URZ, URZ ;  /* 0x0000003f3f3ff290 */ /* 0x000ff2000fffe03f */
[----:B------:R0:W-:Y:S01]  /*17170*/  STL.64 [R1+0xe78], R14 ;  /* 0x000e780e01007387 */ /* 0x0001e20000100a00 */
[----:B------:R-:W-:Y:S02]  /*17180*/  STL.64 [R1+0xe70], R12 ;  /* 0x000e700c01007387 */ /* 0x000fe40000100a00 */
[----:B0-----:R-:W-:Y:S01]  /*17190*/  IMAD.MOV.U32 R15, RZ, RZ, R0 ;  /* 0x000000ffff0f7224 */ /* 0x001fe200078e0000 */
[C---:B----4-:R-:W-:Y:S08]  /*171a0*/  HMMA.16816.F32.BF16 R16, R24.reuse, R8, R16 ;  /* 0x000000081810723c */ /* 0x050ff00000041810 */
[----:B------:R-:W-:Y:S11]  /*171b0*/  HMMA.16816.F32.BF16 R24, R24, R4, R20 ;  /* 0x000000041818723c */ /* 0x000ff60000041814 */
[----:B------:R-:W-:Y:S04]  /*171c0*/  @!UPT UIADD3 URZ, URZ, URZ, URZ ;  /* 0x0000003f3f3ff290 */ /* 0x000fe8000fffe03f */
[----:B------:R-:W-:Y:S01]  /*171d0*/  STL [R1+0xe84], R18 ;  /* 0x000e841201007387 */ /* 0x000fe20000100800 */
[----:B------:R-:W-:Y:S02]  /*171e0*/  STL [R1+0xe80], R19 ;  /* 0x000e801301007387 */ /* 0x000fe40000100800 */
[----:B------:R-:W4:Y:S02]  /*171f0*/  LDL.LU.64 R22, [R1+0xef0] ;  /* 0x000ef00001167983 */ /* 0x000f240000300a00 */
[----:B------:R-:W4:Y:S03]  /*17200*/  LDL.LU.64 R20, [R1+0xee8] ;  /* 0x000ee80001147983 */ /* 0x000f260000300a00 */
[----:B------:R-:W-:Y:S01]  /*17210*/  STL.64 [R1+0x20], R24 ;  /* 0x0000201801007387 */ /* 0x000fe20000100a00 */
[----:B------:R0:W-:Y:S02]  /*17220*/  STL [R1+0x28], R26 ;  /* 0x0000281a01007387 */ /* 0x0001e40000100800 */
[----:B------:R-:W-:-:S02]  /*17230*/  IMAD.MOV.U32 R0, RZ, RZ, R27 ;  /* 0x000000ffff007224 */ /* 0x000fc400078e001b */
[----:B0-----:R-:W4:Y:S01]  /*17240*/  LDL.LU.64 R26, [R1+0xee0] ;  /* 0x000ee000011a7983 */ /* 0x001f220000300a00 */
[----:B------:R-:W4:Y:S02]  /*17250*/  LDL.LU.64 R24, [R1+0xed8] ;  /* 0x000ed80001187983 */ /* 0x000f240000300a00 */
[----:B----4-:R-:W-:Y:S11]  /*17260*/  HMMA.16816.F32.BF16 R20, R24, R8, R20 ;  /* 0x000000081814723c */ /* 0x010ff60000041814 */
[----:B------:R-:W-:Y:S11]  /*17270*/  @!UPT UIADD3 URZ, URZ, URZ, URZ ;  /* 0x0000003f3f3ff290 */ /* 0x000ff6000fffe03f */
[----:B------:R-:W-:Y:S02]  /*17280*/  @!UPT UIADD3 URZ, URZ, URZ, URZ ;  /* 0x0000003f3f3ff290 */ /* 0x000fe4000fffe03f */
[----:B------:R-:W-:Y:S02]  /*17290*/  IMAD.MOV.U32 R9, RZ, RZ, R22 ;  /* 0x000000ffff097224 */ /* 0x000fe400078e0016 */
[----:B------:R-:W-:Y:S02]  /*172a0*/  IMAD.MOV.U32 R8, RZ, RZ, R23 ;  /* 0x000000ffff087224 */ /* 0x000fe400078e0017 */
[----:B------:R-:W-:Y:S02]  /*172b0*/  IMAD.MOV.U32 R18, RZ, RZ, R20 ;  /* 0x000000ffff127224 */ /* 0x000fe400078e0014 */
[----:B------:R-:W-:Y:S01]  /*172c0*/  IMAD.MOV.U32 R19, RZ, RZ, R21 ;  /* 0x000000ffff137224 */ /* 0x000fe200078e0015 */
[----:B------:R-:W4:Y:S01]  /*172d0*/  LDL.LU.64 R22, [R1+0xed0] ;  /* 0x000ed00001167983 */ /* 0x000f220000300a00 */
[----:B------:R-:W4:Y:S02]  /*172e0*/  LDL.LU.64 R20, [R1+0xec8] ;  /* 0x000ec80001147983 */ /* 0x000f240000300a00 */
[----:B------:R-:W-:-:S02]  /*172f0*/  IMAD.MOV.U32 R13, RZ, RZ, R3 ;  /* 0x000000ffff0d7224 */ /* 0x000fc400078e0003 */
[----:B------:R-:W-:Y:S02]  /*17300*/  IMAD.MOV.U32 R14, RZ, RZ, R2 ;  /* 0x000000ffff0e7224 */ /* 0x000fe400078e0002 */
[----:B------:R-:W-:Y:S01]  /*17310*/  IMAD.MOV.U32 R12, RZ, RZ, R28 ;  /* 0x000000ffff0c7224 */ /* 0x000fe200078e001c */
[----:B----4-:R-:W-:Y:S01]  /*17320*/  HMMA.16816.F32.BF16 R24, R24, R4, R20 ;  /* 0x000000041818723c */ /* 0x010fe20000041814 */
[----:B------:R-:W3:Y:S01]  /*17330*/  LDL.LU.64 R22, [R1+0xec0] ;  /* 0x000ec00001167983 */ /* 0x000ee20000300a00 */
[----:B------:R-:W3:Y:S11]  /*17340*/  LDL.LU.64 R20, [R1+0xeb8] ;  /* 0x000eb80001147983 */ /* 0x000ef60000300a00 */
[----:B------:R-:W-:Y:S11]  /*17350*/  @!UPT UIADD3 URZ, URZ, URZ, URZ ;  /* 0x0000003f3f3ff290 */ /* 0x000ff6000fffe03f */
[----:B------:R-:W-:Y:S02]  /*17360*/  IMAD.MOV.U32 R3, RZ, RZ, R26 ;  /* 0x000000ffff037224 */ /* 0x000fe400078e001a */
[----:B------:R-:W-:Y:S02]  /*17370*/  IMAD.MOV.U32 R2, RZ, RZ, R27 ;  /* 0x000000ffff027224 */ /* 0x000fe400078e001b */
[----:B------:R-:W-:Y:S02]  /*17380*/  IMAD.MOV.U32 R29, RZ, RZ, R24 ;  /* 0x000000ffff1d7224 */ /* 0x000fe400078e0018 */
[----:B------:R-:W-:Y:S01]  /*17390*/  IMAD.MOV.U32 R28, RZ, RZ, R25 ;  /* 0x000000ffff1c7224 */ /* 0x000fe200078e0019 */
[----:B------:R-:W3:Y:S01]  /*173a0*/  LDL.LU.64 R26, [R1+0xeb0] ;  /* 0x000eb000011a7983 */ /* 0x000ee20000300a00 */
[----:B------:R-:W3:Y:S02]  /*173b0*/  LDL.LU.64 R24, [R1+0xea8] ;  /* 0x000ea80001187983 */ /* 0x000ee40000300a00 */
[C---:B---3--:R-:W-:Y:S11]  /*173c0*/  HMMA.16816.F32.BF16 R20, R24.reuse, R10, R20 ;  /* 0x0000000a1814723c */ /* 0x048ff60000041814 */
        /* <DEDUP_REMOVED lines=11> */
[----:B------:R-:W-:Y:S02]  /*17480*/  STL.64 [R1+0x178], R26 ;  /* 0x0001781a01007387 */ /* 0x000fe40000100a00 */
[----:B0-----:R-:W-:Y:S02]  /*17490*/  IMAD.MOV.U32 R24, RZ, RZ, R18 ;  /* 0x000000ffff187224 */ /* 0x001fe400078e0012 */
[----:B------:R-:W-:Y:S01]  /*174a0*/  IMAD.MOV.U32 R25, RZ, RZ, R19 ;  /* 0x000000ffff197224 */ /* 0x000fe200078e0013 */
[----:B------:R-:W3:Y:S01]  /*174b0*/  LDL.LU R18, [R1+0xe84] ;  /* 0x000e840001127983 */ /* 0x000ee20000300800 */
[----:B------:R-:W3:Y:S01]  /*174c0*/  LDL.LU R19, [R1+0xe80] ;  /* 0x000e800001137983 */ /* 0x000ee20000300800 */
        /* <DEDUP_REMOVED lines=8> */
[----:B------:R-:W3:Y:S01]  /*17550*/  LDL.LU.64 R14, [R1+0xe68] ;  /* 0x000e6800010e7983 */ /* 0x000ee20000300a00 */
[----:B------:R-:W3:Y:S11]  /*17560*/  LDL.LU.64 R12, [R1+0xe60] ;  /* 0x000e6000010c7983 */ /* 0x000ef60000300a00 */
[----:B------:R-:W-:Y:S10]  /*17570*/  @!UPT UIADD3 URZ, URZ, URZ, URZ ;  /* 0x0000003f3f3ff290 */ /* 0x000ff4000fffe03f */
[----:B------:R0:W-:Y:S01]  /*17580*/  STL.64 [R1+0x130], R20 ;  /* 0x0001301401007387 */ /* 0x0001e20000100a00 */
[----:B------:R1:W-:Y:S03]  /*17590*/  STL.64 [R1+0x138], R22 ;  /* 0x0001381601007387 */ /* 0x0003e60000100a00 */
[----:B0-----:R-:W2:Y:S01]  /*175a0*/  LDL.LU R20, [R1+0x20] ;  /* 0x0000200001147983 */ /* 0x001ea20000300800 */
[----:B------:R-:W2:Y:S02]  /*175b0*/  LDL.LU R21, [R1+0x24] ;  /* 0x0000240001157983 */ /* 0x000ea40000300800 */
[----:B-1----:R-:W2:Y:S02]  /*175c0*/  LDL.LU R22, [R1+0x28] ;  /* 0x0000280001167983 */ /* 0x002ea40000300800 */
[----:B------:R-:W-:Y:S02]  /*175d0*/  IMAD.MOV.U32 R23, RZ, RZ, R0 ;  /* 0x000000ffff177224 */ /* 0x000fe400078e0000 */
[----:B------:R-:W4:Y:S01]  /*175e0*/  LDL.LU R0, [R1+0xe58] ;  /* 0x000e580001007983 */ /* 0x000f220000300800 */
[----:B------:R-:W-:Y:S01]  /*175f0*/  IMAD.MOV.U32 R27, RZ, RZ, R8 ;  /* 0x000000ffff1b7224 */ /* 0x000fe200078e0008 */
[C---:B---3--:R-:W-:Y:S11]  /*17600*/  HMMA.16816.F32.BF16 R16, R12.reuse, R10, R16 ;  /* 0x0000000a0c10723c */ /* 0x048ff60000041810 */
[----:B------:R-:W-:Y:S11]  /*17610*/  @!UPT UIADD3 URZ, URZ, URZ, URZ ;  /* 0x0000003f3f3ff290 */ /* 0x000ff6000fffe03f */
[----:B------:R-:W-:Y:S01]  /*17620*/  @!UPT UIADD3 URZ, URZ, URZ, URZ ;  /* 0x0000003f3f3ff290 */ /* 0x000fe2000fffe03f */
[----:B------:R-:W-:Y:S01]  /*17630*/  STL.64 [R1+0x140], R16 ;  /* 0x0001401001007387 */ /* 0x000fe20000100a00 */
[----:B------:R0:W-:Y:S02]  /*17640*/  STL.64 [R1+0x148], R18 ;  /* 0x0001481201007387 */ /* 0x0001e40000100a00 */
[----:B------:R-:W-:Y:S01]  /*17650*/  IMAD.MOV.U32 R8, RZ, RZ, R16 ;  /* 0x000000ffff087224 */ /* 0x000fe200078e0010 */
[----:B0-----:R-:W3:Y:S01]  /*17660*/  LDL.LU.64 R18, [R1+0xe50] ;  /* 0x000e500001127983 */ /* 0x001ee20000300a00 */
[----:B------:R-:W3:Y:S01]  /*17670*/  LDL.LU.64 R16, [R1+0xe48] ;  /* 0x000e480001107983 */ /* 0x000ee20000300a00 */
[----:B--2---:R-:W-:Y:S01]  /*17680*/  HMMA.16816.F32.BF16 R20, R12, R6, R20 ;  /* 0x000000060c14723c */ /* 0x004fe20000041814 */
[----:B------:R-:W-:Y:S01]  /*17690*/  IMAD.MOV.U32 R26, RZ, RZ, R9 ;  /* 0x000000ffff1a7224 */ /* 0x000fe200078e0009 */
[----:B------:R-:W-:Y:S11]  /*176a0*/  STL [R1+0xd60], R8 ;  /* 0x000d600801007387 */ /* 0x000ff60000100800 */
[----:B------:R-:W-:Y:S11]  /*176b0*/  @!UPT UIADD3 URZ, URZ, URZ, URZ ;  /* 0x0000003f3f3ff290 */ /* 0x000ff6000fffe03f */
[----:B------:R-:W-:Y:S02]  /*176c0*/  IMAD.MOV.U32 R9, RZ, RZ, R20 ;  /* 0x000000ffff097224 */ /* 0x000fe400078e0014 */
[----:B------:R-:W-:Y:S02]  /*176d0*/  IMAD.MOV.U32 R12, RZ, RZ, R22 ;  /* 0x000000ffff0c7224 */ /* 0x000fe400078e0016 */
[----:B------:R-:W-:Y:S01]  /*176e0*/  IMAD.MOV.U32 R13, RZ, RZ, R23 ;  /* 0x000000ffff0d7224 */ /* 0x000fe200078e0017 */
[----:B------:R-:W-:Y:S01]  /*176f0*/  STL.64 [R1+0x40], R20 ;  /* 0x0000401401007387 */ /* 0x000fe20000100a00 */
[----:B------:R-:W-:Y:S02]  /*17700*/  STL.64 [R1+0x48], R22 ;  /* 0x0000481601007387 */ /* 0x000fe40000100a00 */
[----:B------:R-:W2:Y:S02]  /*17710*/  LDL.LU.64 R4, [R1+0x108] ;  /* 0x0001080001047983 */ /* 0x000ea40000300a00 */
[----:B------:R-:W-:Y:S01]  /*17720*/  STL [R1+0xd6c], R9 ;  /* 0x000d6c0901007387 */ /* 0x000fe20000100800 */
[----:B------:R-:W-:Y:S01]  /*17730*/  STL [R1+0xd68], R12 ;  /* 0x000d680c01007387 */ /* 0x000fe20000100800 */
[----:B------:R0:W-:Y:S01]  /*17740*/  STL [R1+0xd64], R13 ;  /* 0x000d640d01007387 */ /* 0x0001e20000100800 */
[----:B---3--:R-:W-:Y:S02]  /*17750*/  HMMA.16816.F32.BF16 R24, R16, R10, R24 ;  /* 0x0000000a1018723c */ /* 0x008fe40000041818 */
[----:B------:R-:W3:Y:S01]  /*17760*/  LDL.LU.64 R10, [R1+0x100] ;  /* 0x00010000010a7983 */ /* 0x000ee20000300a00 */
[----:B0-----:R-:W2:Y:S02]  /*17770*/  LDL.LU R13, [R1+0xb74] ;  /* 0x000b7400010d7983 */ /* 0x001ea40000300800 */
[----:B------:R-:W2:Y:S02]  /*17780*/  LDL.LU R12, [R1+0xb6c] ;  /* 0x000b6c00010c7983 */ /* 0x000ea40000300800 */
[----:B------:R-:W2:Y:S01]  /*17790*/  LDL.LU R9, [R1+0xb90] ;  /* 0x000b900001097983 */ /* 0x000ea20000300800 */
[----:B------:R-:W2:Y:S01]  /*177a0*/  LDL.LU R14, [R1+0xb64] ;  /* 0x000b6400010e7983 */ /* 0x000ea20000300800 */
[----:B------:R-:W2:Y:S03]  /*177b0*/  LDL.LU R15, [R1+0xb88] ;  /* 0x000b8800010f7983 */ /* 0x000ea60000300800 */
[----:B--2---:R-:W-:Y:S01]  /*177c0*/  STL.64 [R1+0xe40], R14 ;  /* 0x000e400e01007387 */ /* 0x004fe20000100a00 */
[----:B------:R0:W-:Y:S02]  /*177d0*/  STL.64 [R1+0xe38], R12 ;  /* 0x000e380c01007387 */ /* 0x0001e40000100a00 */
[----:B------:R-:W2:Y:S02]  /*177e0*/  LDL.LU R8, [R1+0xb5c] ;  /* 0x000b5c0001087983 */ /* 0x000ea40000300800 */
[----:B------:R-:W2:Y:S01]  /*177f0*/  LDL.LU R20, [R1+0xb80] ;  /* 0x000b800001147983 */ /* 0x000ea20000300800 */
[----:B------:R-:W2:Y:S01]  /*17800*/  LDL.LU R21, [R1+0xb54] ;  /* 0x000b540001157983 */ /* 0x000ea20000300800 */
[----:B------:R-:W2:Y:S02]  /*17810*/  LDL.LU R22, [R1+0xb78] ;  /* 0x000b780001167983 */ /* 0x000ea40000300800 */
[----:B------:R-:W2:Y:S02]  /*17820*/  LDL.LU R23, [R1+0xb4c] ;  /* 0x000b4c0001177983 */ /* 0x000ea40000300800 */
[----:B0-----:R-:W-:-:S02]  /*17830*/  IMAD.MOV.U32 R12, RZ, RZ, R29 ;  /* 0x000000ffff0c7224 */ /* 0x001fc400078e001d */
[----:B------:R-:W-:-:S04]  /*17840*/  IMAD.MOV.U32 R29, RZ, RZ, c[0x0][0x188] ;  /* 0x00006200ff1d7624 */ /* 0x000fc800078e00ff */
[----:B------:R-:W-:Y:S02]  /*17850*/  IMAD.SHL.U32 R29, R29, 0x80, RZ ;  /* 0x000000801d1d7824 */ /* 0x000fe400078e00ff */
[----:B------:R-:W-:Y:S02]  /*17860*/  IMAD.MOV.U32 R13, RZ, RZ, R28 ;  /* 0x000000ffff0d7224 */ /* 0x000fe400078e001c */
[----:B------:R-:W2:Y:S01]  /*17870*/  LDL.LU R28, [R1+0xb70] ;  /* 0x000b7000011c7983 */ /* 0x000ea20000300800 */
[----:B------:R-:W-:Y:S02]  /*17880*/  IMAD.SHL.U32 R29, R29, 0x2, RZ ;  /* 0x000000021d1d7824 */ /* 0x000fe400078e00ff */
[----:B------:R0:W-:Y:S02]  /*17890*/  STL [R1+0xd7c], R24 ;  /* 0x000d7c1801007387 */ /* 0x0001e40000100800 */
[----:B------:R-:W-:Y:S01]  /*178a0*/  IMAD.MOV.U32 R15, RZ, RZ, R2 ;  /* 0x000000ffff0f7224 */ /* 0x000fe200078e0002 */
[-C--:B------:R-:W-:Y:S01]  /*178b0*/  IADD3 R2, P0, R4, R29.reuse, RZ ;  /* 0x0000001d04027210 */ /* 0x080fe20007f1e0ff */
[----:B0-----:R-:W2:Y:S01]  /*178c0*/  LDL.LU R24, [R1+0xb7c] ;  /* 0x000b7c0001187983 */ /* 0x001ea20000300800 */
[----:B------:R0:W-:Y:S03]  /*178d0*/  STL [R1+0xd78], R25 ;  /* 0x000d781901007387 */ /* 0x0001e60000100800 */
[----:B0-----:R-:W2:Y:S01]  /*178e0*/  LDL.LU R25, [R1+0xb84] ;  /* 0x000b840001197983 */ /* 0x001ea20000300800 */
[----:B------:R0:W-:Y:S03]  /*178f0*/  STL [R1+0xd74], R26 ;  /* 0x000d741a01007387 */ /* 0x0001e60000100800 */
[----:B0-----:R-:W2:Y:S01]  /*17900*/  LDL.LU R26, [R1+0xb8c] ;  /* 0x000b8c00011a7983 */ /* 0x001ea20000300800 */
[----:B------:R0:W-:Y:S03]  /*17910*/  STL [R1+0xd70], R27 ;  /* 0x000d701b01007387 */ /* 0x0001e60000100800 */
[----:B0-----:R-:W2:Y:S01]  /*17920*/  LDL.LU R27, [R1+0xb94] ;  /* 0x000b9400011b7983 */ /* 0x001ea20000300800 */
[----:B------:R0:W-:Y:S03]  /*17930*/  STL [R1+0xd80], R2 ;  /* 0x000d800201007387 */ /* 0x0001e60000100800 */
[----:B0-----:R-:W2:Y:S01]  /*17940*/  LDL.LU R2, [R1+0x440] ;  /* 0x0004400001027983 */ /* 0x001ea20000300800 */
[----:B------:R-:W-:Y:S01]  /*17950*/  IMAD.MOV.U32 R14, RZ, RZ, R3 ;  /* 0x000000ffff0e7224 */ /* 0x000fe200078e0003 */
[----:B---3--:R-:W-:Y:S01]  /*17960*/  IADD3 R3, P1, R10, R29, RZ ;  /* 0x0000001d0a037210 */ /* 0x008fe20007f3e0ff */
[----:B----4-:R-:W-:-:S04]  /*17970*/  IMAD.X R4, R5, 0x1, R0, P0 ;  /* 0x0000000105047824 */ /* 0x010fc800000e0600 */
[----:B------:R-:W-:Y:S01]  /*17980*/  IMAD.X R5, R11, 0x1, R0, P1 ;  /* 0x000000010b057824 */ /* 0x000fe200008e0600 */
[----:B------:R-:W-:Y:S01]  /*17990*/  STL [R1+0xd84], R3 ;  /* 0x000d840301007387 */ /* 0x000fe20000100800 */
[----:B------:R-:W-:Y:S01]  /*179a0*/  STL [R1+0xd88], R4 ;  /* 0x000d880401007387 */ /* 0x000fe20000100800 */
[----:B------:R-:W-:Y:S01]  /*179b0*/  HMMA.16816.F32.BF16 R16, R16, R6, R12 ;  /* 0x000000061010723c */ /* 0x000fe2000004180c */
[----:B--2---:R-:W-:-:S05]  /*179c0*/  IADD3 R2, R2, 0x1, RZ ;  /* 0x0000000102027810 */ /* 0x004fca0007ffe0ff */
[----:B------:R-:W-:Y:S01]  /*179d0*/  STL [R1+0x440], R2 ;  /* 0x0004400201007387 */ /* 0x000fe20000100800 */
[----:B------:R-:W-:Y:S02]  /*179e0*/  STL [R1+0xd8c], R5 ;  /* 0x000d8c0501007387 */ /* 0x000fe40000100800 */
[----:B------:R-:W2:Y:S02]  /*179f0*/  LDL.LU.64 R14, [R1+0xe40] ;  /* 0x000e4000010e7983 */ /* 0x000ea40000300a00 */
[----:B------:R-:W3:Y:S11]  /*17a00*/  LDL.LU.64 R12, [R1+0xe38] ;  /* 0x000e3800010c7983 */ /* 0x000ef60000300a00 */
[----:B------:R-:W-:Y:S02]  /*17a10*/  @!UPT UIADD3 URZ, URZ, URZ, URZ ;  /* 0x0000003f3f3ff290 */ /* 0x000fe4000fffe03f */
[----:B------:R-:W-:Y:S02]  /*17a20*/  IMAD.MOV.U32 R10, RZ, RZ, R16 ;  /* 0x000000ffff0a7224 */ /* 0x000fe400078e0010 */
[----:B------:R-:W-:Y:S02]  /*17a30*/  IMAD.MOV.U32 R11, RZ, RZ, R17 ;  /* 0x000000ffff0b7224 */ /* 0x000fe400078e0011 */
[----:B------:R-:W-:Y:S02]  /*17a40*/  IMAD.MOV.U32 R6, RZ, RZ, R18 ;  /* 0x000000ffff067224 */ /* 0x000fe400078e0012 */
[----:B------:R-:W-:Y:S01]  /*17a50*/  IMAD.MOV.U32 R7, RZ, RZ, R19 ;  /* 0x000000ffff077224 */ /* 0x000fe200078e0013 */
[----:B------:R-:W-:Y:S01]  /*17a60*/  STL.64 [R1+0x150], R16 ;  /* 0x0001501001007387 */ /* 0x000fe20000100a00 */
[----:B------:R-:W-:Y:S01]  /*17a70*/  STL.64 [R1+0x158], R18 ;  /* 0x0001581201007387 */ /* 0x000fe20000100a00 */
[-C--:B------:R-:W-:Y:S01]  /*17a80*/  IADD3 R27, P5, R27, R29.reuse, RZ ;  /* 0x0000001d1b1b7210 */ /* 0x080fe20007fbe0ff */
[----:B------:R-:W-:Y:S01]  /*17a90*/  STL [R1+0xd9c], R10 ;  /* 0x000d9c0a01007387 */ /* 0x000fe20000100800 */
[-C--:B------:R-:W-:Y:S01]  /*17aa0*/  IADD3 R26, P6, R26, R29.reuse, RZ ;  /* 0x0000001d1a1a7210 */ /* 0x080fe20007fde0ff */
[----:B------:R-:W-:Y:S01]  /*17ab0*/  STL [R1+0xd98], R11 ;  /* 0x000d980b01007387 */ /* 0x000fe20000100800 */
[-C--:B------:R-:W-:Y:S01]  /*17ac0*/  IADD3 R25, P1, R25, R29.reuse, RZ ;  /* 0x0000001d19197210 */ /* 0x080fe20007f3e0ff */
[----:B------:R-:W-:Y:S01]  /*17ad0*/  STL [R1+0xd94], R6 ;  /* 0x000d940601007387 */ /* 0x000fe20000100800 */
[-C--:B------:R-:W-:Y:S01]  /*17ae0*/  IADD3 R24, P2, R24, R29.reuse, RZ ;  /* 0x0000001d18187210 */ /* 0x080fe20007f5e0ff */
[----:B------:R-:W-:Y:S01]  /*17af0*/  STL [R1+0xd90], R7 ;  /* 0x000d900701007387 */ /* 0x000fe20000100800 */
[----:B------:R-:W-:Y:S02]  /*17b00*/  STL [R1+0xb94], R27 ;  /* 0x000b941b01007387 */ /* 0x000fe40000100800 */
[----:B------:R-:W-:Y:S02]  /*17b10*/  STL [R1+0xb8c], R26 ;  /* 0x000b8c1a01007387 */ /* 0x000fe40000100800 */
[--C-:B------:R-:W-:Y:S01]  /*17b20*/  IMAD.X R9, R9, 0x1, R0.reuse, P5 ;  /* 0x0000000109097824 */ /* 0x100fe200028e0600 */
[----:B------:R-:W-:Y:S01]  /*17b30*/  STL [R1+0xb84], R25 ;  /* 0x000b841901007387 */ /* 0x000fe20000100800 */
[----:B------:R-:W-:Y:S02]  /*17b40*/  STL [R1+0xb7c], R24 ;  /* 0x000b7c1801007387 */ /* 0x000fe40000100800 */
[--C-:B------:R-:W-:Y:S01]  /*17b50*/  IMAD.X R20, R20, 0x1, R0.reuse, P1 ;  /* 0x0000000114147824 */ /* 0x100fe200008e0600 */
[-C--:B------:R-:W-:Y:S01]  /*17b60*/  IADD3 R21, P1, R21, R29.reuse, RZ ;  /* 0x0000001d15157210 */ /* 0x080fe20007f3e0ff */
[----:B------:R-:W-:Y:S01]  /*17b70*/  IMAD.X R22, R22, 0x1, R0, P2 ;  /* 0x0000000116167824 */ /* 0x000fe200010e0600 */
[----:B------:R-:W-:-:S02]  /*17b80*/  IADD3 R23, P2, R23, R29, RZ ;  /* 0x0000001d17177210 */ /* 0x000fc40007f5e0ff */
[-C--:B---3--:R-:W-:Y:S02]  /*17b90*/  IADD3 R13, P3, R13, R29.reuse, RZ ;  /* 0x0000001d0d0d7210 */ /* 0x088fe40007f7e0ff */
[-C--:B------:R-:W-:Y:S02]  /*17ba0*/  IADD3 R12, P4, R12, R29.reuse, RZ ;  /* 0x0000001d0c0c7210 */ /* 0x080fe40007f9e0ff */
[-C--:B--2---:R-:W-:Y:S01]  /*17bb0*/  IADD3 R14, P5, R14, R29.reuse, RZ ;  /* 0x0000001d0e0e7210 */ /* 0x084fe20007fbe0ff */
[--C-:B------:R-:W-:Y:S01]  /*17bc0*/  IMAD.X R15, R15, 0x1, R0.reuse, P6 ;  /* 0x000000010f0f7824 */ /* 0x100fe200030e0600 */
[----:B------:R-:W-:Y:S01]  /*17bd0*/  IADD3 R8, P6, R8, R29, RZ ;  /* 0x0000001d08087210 */ /* 0x000fe20007fde0ff */
[----:B------:R-:W-:Y:S01]  /*17be0*/  STL [R1+0xb74], R13 ;  /* 0x000b740d01007387 */ /* 0x000fe20000100800 */
[----:B------:R-:W-:Y:S02]  /*17bf0*/  STL [R1+0xb6c], R12 ;  /* 0x000b6c0c01007387 */ /* 0x000fe40000100800 */
[----:B------:R-:W-:Y:S02]  /*17c00*/  STL [R1+0xb90], R9 ;  /* 0x000b900901007387 */ /* 0x000fe40000100800 */
[----:B------:R-:W-:Y:S01]  /*17c10*/  STL [R1+0xb64], R14 ;  /* 0x000b640e01007387 */ /* 0x000fe20000100800 */
[----:B------:R-:W-:Y:S01]  /*17c20*/  STL [R1+0xb88], R15 ;  /* 0x000b880f01007387 */ /* 0x000fe20000100800 */
[----:B------:R-:W-:Y:S02]  /*17c30*/  STL [R1+0xb5c], R8 ;  /* 0x000b5c0801007387 */ /* 0x000fe40000100800 */
[----:B------:R-:W-:Y:S02]  /*17c40*/  STL [R1+0xb80], R20 ;  /* 0x000b801401007387 */ /* 0x000fe40000100800 */
[----:B------:R-:W-:Y:S01]  /*17c50*/  STL [R1+0xb54], R21 ;  /* 0x000b541501007387 */ /* 0x000fe20000100800 */
[----:B------:R0:W-:Y:S01]  /*17c60*/  STL [R1+0xe30], R0 ;  /* 0x000e300001007387 */ /* 0x0001e20000100800 */
[----:B------:R-:W-:-:S02]  /*17c70*/  IMAD.X R28, R28, 0x1, R0, P3 ;  /* 0x000000011c1c7824 */ /* 0x000fc400018e0600 */
[----:B------:R-:W-:Y:S01]  /*17c80*/  STL [R1+0xb78], R22 ;  /* 0x000b781601007387 */ /* 0x000fe20000100800 */
[----:B0-----:R-:W2:Y:S01]  /*17c90*/  LDL.LU R0, [R1+0xb44] ;  /* 0x000b440001007983 */ /* 0x001ea20000300800 */
[----:B------:R-:W-:Y:S02]  /*17ca0*/  STL [R1+0xb4c], R23 ;  /* 0x000b4c1701007387 */ /* 0x000fe40000100800 */
[----:B------:R-:W3:Y:S02]  /*17cb0*/  LDL.LU R7, [R1+0xb34] ;  /* 0x000b340001077983 */ /* 0x000ee40000300800 */
[----:B------:R-:W-:Y:S01]  /*17cc0*/  STL [R1+0xb70], R28 ;  /* 0x000b701c01007387 */ /* 0x000fe20000100800 */
[----:B------:R-:W-:Y:S01]  /*17cd0*/  ISETP.NE.U32.AND P0, PT, R2, UR5, PT ;  /* 0x0000000502007c0c */ /* 0x000fe2000bf05070 */
[----:B---3--:R0:W-:Y:S04]  /*17ce0*/  STL [R1+0xe2c], R7 ;  /* 0x000e2c0701007387 */ /* 0x0081e80000100800 */
[----:B0-----:R-:W3:Y:S01]  /*17cf0*/  LDL.LU R7, [R1+0xb3c] ;  /* 0x000b3c0001077983 */ /* 0x001ee20000300800 */
[----:B------:R-:W4:Y:S02]  /*17d00*/  LDL.LU R6, [R1+0xb58] ;  /* 0x000b580001067983 */ /* 0x000f240000300800 */
        /* <DEDUP_REMOVED lines=20> */
[----:B------:R-:W3:Y:S01]  /*17e50*/  LDL.LU R20, [R1+0xadc] ;  /* 0x000adc0001147983 */ /* 0x000ee20000300800 */
[----:B--2---:R-:W-:Y:S01]  /*17e60*/  IADD3 R0, P3, R0, R29, RZ ;  /* 0x0000001d00007210 */ /* 0x004fe20007f7e0ff */
[----:B------:R-:W2:Y:S01]  /*17e70*/  LDL.LU R21, [R1+0xb00] ;  /* 0x000b000001157983 */ /* 0x000ea20000300800 */
[----:B------:R-:W2:Y:S02]  /*17e80*/  LDL.LU R22, [R1+0xad4] ;  /* 0x000ad40001167983 */ /* 0x000ea40000300800 */
[----:B------:R-:W2:Y:S02]  /*17e90*/  LDL.LU R23, [R1+0xaf8] ;  /* 0x000af80001177983 */ /* 0x000ea40000300800 */
[----:B------:R-:W2:Y:S01]  /*17ea0*/  LDL.LU R28, [R1+0xacc] ;  /* 0x000acc00011c7983 */ /* 0x000ea20000300800 */
[----:B------:R0:W-:Y:S04]  /*17eb0*/  STL [R1+0xb44], R0 ;  /* 0x000b440001007387 */ /* 0x0001e80000100800 */
[----:B0-----:R-:W2:Y:S01]  /*17ec0*/  LDL.LU R0, [R1+0xe30] ;  /* 0x000e300001007983 */ /* 0x001ea20000300800 */
[----:B------:R-:W2:Y:S02]  /*17ed0*/  LDL.LU R29, [R1+0xb68] ;  /* 0x000b6800011d7983 */ /* 0x000ea40000300800 */
[----:B--2---:R-:W-:-:S05]  /*17ee0*/  IMAD.X R29, R29, 0x1, R0, P4 ;  /* 0x000000011d1d7824 */ /* 0x004fca00020e0600 */
[----:B------:R0:W-:Y:S02]  /*17ef0*/  STL [R1+0xb68], R29 ;  /* 0x000b681d01007387 */ /* 0x0001e40000100800 */
[----:B0-----:R-:W-:-:S04]  /*17f00*/  IMAD.MOV.U32 R29, RZ, RZ, c[0x0][0x188] ;  /* 0x00006200ff1d7624 */ /* 0x001fc800078e00ff */
[----:B------:R-:W-:-:S04]  /*17f10*/  IMAD.SHL.U32 R29, R29, 0x80, RZ ;  /* 0x000000801d1d7824 */ /* 0x000fc800078e00ff */
[----:B------:R-:W-:-:S05]  /*17f20*/  IMAD.SHL.U32 R29, R29, 0x2, RZ ;  /* 0x000000021d1d7824 */ /* 0x000fca00078e00ff */
[----:B---3--:R-:W-:-:S05]  /*17f30*/  IADD3 R7, P4, R7, R29, RZ ;  /* 0x0000001d07077210 */ /* 0x008fca0007f9e0ff */
[----:B------:R0:W-:Y:S04]  /*17f40*/  STL [R1+0xb3c], R7 ;  /* 0x000b3c0701007387 */ /* 0x0001e80000100800 */
[----:B0-----:R-:W2:Y:S01]  /*17f50*/  LDL.LU R7, [R1+0xe2c] ;  /* 0x000e2c0001077983 */ /* 0x001ea20000300800 */
[----:B------:R-:W3:Y:S02]  /*17f60*/  LDL.LU R29, [R1+0xb60] ;  /* 0x000b6000011d7983 */ /* 0x000ee40000300800 */
[--C-:B----4-:R-:W-:Y:S02]  /*17f70*/  IMAD.X R6, R6, 0x1, R0.reuse, P6 ;  /* 0x0000000106067824 */ /* 0x110fe400030e0600 */
[--C-:B------:R-:W-:Y:S02]  /*17f80*/  IMAD.X R10, R10, 0x1, R0.reuse, P1 ;  /* 0x000000010a0a7824 */ /* 0x100fe400008e0600 */
[----:B------:R-:W-:-:S02]  /*17f90*/  IMAD.X R17, R17, 0x1, R0, P2 ;  /* 0x0000000111117824 */ /* 0x000fc400010e0600 */
[--C-:B------:R-:W-:Y:S02]  /*17fa0*/  IMAD.X R19, R19, 0x1, R0.reuse, P3 ;  /* 0x0000000113137824 */ /* 0x100fe400018e0600 */
[--C-:B------:R-:W-:Y:S02]  /*17fb0*/  IMAD.X R4, R4, 0x1, R0.reuse, P4 ;  /* 0x0000000104047824 */ /* 0x100fe400020e0600 */
[----:B---3--:R-:W-:-:S05]  /*17fc0*/  IMAD.X R29, R29, 0x1, R0, P5 ;  /* 0x000000011d1d7824 */ /* 0x008fca00028e0600 */
[----:B------:R0:W-:Y:S02]  /*17fd0*/  STL [R1+0xb60], R29 ;  /* 0x000b601d01007387 */ /* 0x0001e40000100800 */
[----:B0-----:R-:W-:-:S04]  /*17fe0*/  IMAD.MOV.U32 R29, RZ, RZ, c[0x0][0x188] ;  /* 0x00006200ff1d7624 */ /* 0x001fc800078e00ff */
[----:B------:R-:W-:-:S04]  /*17ff0*/  IMAD.SHL.U32 R29, R29, 0x80, RZ ;  /* 0x000000801d1d7824 */ /* 0x000fc800078e00ff */
[----:B------:R-:W-:-:S05]  /*18000*/  IMAD.SHL.U32 R29, R29, 0x2, RZ ;  /* 0x000000021d1d7824 */ /* 0x000fca00078e00ff */
[-C--:B--2---:R-:W-:Y:S02]  /*18010*/  IADD3 R7, P5, R7, R29.reuse, RZ ;  /* 0x0000001d07077210 */ /* 0x084fe40007fbe0ff */
[-C--:B------:R-:W-:Y:S02]  /*18020*/  IADD3 R11, P6, R11, R29.reuse, RZ ;  /* 0x0000001d0b0b7210 */ /* 0x080fe40007fde0ff */
[-C--:B------:R-:W-:Y:S02]  /*18030*/  IADD3 R16, P1, R16, R29.reuse, RZ ;  /* 0x0000001d10107210 */ /* 0x080fe40007f3e0ff */
[-C--:B------:R-:W-:Y:S01]  /*18040*/  IADD3 R18, P2, R18, R29.reuse, RZ ;  /* 0x0000001d12127210 */ /* 0x080fe20007f5e0ff */
[----:B------:R0:W-:Y:S01]  /*18050*/  STL [R1+0xb34], R7 ;  /* 0x000b340701007387 */ /* 0x0001e20000100800 */
[----:B------:R-:W-:Y:S02]  /*18060*/  STL [R1+0xb58], R6 ;  /* 0x000b580601007387 */ /* 0x000fe40000100800 */
[----:B------:R-:W-:Y:S02]  /*18070*/  STL [R1+0xb2c], R11 ;  /* 0x000b2c0b01007387 */ /* 0x000fe40000100800 */
[----:B------:R-:W-:Y:S01]  /*18080*/  STL [R1+0xb50], R10 ;  /* 0x000b500a01007387 */ /* 0x000fe20000100800 */
[-C--:B------:R-:W-:Y:S01]  /*18090*/  IADD3 R5, P3, R5, R29.reuse, RZ ;  /* 0x0000001d05057210 */ /* 0x080fe20007f7e0ff */
[----:B------:R-:W-:Y:S01]  /*180a0*/  STL [R1+0xb24], R16 ;  /* 0x000b241001007387 */ /* 0x000fe20000100800 */
[----:B------:R-:W-:Y:S01]  /*180b0*/  STL [R1+0xb48], R17 ;  /* 0x000b481101007387 */ /* 0x000fe20000100800 */
[-C--:B------:R-:W-:Y:S01]  /*180c0*/  IADD3 R3, P4, R3, R29.reuse, RZ ;  /* 0x0000001d03037210 */ /* 0x080fe20007f9e0ff */
[----:B------:R-:W-:Y:S02]  /*180d0*/  STL [R1+0xb1c], R18 ;  /* 0x000b1c1201007387 */ /* 0x000fe40000100800 */
[--C-:B------:R-:W-:Y:S01]  /*180e0*/  IMAD.X R2, R2, 0x1, R0.reuse, P5 ;  /* 0x0000000102027824 */ /* 0x100fe200028e0600 */
        /* <DEDUP_REMOVED lines=25> */
[----:B------:R-:W-:Y:S01]  /*18280*/  STL [R1+0xae4], R15 ;  /* 0x000ae40f01007387 */ /* 0x000fe20000100800 */
[-C--:B------:R-:W-:Y:S01]  /*18290*/  IADD3 R22, P5, R22, R29.reuse, RZ ;  /* 0x0000001d16167210 */ /* 0x080fe20007fbe0ff */
[----:B------:R-:W-:Y:S02]  /*182a0*/  STL [R1+0xb08], R8 ;  /* 0x000b080801007387 */ /* 0x000fe40000100800 */
[--C-:B------:R-:W-:Y:S01]  /*182b0*/  IMAD.X R23, R23, 0x1, R0.reuse, P6 ;  /* 0x0000000117177824 */ /* 0x100fe200030e0600 */
[----:B------:R-:W-:Y:S01]  /*182c0*/  STL [R1+0xadc], R20 ;  /* 0x000adc1401007387 */ /* 0x000fe20000100800 */
[----:B------:R-:W-:Y:S01]  /*182d0*/  IADD3 R28, P6, R28, R29, RZ ;  /* 0x0000001d1c1c7210 */ /* 0x000fe20007fde0ff */
[----:B------:R-:W-:Y:S02]  /*182e0*/  STL [R1+0xb00], R21 ;  /* 0x000b001501007387 */ /* 0x000fe40000100800 */
[----:B------:R-:W2:Y:S01]  /*182f0*/  LDL.LU R29, [R1+0xaf0] ;  /* 0x000af000011d7983 */ /* 0x000ea20000300800 */
[----:B------:R-:W-:Y:S01]  /*18300*/  STL [R1+0xad4], R22 ;  /* 0x000ad41601007387 */ /* 0x000fe20000100800 */
[----:B0-----:R-:W3:Y:S02]  /*18310*/  LDL.LU R7, [R1+0xae0] ;  /* 0x000ae00001077983 */ /* 0x001ee40000300800 */
[----:B------:R-:W-:Y:S01]  /*18320*/  STL [R1+0xaf8], R23 ;  /* 0x000af81701007387 */ /* 0x000fe20000100800 */
[----:B---3--:R0:W-:Y:S01]  /*18330*/  STL [R1+0xe24], R7 ;  /* 0x000e240701007387 */ /* 0x0081e20000100800 */
[----:B------:R-:W-:Y:S03]  /*18340*/  STL [R1+0xacc], R28 ;  /* 0x000acc1c01007387 */ /* 0x000fe60000100800 */
[----:B0-----:R-:W3:Y:S01]  /*18350*/  LDL.LU R7, [R1+0xabc] ;  /* 0x000abc0001077983 */ /* 0x001ee20000300800 */
[----:B--2---:R-:W-:-:S03]  /*18360*/  IMAD.X R29, R29, 0x1, R0, P1 ;  /* 0x000000011d1d7824 */ /* 0x004fc600008e0600 */
[----:B---3--:R0:W-:Y:S04]  /*18370*/  STL [R1+0xe28], R7 ;  /* 0x000e280701007387 */ /* 0x0081e80000100800 */
[----:B0-----:R-:W2:Y:S01]  /*18380*/  LDL.LU R7, [R1+0xac4] ;  /* 0x000ac40001077983 */ /* 0x001ea20000300800 */
[----:B------:R-:W3:Y:S02]  /*18390*/  LDL.LU R6, [R1+0xab4] ;  /* 0x000ab40001067983 */ /* 0x000ee40000300800 */
[----:B------:R-:W4:Y:S02]  /*183a0*/  LDL.LU R11, [R1+0xad8] ;  /* 0x000ad800010b7983 */ /* 0x000f240000300800 */
        /* <DEDUP_REMOVED lines=24> */
[----:B------:R0:W-:Y:S02]  /*18530*/  STL [R1+0xaf0], R29 ;  /* 0x000af01d01007387 */ /* 0x0001e40000100800 */
[----:B0-----:R-:W-:-:S04]  /*18540*/  IMAD.MOV.U32 R29, RZ, RZ, c[0x0][0x188] ;  /* 0x00006200ff1d7624 */ /* 0x001fc800078e00ff */
[----:B------:R-:W-:-:S04]  /*18550*/  IMAD.SHL.U32 R29, R29, 0x80, RZ ;  /* 0x000000801d1d7824 */ /* 0x000fc800078e00ff */
[----:B------:R-:W-:-:S05]  /*18560*/  IMAD.SHL.U32 R29, R29, 0x2, RZ ;  /* 0x000000021d1d7824 */ /* 0x000fca00078e00ff */
[----:B--2---:R-:W-:-:S05]  /*18570*/  IADD3 R7, P1, R7, R29, RZ ;  /* 0x0000001d07077210 */ /* 0x004fca0007f3e0ff */
        /* <DEDUP_REMOVED lines=8> */
[----:B------:R-:W-:-:S05]  /*18600*/  IADD3 R7, P2, R7, R29, RZ ;  /* 0x0000001d07077210 */ /* 0x000fca0007f5e0ff */
[----:B------:R0:W-:Y:S04]  /*18610*/  STL [R1+0xabc], R7 ;  /* 0x000abc0701007387 */ /* 0x0001e80000100800 */
[----:B0-----:R-:W2:Y:S01]  /*18620*/  LDL.LU R7, [R1+0xe24] ;  /* 0x000e240001077983 */ /* 0x001ea20000300800 */
[--C-:B----4-:R-:W-:Y:S01]  /*18630*/  IMAD.X R11, R11, 0x1, R0.reuse, P4 ;  /* 0x000000010b0b7824 */ /* 0x110fe200020e0600 */
[-C--:B---3--:R-:W-:Y:S01]  /*18640*/  IADD3 R10, P4, R10, R29.reuse, RZ ;  /* 0x0000001d0a0a7210 */ /* 0x088fe20007f9e0ff */
[--C-:B------:R-:W-:Y:S01]  /*18650*/  IMAD.X R16, R16, 0x1, R0.reuse, P5 ;  /* 0x0000000110107824 */ /* 0x100fe200028e0600 */
[-C--:B------:R-:W-:Y:S01]  /*18660*/  IADD3 R17, P5, R17, R29.reuse, RZ ;  /* 0x0000001d11117210 */ /* 0x080fe20007fbe0ff */
        /* <DEDUP_REMOVED lines=15> */
[----:B------:R-:W-:Y:S01]  /*18760*/  IADD3 R21, P2, R21, R29, RZ ;  /* 0x0000001d15157210 */ /* 0x000fe20007f5e0ff */
[----:B------:R-:W-:-:S02]  /*18770*/  IMAD.X R28, R28, 0x1, R0, P4 ;  /* 0x000000011c1c7824 */ /* 0x000fc400020e0600 */
[----:B--2---:R-:W-:Y:S01]  /*18780*/  IMAD.X R7, R7, 0x1, R0, P3 ;  /* 0x0000000107077824 */ /* 0x004fe200018e0600 */
[----:B------:R-:W-:-:S04]  /*18790*/  IADD3 R6, P3, R6, R29, RZ ;  /* 0x0000001d06067210 */ /* 0x000fc80007f7e0ff */
[----:B------:R-:W-:Y:S01]  /*187a0*/  STL [R1+0xae0], R7 ;  /* 0x000ae00701007387 */ /* 0x000fe20000100800 */
[----:B------:R-:W-:Y:S02]  /*187b0*/  STL [R1+0xab4], R6 ;  /* 0x000ab40601007387 */ /* 0x000fe40000100800 */
[----:B------:R-:W-:Y:S02]  /*187c0*/  STL [R1+0xad8], R11 ;  /* 0x000ad80b01007387 */ /* 0x000fe40000100800 */
[----:B------:R-:W-:Y:S01]  /*187d0*/  STL [R1+0xaac], R10 ;  /* 0x000aac0a01007387 */ /* 0x000fe20000100800 */
[----:B------:R-:W-:Y:S01]  /*187e0*/  STL [R1+0xad0], R16 ;  /* 0x000ad01001007387 */ /* 0x000fe20000100800 */
[----:B------:R-:W-:Y:S02]  /*187f0*/  STL [R1+0xaa4], R17 ;  /* 0x000aa41101007387 */ /* 0x000fe40000100800 */
[----:B------:R-:W-:Y:S02]  /*18800*/  STL [R1+0xac8], R18 ;  /* 0x000ac81201007387 */ /* 0x000fe40000100800 */
[----:B------:R-:W-:Y:S02]  /*18810*/  STL [R1+0xa9c], R19 ;  /* 0x000a9c1301007387 */ /* 0x000fe40000100800 */
[--C-:B------:R-:W-:Y:S01]  /*18820*/  IMAD.X R27, R27, 0x1, R0.reuse, P3 ;  /* 0x000000011b1b7824 */ /* 0x100fe200018e0600 */
[----:B------:R-:W-:Y:S01]  /*18830*/  STL [R1+0xac0], R5 ;  /* 0x000ac00501007387 */ /* 0x000fe20000100800 */
[----:B------:R-:W-:Y:S01]  /*18840*/  IADD3 R26, P3, R26, R29, RZ ;  /* 0x0000001d1a1a7210 */ /* 0x000fe20007f7e0ff */
[----:B------:R-:W-:Y:S02]  /*18850*/  STL [R1+0xa94], R4 ;  /* 0x000a940401007387 */ /* 0x000fe40000100800 */
[----:B------:R-:W-:Y:S01]  /*18860*/  STL [R1+0xab8], R3 ;  /* 0x000ab80301007387 */ /* 0x000fe20000100800 */
        /* <DEDUP_REMOVED lines=10> */
[----:B------:R-:W-:-:S02]  /*18910*/  IMAD.X R22, R22, 0x1, R0, P3 ;  /* 0x0000000116167824 */ /* 0x000fc400018e0600 */
[----:B------:R-:W-:Y:S01]  /*18920*/  STL [R1+0xa64], R8 ;  /* 0x000a640801007387 */ /* 0x000fe20000100800 */
[-C--:B------:R-:W-:Y:S01]  /*18930*/  IADD3 R23, P3, R23, R29.reuse, RZ ;  /* 0x0000001d17177210 */ /* 0x080fe20007f7e0ff */
[----:B------:R-:W-:Y:S01]  /*18940*/  STL [R1+0xa88], R20 ;  /* 0x000a881401007387 */ /* 0x000fe20000100800 */
[----:B------:R-:W-:Y:S02]  /*18950*/  STL [R1+0xa5c], R21 ;  /* 0x000a5c1501007387 */ /* 0x000fe40000100800 */
[----:B------:R0:W-:Y:S02]  /*18960*/  STL [R1+0xe20], R0 ;  /* 0x000e200001007387 */ /* 0x0001e40000100800 */
[----:B------:R-:W-:Y:S01]  /*18970*/  STL [R1+0xa80], R22 ;  /* 0x000a801601007387 */ /* 0x000fe20000100800 */
[----:B0-----:R-:W2:Y:S01]  /*18980*/  LDL.LU R0, [R1+0xa4c] ;  /* 0x000a4c0001007983 */ /* 0x001ea20000300800 */
[----:B------:R-:W-:Y:S02]  /*18990*/  STL [R1+0xa54], R23 ;  /* 0x000a541701007387 */ /* 0x000fe40000100800 */
[----:B------:R-:W3:Y:S02]  /*189a0*/  LDL.LU R7, [R1+0xa3c] ;  /* 0x000a3c0001077983 */ /* 0x000ee40000300800 */
[----:B------:R-:W-:Y:S01]  /*189b0*/  STL [R1+0xa78], R28 ;  /* 0x000a781c01007387 */ /* 0x000fe20000100800 */
        /* <DEDUP_REMOVED lines=1399> */
[--C-:B------:R-:W-:Y:S01]  /*1e130*/  IMAD.X R9, R9, 0x1, R0.reuse, P1 ;  /* 0x0000000109097824 */ /* 0x100fe200008e0600 */
[----:B------:R-:W-:Y:S01]  /*1e140*/  IADD3 R14, P1, R14, UR10, RZ ;  /* 0x0000000a0e0e7c10 */ /* 0x000fe2000ff3e0ff */
[--C-:B------:R-:W-:Y:S01]  /*1e150*/  IMAD.X R15, R15, 0x1, R0.reuse, P2 ;  /* 0x000000010f0f7824 */ /* 0x100fe200010e0600 */
[----:B------:R-:W-:Y:S01]  /*1e160*/  IADD3 R8, P2, R8, UR10, RZ ;  /* 0x0000000a08087c10 */ /* 0x000fe2000ff5e0ff */
[--C-:B------:R-:W-:Y:S01]  /*1e170*/  IMAD.X R20, R20, 0x1, R0.reuse, P3 ;  /* 0x0000000114147824 */ /* 0x100fe200018e0600 */
[----:B------:R-:W-:Y:S01]  /*1e180*/  IADD3 R21, P3, R21, UR10, RZ ;  /* 0x0000000a15157c10 */ /* 0x000fe2000ff7e0ff */
        /* <DEDUP_REMOVED lines=28> */
[----:B------:R-:W-:Y:S01]  /*1e350*/  IADD3 R23, P4, R23, UR10, RZ ;  /* 0x0000000a17177c10 */ /* 0x000fe2000ff9e0ff */
        /* <DEDUP_REMOVED lines=33> */
[----:B--2---:R-:W-:Y:S01]  /*1e570*/  IADD3 R0, P5, R0, UR10, RZ ;  /* 0x0000000a00007c10 */ /* 0x004fe2000ffbe0ff */
[----:B------:R-:W2:Y:S01]  /*1e580*/  LDL.LU R21, [R1+0xcc4] ;  /* 0x000cc40001157983 */ /* 0x000ea20000300800 */
[----:B------:R-:W2:Y:S02]  /*1e590*/  LDL.LU R22, [R1+0xc88] ;  /* 0x000c880001167983 */ /* 0x000ea40000300800 */
[----:B------:R-:W2:Y:S02]  /*1e5a0*/  LDL.LU R23, [R1+0xccc] ;  /* 0x000ccc0001177983 */ /* 0x000ea40000300800 */
[----:B------:R-:W2:Y:S01]  /*1e5b0*/  LDL.LU R28, [R1+0xc9c] ;  /* 0x000c9c00011c7983 */ /* 0x000ea20000300800 */
[----:B------:R0:W-:Y:S04]  /*1e5c0*/  STL [R1+0xc60], R0 ;  /* 0x000c600001007387 */ /* 0x0001e80000100800 */
[----:B0-----:R-:W3:Y:S02]  /*1e5d0*/  LDL.LU R0, [R1+0xdb0] ;  /* 0x000db00001007983 */ /* 0x001ee40000300800 */
[----:B---3--:R-:W-:-:S05]  /*1e5e0*/  IMAD.X R29, R29, 0x1, R0, P6 ;  /* 0x000000011d1d7824 */ /* 0x008fca00030e0600 */
[----:B------:R0:W-:Y:S04]  /*1e5f0*/  STL [R1+0xc4c], R29 ;  /* 0x000c4c1d01007387 */ /* 0x0001e80000100800 */
[----:B0-----:R-:W3:Y:S01]  /*1e600*/  LDL.LU R29, [R1+0xdac] ;  /* 0x000dac00011d7983 */ /* 0x001ee20000300800 */
[----:B----4-:R-:W-:Y:S01]  /*1e610*/  IADD3.X R7, R7, UR6, RZ, P1, !PT ;  /* 0x0000000607077c10 */ /* 0x010fe20008ffe4ff */
[----:B------:R-:W-:Y:S01]  /*1e620*/  IADD3 R6, P1, R6, UR10, RZ ;  /* 0x0000000a06067c10 */ /* 0x000fe2000ff3e0ff */
[----:B------:R-:W-:Y:S01]  /*1e630*/  IADD3.X R11, R11, UR6, RZ, P2, !PT ;  /* 0x000000060b0b7c10 */ /* 0x000fe200097fe4ff */
[----:B------:R0:W-:Y:S01]  /*1e640*/  STL [R1+0xda0], R0 ;  /* 0x000da00001007387 */ /* 0x0001e20000100800 */
[----:B------:R-:W-:Y:S02]  /*1e650*/  IADD3 R10, P2, R10, UR10, RZ ;  /* 0x0000000a0a0a7c10 */ /* 0x000fe4000ff5e0ff */
[----:B------:R-:W-:Y:S01]  /*1e660*/  IADD3.X R16, R16, UR6, RZ, P3, !PT ;  /* 0x0000000610107c10 */ /* 0x000fe20009ffe4ff */
[----:B------:R-:W-:Y:S01]  /*1e670*/  IADD3 R17, P3, R17, UR10, RZ ;  /* 0x0000000a11117c10 */ /* 0x000fe2000ff7e0ff */
        /* <DEDUP_REMOVED lines=14> */
[----:B---3--:R-:W-:-:S05]  /*1e760*/  IADD3 R29, P6, R29, UR10, RZ ;  /* 0x0000000a1d1d7c10 */ /* 0x008fca000ffde0ff */
[----:B------:R-:W-:Y:S01]  /*1e770*/  STL [R1+0xc58], R29 ;  /* 0x000c581d01007387 */ /* 0x000fe20000100800 */
[----:B------:R-:W-:Y:S02]  /*1e780*/  STL [R1+0xc7c], R7 ;  /* 0x000c7c0701007387 */ /* 0x000fe40000100800 */
[----:B------:R-:W-:Y:S02]  /*1e790*/  STL [R1+0xc38], R6 ;  /* 0x000c380601007387 */ /* 0x000fe40000100800 */
[----:B------:R-:W-:Y:S01]  /*1e7a0*/  STL [R1+0xc74], R11 ;  /* 0x000c740b01007387 */ /* 0x000fe20000100800 */
[----:B------:R-:W-:Y:S01]  /*1e7b0*/  STL [R1+0x45c], R10 ;  /* 0x00045c0a01007387 */ /* 0x000fe20000100800 */
[----:B------:R-:W-:Y:S02]  /*1e7c0*/  STL [R1+0xc6c], R16 ;  /* 0x000c6c1001007387 */ /* 0x000fe40000100800 */
[----:B------:R-:W-:Y:S01]  /*1e7d0*/  STL [R1+0x454], R17 ;  /* 0x0004541101007387 */ /* 0x000fe20000100800 */
[----:B------:R-:W-:Y:S01]  /*1e7e0*/  IADD3.X R3, R3, UR6, RZ, P6, !PT ;  /* 0x0000000603037c10 */ /* 0x000fe2000b7fe4ff */
[----:B------:R-:W-:Y:S01]  /*1e7f0*/  STL [R1+0xc64], R18 ;  /* 0x000c641201007387 */ /* 0x000fe20000100800 */
[----:B------:R-:W-:Y:S01]  /*1e800*/  IADD3 R2, P6, R2, UR10, RZ ;  /* 0x0000000a02027c10 */ /* 0x000fe2000ffde0ff */
        /* <DEDUP_REMOVED lines=11> */
[----:B------:R-:W-:Y:S01]  /*1e8c0*/  IADD3.X R20, R20, UR6, RZ, P6, !PT ;  /* 0x0000000614147c10 */ /* 0x000fe2000b7fe4ff */
[----:B------:R-:W-:Y:S01]  /*1e8d0*/  STL [R1+0x448], R9 ;  /* 0x0004480901007387 */ /* 0x000fe20000100800 */
[----:B--2---:R-:W-:Y:S01]  /*1e8e0*/  IADD3 R21, P6, R21, UR10, RZ ;  /* 0x0000000a15157c10 */ /* 0x004fe2000ffde0ff */
[----:B------:R-:W-:Y:S01]  /*1e8f0*/  STL [R1+0xcb0], R14 ;  /* 0x000cb00e01007387 */ /* 0x000fe20000100800 */
[----:B------:R-:W-:Y:S02]  /*1e900*/  STL [R1+0x444], R15 ;  /* 0x0004440f01007387 */ /* 0x000fe40000100800 */
[----:B------:R-:W-:Y:S02]  /*1e910*/  STL [R1+0xcbc], R8 ;  /* 0x000cbc0801007387 */ /* 0x000fe40000100800 */
[----:B------:R-:W-:Y:S01]  /*1e920*/  STL [R1+0xc8c], R20 ;  /* 0x000c8c1401007387 */ /* 0x000fe20000100800 */
[----:B------:R-:W-:Y:S01]  /*1e930*/  STL [R1+0xcc4], R21 ;  /* 0x000cc41501007387 */ /* 0x000fe20000100800 */
[----:B0-----:R-:W2:Y:S01]  /*1e940*/  LDL.LU R0, [R1+0xcdc] ;  /* 0x000cdc0001007983 */ /* 0x001ea20000300800 */
[----:B------:R-:W-:Y:S01]  /*1e950*/  IADD3.X R22, R22, UR6, RZ, P1, !PT ;  /* 0x0000000616167c10 */ /* 0x000fe20008ffe4ff */
[----:B------:R-:W-:-:S04]  /*1e960*/  IADD3 R23, P1, R23, UR10, RZ ;  /* 0x0000000a17177c10 */ /* 0x000fc8000ff3e0ff */
[----:B------:R-:W-:Y:S04]  /*1e970*/  STL [R1+0xc88], R22 ;  /* 0x000c881601007387 */ /* 0x000fe80000100800 */
[----:B--2---:R0:W-:Y:S01]  /*1e980*/  STL [R1+0xda4], R0 ;  /* 0x000da40001007387 */ /* 0x0041e20000100800 */
[----:B------:R-:W-:Y:S03]  /*1e990*/  STL [R1+0xccc], R23 ;  /* 0x000ccc1701007387 */ /* 0x000fe60000100800 */
[----:B0-----:R-:W2:Y:S01]  /*1e9a0*/  LDL.LU R0, [R1+0xc98] ;  /* 0x000c980001007983 */ /* 0x001ea20000300800 */
[----:B------:R-:W-:-:S05]  /*1e9b0*/  IADD3.X R28, R28, UR6, RZ, P2, !PT ;  /* 0x000000061c1c7c10 */ /* 0x000fca00097fe4ff */
[----:B------:R-:W-:Y:S04]  /*1e9c0*/  STL [R1+0xc9c], R28 ;  /* 0x000c9c1c01007387 */ /* 0x000fe80000100800 */
[----:B--2---:R0:W-:Y:S04]  /*1e9d0*/  STL [R1+0xda8], R0 ;  /* 0x000da80001007387 */ /* 0x0041e80000100800 */
        /* <DEDUP_REMOVED lines=29> */
[----:B--2---:R-:W-:-:S05]  /*1ebb0*/  IADD3 R0, P2, R0, UR10, RZ ;  /* 0x0000000a00007c10 */ /* 0x004fca000ff5e0ff */
[----:B------:R0:W-:Y:S04]  /*1ebc0*/  STL [R1+0xcd4], R0 ;  /* 0x000cd40001007387 */ /* 0x0001e80000100800 */
[----:B0-----:R-:W2:Y:S02]  /*1ebd0*/  LDL.LU R0, [R1+0xda8] ;  /* 0x000da80001007983 */ /* 0x001ea40000300800 */
[----:B--2---:R-:W-:-:S05]  /*1ebe0*/  IADD3.X R0, R0, UR6, RZ, P3, !PT ;  /* 0x0000000600007c10 */ /* 0x004fca0009ffe4ff */
[----:B------:R0:W-:Y:S04]  /*1ebf0*/  STL [R1+0xc98], R0 ;  /* 0x000c980001007387 */ /* 0x0001e80000100800 */
[----:B0-----:R-:W2:Y:S01]  /*1ec00*/  LDL.LU R0, [R1+0xda4] ;  /* 0x000da40001007983 */ /* 0x001ea20000300800 */
[----:B---3--:R-:W-:Y:S01]  /*1ec10*/  IADD3.X R10, R10, UR6, RZ, P4, !PT ;  /* 0x000000060a0a7c10 */ /* 0x008fe2000a7fe4ff */
[----:B----4-:R-:W-:Y:S01]  /*1ec20*/  IADD3 R11, P4, R11, UR10, RZ ;  /* 0x0000000a0b0b7c10 */ /* 0x010fe2000ff9e0ff */
[----:B------:R-:W-:Y:S01]  /*1ec30*/  IADD3.X R6, R6, UR6, RZ, P5, !PT ;  /* 0x0000000606067c10 */ /* 0x000fe2000affe4ff */
[----:B------:R-:W-:Y:S01]  /*1ec40*/  IADD3 R7, P5, R7, UR10, RZ ;  /* 0x0000000a07077c10 */ /* 0x000fe2000ffbe0ff */
[----:B------:R-:W-:Y:S01]  /*1ec50*/  IADD3.X R5, R5, UR6, RZ, P6, !PT ;  /* 0x0000000605057c10 */ /* 0x000fe2000b7fe4ff */
[----:B------:R-:W-:Y:S01]  /*1ec60*/  IADD3 R4, P6, R4, UR10, RZ ;  /* 0x0000000a04047c10 */ /* 0x000fe2000ffde0ff */
[----:B------:R-:W-:Y:S01]  /*1ec70*/  IADD3.X R3, R3, UR6, RZ, P1, !PT ;  /* 0x0000000603037c10 */ /* 0x000fe20008ffe4ff */
[----:B------:R-:W-:Y:S01]  /*1ec80*/  IADD3 R2, P1, R2, UR10, RZ ;  /* 0x0000000a02027c10 */ /* 0x000fe2000ff3e0ff */
[----:B--2---:R-:W-:-:S05]  /*1ec90*/  IADD3 R0, P3, R0, UR10, RZ ;  /* 0x0000000a00007c10 */ /* 0x004fca000ff7e0ff */
[----:B------:R0:W-:Y:S04]  /*1eca0*/  STL [R1+0xcdc], R0 ;  /* 0x000cdc0001007387 */ /* 0x0001e80000100800 */
[----:B0-----:R0:W5:Y:S01]  /*1ecb0*/  LDL.LU R0, [R1+0xda0] ;  /* 0x000da00001007983 */ /* 0x0011620000300800 */
[----:B------:R1:W-:Y:S03]  /*1ecc0*/  STL [R1+0xcac], R10 ;  /* 0x000cac0a01007387 */ /* 0x0003e60000100800 */
[----:B-1----:R0:W5:Y:S01]  /*1ecd0*/  LDL.LU R10, [R1+0xd9c] ;  /* 0x000d9c00010a7983 */ /* 0x0021620000300800 */
[----:B------:R1:W-:Y:S03]  /*1ece0*/  STL [R1+0xce4], R11 ;  /* 0x000ce40b01007387 */ /* 0x0003e60000100800 */
[----:B-1----:R0:W5:Y:S01]  /*1ecf0*/  LDL.LU R11, [R1+0xd98] ;  /* 0x000d9800010b7983 */ /* 0x0021620000300800 */
[----:B------:R1:W-:Y:S03]  /*1ed00*/  STL [R1+0xca8], R6 ;  /* 0x000ca80601007387 */ /* 0x0003e60000100800 */
[----:B-1----:R0:W5:Y:S01]  /*1ed10*/  LDL.LU R6, [R1+0xd94] ;  /* 0x000d940001067983 */ /* 0x0021620000300800 */
[----:B------:R1:W-:Y:S03]  /*1ed20*/  STL [R1+0xcec], R7 ;  /* 0x000cec0701007387 */ /* 0x0003e60000100800 */
[----:B-1----:R0:W5:Y:S01]  /*1ed30*/  LDL.LU R7, [R1+0xd90] ;  /* 0x000d900001077983 */ /* 0x0021620000300800 */
[----:B------:R1:W-:Y:S03]  /*1ed40*/  STL [R1+0xcb8], R5 ;  /* 0x000cb80501007387 */ /* 0x0003e60000100800 */
[----:B-1----:R-:W2:Y:S01]  /*1ed50*/  LDL.LU R5, [R1+0xd8c] ;  /* 0x000d8c0001057983 */ /* 0x002ea20000300800 */
[----:B------:R1:W-:Y:S03]  /*1ed60*/  STL [R1+0xcf4], R4 ;  /* 0x000cf40401007387 */ /* 0x0003e60000100800 */
[----:B-1----:R-:W3:Y:S01]  /*1ed70*/  LDL.LU R4, [R1+0xd88] ;  /* 0x000d880001047983 */ /* 0x002ee20000300800 */
[----:B------:R1:W-:Y:S03]  /*1ed80*/  STL [R1+0xcc0], R3 ;  /* 0x000cc00301007387 */ /* 0x0003e60000100800 */
[----:B-1----:R-:W4:Y:S01]  /*1ed90*/  LDL.LU R3, [R1+0xd84] ;  /* 0x000d840001037983 */ /* 0x002f220000300800 */
[----:B------:R1:W-:Y:S03]  /*1eda0*/  STL [R1+0xcfc], R2 ;  /* 0x000cfc0201007387 */ /* 0x0003e60000100800 */
[----:B-1----:R-:W2:Y:S01]  /*1edb0*/  LDL.LU R2, [R1+0xd80] ;  /* 0x000d800001027983 */ /* 0x002ea20000300800 */
[----:B------:R-:W-:Y:S01]  /*1edc0*/  IADD3.X R24, R24, UR6, RZ, P2, !PT ;  /* 0x0000000618187c10 */ /* 0x000fe200097fe4ff */
[----:B------:R-:W-:Y:S01]  /*1edd0*/  IADD3 R25, P2, R25, UR10, RZ ;  /* 0x0000000a19197c10 */ /* 0x000fe2000ff5e0ff */
[----:B------:R-:W-:Y:S01]  /*1ede0*/  IADD3.X R26, R26, UR6, RZ, P3, !PT ;  /* 0x000000061a1a7c10 */ /* 0x000fe20009ffe4ff */
[----:B------:R-:W-:-:S02]  /*1edf0*/  IADD3 R27, P3, R27, UR10, RZ ;  /* 0x0000000a1b1b7c10 */ /* 0x000fc4000ff7e0ff */
[----:B------:R1:W-:Y:S01]  /*1ee00*/  STL [R1+0xcc8], R24 ;  /* 0x000cc81801007387 */ /* 0x0003e20000100800 */
[----:B------:R-:W-:Y:S01]  /*1ee10*/  IADD3.X R9, R9, UR6, RZ, P4, !PT ;  /* 0x0000000609097c10 */ /* 0x000fe2000a7fe4ff */
[----:B------:R-:W-:Y:S01]  /*1ee20*/  IADD3 R12, P4, R12, UR10, RZ ;  /* 0x0000000a0c0c7c10 */ /* 0x000fe2000ff9e0ff */
[----:B------:R-:W-:Y:S01]  /*1ee30*/  IADD3.X R13, R13, UR6, RZ, P5, !PT ;  /* 0x000000060d0d7c10 */ /* 0x000fe2000affe4ff */
[----:B-1----:R0:W5:Y:S01]  /*1ee40*/  LDL.LU R24, [R1+0xd7c] ;  /* 0x000d7c0001187983 */ /* 0x0021620000300800 */
[----:B------:R1:W-:Y:S01]  /*1ee50*/  STL [R1+0xd04], R25 ;  /* 0x000d041901007387 */ /* 0x0003e20000100800 */
[----:B------:R-:W-:Y:S02]  /*1ee60*/  IADD3 R8, P5, R8, UR10, RZ ;  /* 0x0000000a08087c10 */ /* 0x000fe4000ffbe0ff */
[----:B------:R-:W-:Y:S01]  /*1ee70*/  IADD3.X R29, R29, UR6, RZ, P6, !PT ;  /* 0x000000061d1d7c10 */ /* 0x000fe2000b7fe4ff */
[----:B-1----:R0:W5:Y:S01]  /*1ee80*/  LDL.LU R25, [R1+0xd78] ;  /* 0x000d780001197983 */ /* 0x0021620000300800 */
[----:B------:R1:W-:Y:S01]  /*1ee90*/  STL [R1+0xcd0], R26 ;  /* 0x000cd01a01007387 */ /* 0x0003e20000100800 */
[----:B------:R-:W-:-:S02]  /*1eea0*/  IADD3 R28, P6, R28, UR10, RZ ;  /* 0x0000000a1c1c7c10 */ /* 0x000fc4000ffde0ff */
[----:B------:R-:W-:Y:S01]  /*1eeb0*/  IADD3.X R16, R16, UR6, RZ, P1, !PT ;  /* 0x0000000610107c10 */ /* 0x000fe20008ffe4ff */
[----:B-1----:R0:W5:Y:S01]  /*1eec0*/  LDL.LU R26, [R1+0xd74] ;  /* 0x000d7400011a7983 */ /* 0x0021620000300800 */
[----:B------:R1:W-:Y:S01]  /*1eed0*/  STL [R1+0xd0c], R27 ;  /* 0x000d0c1b01007387 */ /* 0x0003e20000100800 */
[----:B------:R-:W-:Y:S02]  /*1eee0*/  IADD3 R17, P1, R17, UR10, RZ ;  /* 0x0000000a11117c10 */ /* 0x000fe4000ff3e0ff */
[----:B------:R-:W-:Y:S01]  /*1eef0*/  IADD3.X R18, R18, UR6, RZ, P2, !PT ;  /* 0x0000000612127c10 */ /* 0x000fe200097fe4ff */
[----:B-1----:R0:W5:Y:S01]  /*1ef00*/  LDL.LU R27, [R1+0xd70] ;  /* 0x000d7000011b7983 */ /* 0x0021620000300800 */
[----:B------:R1:W-:Y:S01]  /*1ef10*/  STL [R1+0xcd8], R9 ;  /* 0x000cd80901007387 */ /* 0x0003e20000100800 */
[----:B------:R-:W-:Y:S02]  /*1ef20*/  IADD3 R19, P2, R19, UR10, RZ ;  /* 0x0000000a13137c10 */ /* 0x000fe4000ff5e0ff */
[----:B------:R-:W-:Y:S01]  /*1ef30*/  IADD3.X R14, R14, UR6, RZ, P3, !PT ;  /* 0x000000060e0e7c10 */ /* 0x000fe20009ffe4ff */
[----:B-1----:R0:W5:Y:S01]  /*1ef40*/  LDL.LU R9, [R1+0xd6c] ;  /* 0x000d6c0001097983 */ /* 0x0021620000300800 */
[----:B------:R1:W-:Y:S03]  /*1ef50*/  STL [R1+0xd14], R12 ;  /* 0x000d140c01007387 */ /* 0x0003e60000100800 */
[----:B-1----:R0:W5:Y:S01]  /*1ef60*/  LDL.LU R12, [R1+0xd68] ;  /* 0x000d6800010c7983 */ /* 0x0021620000300800 */
[----:B------:R1:W-:Y:S01]  /*1ef70*/  STL [R1+0xce0], R13 ;  /* 0x000ce00d01007387 */ /* 0x0003e20000100800 */
[----:B------:R-:W-:-:S02]  /*1ef80*/  IADD3.X R15, R15, UR6, RZ, P4, !PT ;  /* 0x000000060f0f7c10 */ /* 0x000fc4000a7fe4ff */
[----:B-1----:R0:W5:Y:S01]  /*1ef90*/  LDL.LU R13, [R1+0xd64] ;  /* 0x000d6400010d7983 */ /* 0x0021620000300800 */
[----:B------:R1:W-:Y:S01]  /*1efa0*/  STL [R1+0xd1c], R8 ;  /* 0x000d1c0801007387 */ /* 0x0003e20000100800 */
[----:B------:R-:W-:Y:S02]  /*1efb0*/  IADD3.X R20, R20, UR6, RZ, P5, !PT ;  /* 0x0000000614147c10 */ /* 0x000fe4000affe4ff */
[----:B------:R-:W-:Y:S01]  /*1efc0*/  IADD3.X R21, R21, UR6, RZ, P6, !PT ;  /* 0x0000000615157c10 */ /* 0x000fe2000b7fe4ff */
[----:B-1----:R0:W5:Y:S01]  /*1efd0*/  LDL.LU R8, [R1+0xd60] ;  /* 0x000d600001087983 */ /* 0x0021620000300800 */
[----:B------:R-:W-:Y:S02]  /*1efe0*/  STL [R1+0xce8], R29 ;  /* 0x000ce81d01007387 */ /* 0x000fe40000100800 */
[----:B------:R1:W-:Y:S02]  /*1eff0*/  STL [R1+0xd24], R28 ;  /* 0x000d241c01007387 */ /* 0x0003e40000100800 */
[----:B------:R-:W-:Y:S01]  /*1f000*/  STL [R1+0xcf0], R16 ;  /* 0x000cf01001007387 */ /* 0x000fe20000100800 */
[----:B------:R-:W-:Y:S01]  /*1f010*/  STL [R1+0xd2c], R17 ;  /* 0x000d2c1101007387 */ /* 0x000fe20000100800 */
[----:B------:R-:W-:Y:S02]  /*1f020*/  STL [R1+0xcf8], R18 ;  /* 0x000cf81201007387 */ /* 0x000fe40000100800 */
[----:B------:R-:W-:Y:S02]  /*1f030*/  STL [R1+0xd30], R19 ;  /* 0x000d301301007387 */ /* 0x000fe40000100800 */
[----:B------:R-:W-:Y:S01]  /*1f040*/  STL [R1+0xd00], R14 ;  /* 0x000d000e01007387 */ /* 0x000fe20000100800 */
[----:B------:R-:W-:Y:S01]  /*1f050*/  IADD3.X R22, R22, UR6, RZ, P1, !PT ;  /* 0x0000000616167c10 */ /* 0x000fe20008ffe4ff */
[----:B------:R3:W-:Y:S04]  /*1f060*/  STL [R1+0xd08], R15 ;  /* 0x000d080f01007387 */ /* 0x0007e80000100800 */
[----:B-1----:R-:W1:Y:S01]  /*1f070*/  S2R R28, SR_TID.X ;  /* 0x00000000001c7919 */ /* 0x002e620000002100 */
[----:B------:R-:W-:Y:S01]  /*1f080*/  IADD3.X R23, R23, UR6, RZ, P2, !PT ;  /* 0x0000000617177c10 */ /* 0x000fe200097fe4ff */
[----:B------:R0:W-:Y:S02]  /*1f090*/  STL [R1+0xd10], R20 ;  /* 0x000d101401007387 */ /* 0x0001e40000100800 */
[----:B------:R0:W-:Y:S01]  /*1f0a0*/  STL [R1+0xd18], R21 ;  /* 0x000d181501007387 */ /* 0x0001e20000100800 */
[----:B------:R0:W-:Y:S01]  /*1f0b0*/  STL [R1+0xd20], R22 ;  /* 0x000d201601007387 */ /* 0x0001e20000100800 */
[----:B------:R-:W-:-:S04]  /*1f0c0*/  IMAD.MOV.U32 R29, RZ, RZ, c[0x0][0x188] ;  /* 0x00006200ff1d7624 */ /* 0x000fc800078e00ff */
[----:B------:R-:W-:-:S04]  /*1f0d0*/  IMAD.SHL.U32 R29, R29, 0x80, RZ ;  /* 0x000000801d1d7824 */ /* 0x000fc800078e00ff */
[----:B------:R-:W-:Y:S01]  /*1f0e0*/  IMAD.SHL.U32 R29, R29, 0x2, RZ ;  /* 0x000000021d1d7824 */ /* 0x000fe200078e00ff */
[----:B-1----:R-:W-:-:S05]  /*1f0f0*/  LOP3.LUT R28, R28, 0x3f, RZ, 0xc0, !PT ;  /* 0x0000003f1c1c7812 */ /* 0x002fca00078ec0ff */
[----:B------:R-:W-:Y:S02]  /*1f100*/  IMAD.SHL.U32 R28, R28, 0x2, RZ ;  /* 0x000000021c1c7824 */ /* 0x000fe400078e00ff */
[----:B---3--:R-:W-:Y:S02]  /*1f110*/  IMAD.MOV.U32 R15, RZ, RZ, R4 ;  /* 0x000000ffff0f7224 */ /* 0x008fe400078e0004 */
[----:B--2---:R-:W-:Y:S02]  /*1f120*/  IMAD.MOV.U32 R14, RZ, RZ, R2 ;  /* 0x000000ffff0e7224 */ /* 0x004fe400078e0002 */
[----:B----4-:R-:W-:Y:S02]  /*1f130*/  IMAD.MOV.U32 R2, RZ, RZ, R3 ;  /* 0x000000ffff027224 */ /* 0x010fe400078e0003 */
[----:B------:R-:W-:-:S05]  /*1f140*/  IMAD.MOV.U32 R3, RZ, RZ, R5 ;  /* 0x000000ffff037224 */ /* 0x000fca00078e0005 */
[----:B------:R0:W-:Y:S01]  /*1f150*/  STL.64 [R1+0x100], R2 ;  /* 0x0001000201007387 */ /* 0x0001e20000100a00 */
[----:B------:R0:W-:Y:S02]  /*1f160*/  STL [R1+0xd28], R23 ;  /* 0x000d281701007387 */ /* 0x0001e40000100800 */
[----:B------:R0:W-:Y:S01]  /*1f170*/  STL.64 [R1+0x108], R14 ;  /* 0x0001080e01007387 */ /* 0x0001e20000100a00 */
[----:B------:R-:W-:Y:S01]  /*1f180*/  @!P0 CALL.REL.NOINC `(.L_x_2) ;  /* 0x0000001000008944 */ /* 0x000fe20003c00000 */
[----:B------:R-:W-:Y:S05]  /*1f190*/  BRA `(.L_x_3) ;  /* 0xfffe6dd000007947 */ /* 0x000fea000383ffff */
.L_x_2:
[----:B-----5:R1:W-:Y:S01]  /*1f1a0*/  STL [R1+0xd60], R8 ;  /* 0x000d600801007387 */ /* 0x0203e20000100800 */
[----:B------:R-:W-:-:S03]  /*1f1b0*/  IMAD.MOV.U32 R5, RZ, RZ, R12 ;  /* 0x000000ffff057224 */ /* 0x000fc600078e000c */
[----:B------:R-:W2:Y:S04]  /*1f1c0*/  LDL.LU R4, [R1+0x148] ;  /* 0x0001480001047983 */ /* 0x000ea80000300800 */
[----:B------:R-:W3:Y:S01]  /*1f1d0*/  LDL.LU R28, [R1+0x144] ;  /* 0x00014400011c7983 */ /* 0x000ee20000300800 */
[----:B-1----:R-:W-:-:S03]  /*1f1e0*/  IMAD.MOV.U32 R8, RZ, RZ, R13 ;  /* 0x000000ffff087224 */ /* 0x002fc600078e000d */
[----:B------:R-:W4:Y:S04]  /*1f1f0*/  LDL.LU R0, [R1+0x13c] ;  /* 0x00013c0001007983 */ /* 0x000f280000300800 */
[----:B0-----:R-:W4:Y:S04]  /*1f200*/  LDL.LU R15, [R1+0x138] ;  /* 0x00013800010f7983 */ /* 0x001f280000300800 */
[----:B------:R-:W2:Y:S04]  /*1f210*/  LDL.LU R29, [R1+0x16c] ;  /* 0x00016c00011d7983 */ /* 0x000ea80000300800 */
[----:B------:R-:W2:Y:S04]  /*1f220*/  LDL.LU R14, [R1+0x168] ;  /* 0x00016800010e7983 */ /* 0x000ea80000300800 */
[----:B------:R-:W3:Y:S04]  /*1f230*/  LDL.LU R3, [R1+0x17c] ;  /* 0x00017c0001037983 */ /* 0x000ee80000300800 */
[----:B------:R-:W3:Y:S04]  /*1f240*/  LDL.LU R13, [R1+0x178] ;  /* 0x00017800010d7983 */ /* 0x000ee80000300800 */
[----:B------:R-:W3:Y:S04]  /*1f250*/  LDL.LU R2, [R1+0x18c] ;  /* 0x00018c0001027983 */ /* 0x000ee80000300800 */
[----:B------:R-:W3:Y:S04]  /*1f260*/  LDL.LU R12, [R1+0x188] ;  /* 0x00018800010c7983 */ /* 0x000ee80000300800 */
[----:B------:R-:W3:Y:S04]  /*1f270*/  LDL.LU R16, [R1+0x134] ;  /* 0x0001340001107983 */ /* 0x000ee80000300800 */
[----:B------:R-:W3:Y:S04]  /*1f280*/  LDL.LU R19, [R1+0x130] ;  /* 0x0001300001137983 */ /* 0x000ee80000300800 */
[----:B------:R-:W3:Y:S01]  /*1f290*/  LDL.LU R17, [R1+0x164] ;  /* 0x0001640001117983 */ /* 0x000ee20000300800 */
[----:B------:R-:W-:-:S03]  /*1f2a0*/  F2FP.BF16.PACK_AB R7, R7, R6 ;  /* 0x000000060707723e */ /* 0x000fc600000010ff */
[----:B------:R-:W3:Y:S01]  /*1f2b0*/  LDL.LU R18, [R1+0x160] ;  /* 0x0001600001127983 */ /* 0x000ee20000300800 */
[----:B------:R-:W-:-:S03]  /*1f2c0*/  F2FP.BF16.PACK_AB R6, R27, R26 ;  /* 0x0000001a1b06723e */ /* 0x000fc600000010ff */
[----:B------:R-:W3:Y:S04]  /*1f2d0*/  LDL.LU R20, [R1+0x174] ;  /* 0x0001740001147983 */ /* 0x000ee80000300800 */
[----:B------:R-:W3:Y:S01]  /*1f2e0*/  LDL.LU R21, [R1+0x170] ;  /* 0x0001700001157983 */ /* 0x000ee20000300800 */
[----:B------:R-:W-:-:S03]  /*1f2f0*/  F2FP.BF16.PACK_AB R5, R8, R5 ;  /* 0x000000050805723e */ /* 0x000fc600000010ff */
[----:B------:R-:W3:Y:S04]  /*1f300*/  LDL.LU R22, [R1+0x184] ;  /* 0x0001840001167983 */ /* 0x000ee80000300800 */
[----:B------:R-:W3:Y:S04]  /*1f310*/  LDL.LU R23, [R1+0x180] ;  /* 0x0001800001177983 */ /* 0x000ee80000300800 */
[----:B------:R-:W3:Y:S04]  /*1f320*/  LDL.LU R26, [R1+0x14c] ;  /* 0x00014c00011a7983 */ /* 0x000ee80000300800 */
[----:B------:R-:W3:Y:S04]  /*1f330*/  LDL.LU R27, [R1+0x44] ;  /* 0x00004400011b7983 */ /* 0x000ee80000300800 */
[----:B------:R-:W3:Y:S01]  /*1f340*/  LDL.LU R8, [R1+0xd60] ;  /* 0x000d600001087983 */ /* 0x000ee20000300800 */
[----:B------:R-:W-:-:S02]  /*1f350*/  F2FP.BF16.PACK_AB R11, R11, R10 ;  /* 0x0000000a0b0b723e */ /* 0x000fc400000010ff */
[----:B------:R-:W-:Y:S02]  /*1f360*/  F2FP.BF16.PACK_AB R10, R25, R24 ;  /* 0x00000018190a723e */ /* 0x000fe400000010ff */
[----:B----4-:R-:W-:Y:S02]  /*1f370*/  F2FP.BF16.PACK_AB R15, R0, R15 ;  /* 0x0000000f000f723e */ /* 0x010fe400000010ff */
[----:B--2---:R-:W-:Y:S02]  /*1f380*/  F2FP.BF16.PACK_AB R14, R29, R14 ;  /* 0x0000000e1d0e723e */ /* 0x004fe400000010ff */
[----:B---3--:R-:W-:Y:S02]  /*1f390*/  F2FP.BF16.PACK_AB R13, R3, R13 ;  /* 0x0000000d030d723e */ /* 0x008fe400000010ff */
[----:B------:R-:W-:Y:S02]  /*1f3a0*/  F2FP.BF16.PACK_AB R12, R2, R12 ;  /* 0x0000000c020c723e */ /* 0x000fe400000010ff */
[----:B------:R-:W-:-:S02]  /*1f3b0*/  F2FP.BF16.PACK_AB R19, R16, R19 ;  /* 0x000000131013723e */ /* 0x000fc400000010ff */
[----:B------:R-:W-:Y:S02]  /*1f3c0*/  F2FP.BF16.PACK_AB R18, R17, R18 ;  /* 0x000000121112723e */ /* 0x000fe400000010ff */
[----:B------:R-:W-:Y:S02]  /*1f3d0*/  F2FP.BF16.PACK_AB R17, R20, R21 ;  /* 0x000000151411723e */ /* 0x000fe400000010ff */
[----:B------:R-:W-:Y:S02]  /*1f3e0*/  F2FP.BF16.PACK_AB R16, R22, R23 ;  /* 0x000000171610723e */ /* 0x000fe400000010ff */
[----:B------:R-:W-:Y:S02]  /*1f3f0*/  F2FP.BF16.PACK_AB R4, R26, R4 ;  /* 0x000000041a04723e */ /* 0x000fe400000010ff */
[----:B------:R-:W-:Y:S02]  /*1f400*/  F2FP.BF16.PACK_AB R9, R27, R9 ;  /* 0x000000091b09723e */ /* 0x000fe400000010ff */
[----:B------:R-:W-:-:S02]  /*1f410*/  F2FP.BF16.PACK_AB R8, R28, R8 ;  /* 0x000000081c08723e */ /* 0x000fc400000010ff */
.L_x_1:
[----:B0-----:R-:W2:Y:S04]  /*1f420*/  LDL.LU R0, [R1+0xd58] ;  /* 0x000d580001007983 */ /* 0x001ea80000300800 */
[----:B------:R-:W3:Y:S04]  /*1f430*/  LDL R23, [R1+0xd54] ;  /* 0x000d540001177983 */ /* 0x000ee80000100800 */
[----:B------:R-:W4:Y:S04]  /*1f440*/  LDL R24, [R1+0xd50] ;  /* 0x000d500001187983 */ /* 0x000f280000100800 */
[----:B------:R-:W0:Y:S02]  /*1f450*/  S2R R21, SR_TID.X ;  /* 0x0000000000157919 */ /* 0x000e240000002100 */
[----:B0-----:R-:W-:-:S02]  /*1f460*/  IMAD.SHL.U32 R3, R21, 0x20, RZ ;  /* 0x0000002015037824 */ /* 0x001fc400078e00ff */
[C---:B------:R-:W-:Y:S02]  /*1f470*/  IMAD.SHL.U32 R2, R21.reuse, 0x4, RZ ;  /* 0x0000000415027824 */ /* 0x040fe400078e00ff */
[----:B------:R-:W-:-:S05]  /*1f480*/  IMAD.SHL.U32 R20, R21, 0x8, RZ ;  /* 0x0000000815147824 */ /* 0x000fca00078e00ff */
[----:B------:R-:W-:Y:S01]  /*1f490*/  LOP3.LUT R20, R20, 0x100, RZ, 0xc0, !PT ;  /* 0x0000010014147812 */ /* 0x000fe200078ec0ff */
[----:B------:R-:W-:Y:S02]  /*1f4a0*/  ULDC UR10, c[0x0][0x17c] ;  /* 0x00005f00000a7ab9 */ /* 0x000fe40000000800 */
[----:B------:R-:W-:Y:S02]  /*1f4b0*/  ULDC UR6, c[0x0][0x198] ;  /* 0x0000660000067ab9 */ /* 0x000fe40000000800 */
[----:B------:R-:W-:Y:S02]  /*1f4c0*/  UISETP.GE.AND UP0, UPT, UR11, UR10, UPT ;  /* 0x0000000a0b00728c */ /* 0x000fe4000bf06270 */
[----:B------:R-:W-:-:S06]  /*1f4d0*/  UIMAD UR4, UR7, UR6, URZ ;  /* 0x00000006070472a4 */ /* 0x000fcc000f8e023f */
[----:B------:R-:W-:Y:S01]  /*1f4e0*/  IMAD.U32 R29, RZ, RZ, UR4 ;  /* 0x00000004ff1d7e24 */ /* 0x000fe2000f8e00ff */
[----:B------:R-:W-:Y:S01]  /*1f4f0*/  BAR.SYNC.DEFER_BLOCKING 0x0 ;  /* 0x0000000000007b1d */ /* 0x000fe20000010000 */
[----:B--2---:R-:W-:-:S04]  /*1f500*/  LOP3.LUT R0, R0, 0xc00, RZ, 0xc0, !PT ;  /* 0x00000c0000007812 */ /* 0x004fc800078ec0ff */
[----:B------:R-:W-:-:S04]  /*1f510*/  LOP3.LUT R3, R0, 0x60, R3, 0xf8, !PT ;  /* 0x0000006000037812 */ /* 0x000fc800078ef803 */
[----:B------:R-:W-:-:S05]  /*1f520*/  LOP3.LUT R3, R3, 0x70, R2, 0x78, !PT ;  /* 0x0000007003037812 */ /* 0x000fca00078e7802 */
[----:B------:R-:W-:-:S05]  /*1f530*/  IMAD.IADD R3, R20, 0x1, R3 ;  /* 0x0000000114037824 */ /* 0x000fca00078e0203 */
[----:B------:R-:W-:Y:S04]  /*1f540*/  STS.128 [R3], R16 ;  /* 0x0000001003007388 */ /* 0x000fe80000000c00 */
[----:B------:R-:W-:Y:S04]  /*1f550*/  STS.128 [R3+0x80], R12 ;  /* 0x0000800c03007388 */ /* 0x000fe80000000c00 */
[----:B------:R4:W-:Y:S04]  /*1f560*/  STS.128 [R3+0x200], R8 ;  /* 0x0002000803007388 */ /* 0x0009e80000000c00 */
[----:B------:R0:W-:Y:S01]  /*1f570*/  STS.128 [R3+0x280], R4 ;  /* 0x0002800403007388 */ /* 0x0001e20000000c00 */
[C---:B------:R-:W-:Y:S01]  /*1f580*/  IMAD.SHL.U32 R0, R21.reuse, 0x200, RZ ;  /* 0x0000020015007824 */ /* 0x040fe200078e00ff */
[----:B------:R-:W-:-:S04]  /*1f590*/  LOP3.LUT R21, R21, 0x3f, RZ, 0xc0, !PT ;  /* 0x0000003f15157812 */ /* 0x000fc800078ec0ff */
[----:B------:R-:W-:-:S05]  /*1f5a0*/  LOP3.LUT R0, R0, 0xc00, RZ, 0xc0, !PT ;  /* 0x00000c0000007812 */ /* 0x000fca00078ec0ff */
[----:B------:R-:W-:Y:S01]  /*1f5b0*/  IMAD R0, R21, 0x10, R0 ;  /* 0x0000001015007824 */ /* 0x000fe200078e0200 */
[----:B------:R-:W-:Y:S01]  /*1f5c0*/  BAR.SYNC.DEFER_BLOCKING 0x0 ;  /* 0x0000000000007b1d */ /* 0x000fe20000010000 */
[----:B------:R-:W-:Y:S01]  /*1f5d0*/  IMAD.U32 R2, RZ, RZ, UR7 ;  /* 0x00000007ff027e24 */ /* 0x000fe2000f8e00ff */
[C---:B---3--:R-:W-:Y:S01]  /*1f5e0*/  ISETP.GE.AND P0, PT, R23.reuse, c[0x0][0x178], PT ;  /* 0x00005e0017007a0c */ /* 0x048fe20003f06270 */
[----:B----4-:R-:W-:Y:S02]  /*1f5f0*/  IMAD R8, R24, c[0x0][0x194], RZ ;  /* 0x0000650018087a24 */ /* 0x010fe400078e02ff */
[----:B0-----:R-:W-:Y:S01]  /*1f600*/  IMAD R3, R23, c[0x0][0x194], RZ ;  /* 0x0000650017037a24 */ /* 0x001fe200078e02ff */
[----:B------:R-:W0:Y:S01]  /*1f610*/  LDS.128 R4, [R0] ;  /* 0x0000000000047984 */ /* 0x000e220000000c00 */
[----:B------:R-:W-:Y:S01]  /*1f620*/  IMAD.U32 R9, RZ, RZ, UR7 ;  /* 0x00000007ff097e24 */ /* 0x000fe2000f8e00ff */
[----:B------:R-:W-:Y:S02]  /*1f630*/  ISETP.LT.AND P0, PT, R2, c[0x0][0x17c], !P0 ;  /* 0x00005f0002007a0c */ /* 0x000fe40004701270 */
[----:B------:R-:W-:-:S02]  /*1f640*/  ISETP.GE.AND P1, PT, R24, c[0x0][0x178], PT ;  /* 0x00005e0018007a0c */ /* 0x000fc40003f26270 */
[----:B------:R-:W-:Y:S02]  /*1f650*/  LEA R20, P2, R3, c[0x0][0x170], 0x1 ;  /* 0x00005c0003147a11 */ /* 0x000fe400078408ff */
[C---:B------:R-:W-:Y:S02]  /*1f660*/  LEA R2, P3, R8.reuse, c[0x0][0x170], 0x1 ;  /* 0x00005c0008027a11 */ /* 0x040fe400078608ff */
[----:B------:R-:W-:Y:S02]  /*1f670*/  ISETP.LT.AND P1, PT, R9, c[0x0][0x17c], !P1 ;  /* 0x00005f0009007a0c */ /* 0x000fe40004f21270 */
[----:B------:R-:W-:Y:S02]  /*1f680*/  LEA.HI.X.SX32 R21, R3, c[0x0][0x174], 0x1, P2 ;  /* 0x00005d0003157a11 */ /* 0x000fe400010f0eff */
[----:B------:R-:W-:Y:S02]  /*1f690*/  LEA.HI.X.SX32 R3, R8, c[0x0][0x174], 0x1, P3 ;  /* 0x00005d0008037a11 */ /* 0x000fe400018f0eff */
[----:B------:R-:W-:-:S04]  /*1f6a0*/  PLOP3.LUT P3, PT, PT, PT, UP0, 0x40, 0x0 ;  /* 0x000000000000781c */ /* 0x000fc80003f6e808 */
[----:B------:R-:W-:Y:S01]  /*1f6b0*/  ISETP.LT.AND P3, PT, R24, c[0x0][0x178], P3 ;  /* 0x00005e0018007a0c */ /* 0x000fe20001f61270 */
[----:B------:R-:W-:-:S04]  /*1f6c0*/  IMAD.WIDE R24, R29, 0x2, R20 ;  /* 0x000000021d187825 */ /* 0x000fc800078e0214 */
[----:B------:R-:W-:Y:S01]  /*1f6d0*/  IMAD.WIDE R28, R29, 0x2, R2 ;  /* 0x000000021d1c7825 */ /* 0x000fe200078e0202 */
[----:B0-----:R-:W-:Y:S04]  /*1f6e0*/  @P0 STG.E.U16 [R24.64], R4 ;  /* 0x0000000418000986 */ /* 0x001fe8000c101508 */
[----:B------:R0:W-:Y:S04]  /*1f6f0*/  @P1 STG.E.U16 [R28.64], R6 ;  /* 0x000000061c001986 */ /* 0x0001e8000c101508 */
[----:B0-----:R-:W2:Y:S01]  /*1f700*/  LDL.LU R28, [R1+0xd50] ;  /* 0x000d5000011c7983 */ /* 0x001ea20000300800 */
[----:B------:R-:W-:-:S05]  /*1f710*/  LOP3.LUT R22, R0, 0x20, RZ, 0x3c, !PT ;  /* 0x0000002000167812 */ /* 0x000fca00078e3cff */
[----:B------:R0:W1:Y:S01]  /*1f720*/  LDS.128 R12, [R22] ;  /* 0x00000000160c7984 */ /* 0x0000620000000c00 */
[----:B------:R-:W-:Y:S01]  /*1f730*/  UISETP.GE.AND UP1, UPT, UR12, UR10, UPT ;  /* 0x0000000a0c00728c */ /* 0x000fe2000bf26270 */
[----:B------:R-:W-:Y:S01]  /*1f740*/  PLOP3.LUT P2, PT, PT, PT, UP0, 0x40, 0x0 ;  /* 0x000000000000781c */ /* 0x000fe20003f4e808 */
[----:B------:R-:W-:-:S03]  /*1f750*/  UIADD3 UR5, UR4, UR6, URZ ;  /* 0x0000000604057290 */ /* 0x000fc6000fffe03f */
[C---:B------:R-:W-:Y:S02]  /*1f760*/  ISETP.LT.AND P2, PT, R23.reuse, c[0x0][0x178], P2 ;  /* 0x00005e0017007a0c */ /* 0x040fe40001741270 */
[----:B------:R-:W-:Y:S01]  /*1f770*/  PLOP3.LUT P4, PT, PT, PT, UP1, 0x40, 0x0 ;  /* 0x000000000000781c */ /* 0x000fe20003f8e818 */
[----:B------:R-:W-:Y:S01]  /*1f780*/  UIADD3 UR4, UR5, UR6, URZ ;  /* 0x0000000605047290 */ /* 0x000fe2000fffe03f */
[----:B------:R-:W-:Y:S01]  /*1f790*/  PLOP3.LUT P0, PT, PT, PT, UP1, 0x40, 0x0 ;  /* 0x000000000000781c */ /* 0x000fe20003f0e818 */
[----:B------:R-:W-:Y:S01]  /*1f7a0*/  IMAD.U32 R19, RZ, RZ, UR5 ;  /* 0x00000005ff137e24 */ /* 0x000fe2000f8e00ff */
[----:B------:R-:W-:Y:S02]  /*1f7b0*/  ISETP.LT.AND P4, PT, R23, c[0x0][0x178], P4 ;  /* 0x00005e0017007a0c */ /* 0x000fe40002781270 */
[----:B------:R-:W-:Y:S01]  /*1f7c0*/  PRMT R25, R4, 0x7632, R25 ;  /* 0x0000763204197816 */ /* 0x000fe20000000019 */
[----:B------:R-:W-:Y:S01]  /*1f7d0*/  IMAD.WIDE R16, R19, 0x2, R20 ;  /* 0x0000000213107825 */ /* 0x000fe200078e0214 */
[----:B------:R-:W-:-:S03]  /*1f7e0*/  PRMT R27, R6, 0x7632, R27 ;  /* 0x00007632061b7816 */ /* 0x000fc6000000001b */
[----:B------:R-:W-:Y:S01]  /*1f7f0*/  IMAD.WIDE R18, R19, 0x2, R2 ;  /* 0x0000000213127825 */ /* 0x000fe200078e0202 */
[----:B------:R-:W-:Y:S03]  /*1f800*/  @P2 STG.E.U16 [R16.64], R25 ;  /* 0x0000001910002986 */ /* 0x000fe6000c101508 */
[----:B------:R-:W-:Y:S01]  /*1f810*/  IMAD.U32 R26, RZ, RZ, UR4 ;  /* 0x00000004ff1a7e24 */ /* 0x000fe2000f8e00ff */
[----:B------:R3:W-:Y:S01]  /*1f820*/  @P3 STG.E.U16 [R18.64], R27 ;  /* 0x0000001b12003986 */ /* 0x0007e2000c101508 */
[----:B------:R-:W-:Y:S02]  /*1f830*/  IMAD.MOV.U32 R24, RZ, RZ, R23 ;  /* 0x000000ffff187224 */ /* 0x000fe400078e0017 */
[----:B0-----:R-:W-:-:S04]  /*1f840*/  IMAD.WIDE R22, R26, 0x2, R20 ;  /* 0x000000021a167825 */ /* 0x001fc800078e0214 */
[----:B---3--:R-:W-:Y:S01]  /*1f850*/  IMAD.WIDE R26, R26, 0x2, R2 ;  /* 0x000000021a1a7825 */ /* 0x008fe200078e0202 */
[----:B-1----:R-:W-:Y:S01]  /*1f860*/  @P4 STG.E.U16 [R22.64], R12 ;  /* 0x0000000c16004986 */ /* 0x002fe2000c101508 */
[----:B------:R-:W-:Y:S02]  /*1f870*/  PRMT R4, R14, 0x7632, R4 ;  /* 0x000076320e047816 */ /* 0x000fe40000000004 */
[----:B--2---:R-:W-:-:S13]  /*1f880*/  ISETP.LT.AND P0, PT, R28, c[0x0][0x178], P0 ;  /* 0x00005e001c007a0c */ /* 0x004fda0000701270 */
[----:B------:R0:W-:Y:S04]  /*1f890*/  @P0 STG.E.U16 [R26.64], R14 ;  /* 0x0000000e1a000986 */ /* 0x0001e8000c101508 */
[----:B0-----:R-:W2:Y:S01]  /*1f8a0*/  LDL.LU R14, [R1+0xd54] ;  /* 0x000d5400010e7983 */ /* 0x001ea20000300800 */
[----:B------:R-:W-:-:S06]  /*1f8b0*/  LOP3.LUT R8, R0, 0x40, RZ, 0x3c, !PT ;  /* 0x0000004000087812 */ /* 0x000fcc00078e3cff */
[----:B------:R-:W0:Y:S01]  /*1f8c0*/  LDS.128 R8, [R8] ;  /* 0x0000000008087984 */ /* 0x000e220000000c00 */
[----:B------:R-:W-:Y:S01]  /*1f8d0*/  LOP3.LUT R6, R0, 0x60, RZ, 0x3c, !PT ;  /* 0x0000006000067812 */ /* 0x000fe200078e3cff */
[----:B------:R-:W-:Y:S02]  /*1f8e0*/  UISETP.GE.AND UP0, UPT, UR13, UR10, UPT ;  /* 0x0000000a0d00728c */ /* 0x000fe4000bf06270 */
[----:B------:R-:W-:Y:S02]  /*1f8f0*/  UISETP.GE.AND UP2, UPT, UR14, UR10, UPT ;  /* 0x0000000a0e00728c */ /* 0x000fe4000bf46270 */
[----:B------:R-:W1:Y:S01]  /*1f900*/  LDS.128 R16, [R6] ;  /* 0x0000000006107984 */ /* 0x000e620000000c00 */
[----:B------:R-:W-:Y:S01]  /*1f910*/  UIADD3 UR4, UR4, UR6, URZ ;  /* 0x0000000604047290 */ /* 0x000fe2000fffe03f */
[----:B------:R-:W-:Y:S02]  /*1f920*/  PLOP3.LUT P1, PT, PT, PT, UP0, 0x40, 0x0 ;  /* 0x000000000000781c */ /* 0x000fe40003f2e808 */
[----:B------:R-:W-:-:S02]  /*1f930*/  PLOP3.LUT P2, PT, PT, PT, UP0, 0x40, 0x0 ;  /* 0x000000000000781c */ /* 0x000fc40003f4e808 */
[----:B------:R-:W-:Y:S01]  /*1f940*/  PLOP3.LUT P3, PT, PT, PT, UP2, 0x40, 0x0 ;  /* 0x000000000000781c */ /* 0x000fe20003f6e828 */
[----:B------:R-:W-:Y:S01]  /*1f950*/  UIADD3 UR5, UR4, UR6, URZ ;  /* 0x0000000604057290 */ /* 0x000fe2000fffe03f */
[----:B------:R-:W-:Y:S02]  /*1f960*/  ISETP.LT.AND P1, PT, R24, c[0x0][0x178], P1 ;  /* 0x00005e0018007a0c */ /* 0x000fe40000f21270 */
[----:B------:R-:W-:Y:S02]  /*1f970*/  ISETP.LT.AND P2, PT, R28, c[0x0][0x178], P2 ;  /* 0x00005e001c007a0c */ /* 0x000fe40001741270 */
[----:B------:R-:W-:Y:S01]  /*1f980*/  ISETP.LT.AND P3, PT, R24, c[0x0][0x178], P3 ;  /* 0x00005e0018007a0c */ /* 0x000fe20001f61270 */
[----:B------:R-:W-:Y:S02]  /*1f990*/  IMAD.U32 R23, RZ, RZ, UR4 ;  /* 0x00000004ff177e24 */ /* 0x000fe4000f8e00ff */
[----:B------:R-:W-:Y:S01]  /*1f9a0*/  IMAD.U32 R0, RZ, RZ, UR5 ;  /* 0x00000005ff007e24 */ /* 0x000fe2000f8e00ff */
[----:B------:R-:W-:Y:S01]  /*1f9b0*/  PRMT R12, R12, 0x7632, R12 ;  /* 0x000076320c0c7816 */ /* 0x000fe2000000000c */
[C---:B------:R-:W-:Y:S01]  /*1f9c0*/  IMAD.WIDE R24, R23.reuse, 0x2, R20 ;  /* 0x0000000217187825 */ /* 0x040fe200078e0214 */
[----:B------:R-:W-:Y:S01]  /*1f9d0*/  UISETP.GE.AND UP0, UPT, UR15, UR10, UPT ;  /* 0x0000000a0f00728c */ /* 0x000fe2000bf06270 */
[----:B------:R-:W-:Y:S01]  /*1f9e0*/  PLOP3.LUT P0, PT, PT, PT, UP2, 0x40, 0x0 ;  /* 0x000000000000781c */ /* 0x000fe20003f0e828 */
[----:B------:R-:W-:Y:S01]  /*1f9f0*/  UISETP.GE.AND UP1, UPT, UR16, UR10, UPT ;  /* 0x0000000a1000728c */ /* 0x000fe2000bf26270 */
[----:B------:R-:W-:Y:S01]  /*1fa00*/  IMAD.WIDE R22, R23, 0x2, R2 ;  /* 0x0000000217167825 */ /* 0x000fe200078e0202 */
[----:B------:R-:W-:Y:S03]  /*1fa10*/  @P1 STG.E.U16 [R24.64], R12 ;  /* 0x0000000c18001986 */ /* 0x000fe6000c101508 */
[----:B------:R-:W-:Y:S01]  /*1fa20*/  IMAD.WIDE R26, R0, 0x2, R20 ;  /* 0x00000002001a7825 */ /* 0x000fe200078e0214 */
[----:B------:R3:W-:Y:S01]  /*1fa30*/  @P2 STG.E.U16 [R22.64], R4 ;  /* 0x0000000416002986 */ /* 0x0007e2000c101508 */
[----:B------:R-:W-:Y:S01]  /*1fa40*/  PLOP3.LUT P1, PT, PT, PT, UP0, 0x40, 0x0 ;  /* 0x000000000000781c */ /* 0x000fe20003f2e808 */
[----:B------:R-:W-:Y:S01]  /*1fa50*/  UIADD3 UR5, UR5, UR6, URZ ;  /* 0x0000000605057290 */ /* 0x000fe2000fffe03f */
[----:B------:R-:W-:-:S02]  /*1fa60*/  ISETP.LT.AND P0, PT, R28, c[0x0][0x178], P0 ;  /* 0x00005e001c007a0c */ /* 0x000fc40000701270 */
[----:B------:R-:W-:Y:S01]  /*1fa70*/  PLOP3.LUT P2, PT, PT, PT, UP0, 0x40, 0x0 ;  /* 0x000000000000781c */ /* 0x000fe20003f4e808 */
[----:B0-----:R0:W-:Y:S01]  /*1fa80*/  @P3 STG.E.U16 [R26.64], R8 ;  /* 0x000000081a003986 */ /* 0x0011e2000c101508 */
[----:B------:R-:W-:Y:S01]  /*1fa90*/  PLOP3.LUT P3, PT, PT, PT, UP1, 0x40, 0x0 ;  /* 0x000000000000781c */ /* 0x000fe20003f6e818 */
[----:B------:R-:W-:Y:S01]  /*1faa0*/  UIADD3 UR4, UR5, UR6, URZ ;  /* 0x0000000605047290 */ /* 0x000fe2000fffe03f */
[----:B------:R-:W-:Y:S01]  /*1fab0*/  ISETP.LT.AND P2, PT, R28, c[0x0][0x178], P2 ;  /* 0x00005e001c007a0c */ /* 0x000fe20001741270 */
[----:B---3--:R-:W-:Y:S01]  /*1fac0*/  IMAD.U32 R23, RZ, RZ, UR5 ;  /* 0x00000005ff177e24 */ /* 0x008fe2000f8e00ff */
[----:B------:R-:W-:Y:S01]  /*1fad0*/  PRMT R12, R8, 0x7632, R12 ;  /* 0x00007632080c7816 */ /* 0x000fe2000000000c */
[----:B------:R-:W-:Y:S02]  /*1fae0*/  UISETP.GE.AND UP0, UPT, UR17, UR10, UPT ;  /* 0x0000000a1100728c */ /* 0x000fe4000bf06270 */
[----:B------:R-:W-:Y:S02]  /*1faf0*/  IMAD.U32 R29, RZ, RZ, UR4 ;  /* 0x00000004ff1d7e24 */ /* 0x000fe4000f8e00ff */
[----:B0-----:R-:W-:Y:S01]  /*1fb00*/  IMAD.WIDE R26, R0, 0x2, R2 ;  /* 0x00000002001a7825 */ /* 0x001fe200078e0202 */
[----:B------:R-:W-:Y:S01]  /*1fb10*/  PRMT R0, R10, 0x7632, R0 ;  /* 0x000076320a007816 */ /* 0x000fe20000000000 */
[----:B------:R-:W-:-:S02]  /*1fb20*/  UISETP.GE.AND UP2, UPT, UR18, UR10, UPT ;  /* 0x0000000a1200728c */ /* 0x000fc4000bf46270 */
[C---:B------:R-:W-:Y:S01]  /*1fb30*/  IMAD.WIDE R24, R23.reuse, 0x2, R20 ;  /* 0x0000000217187825 */ /* 0x040fe200078e0214 */
[----:B------:R0:W-:Y:S01]  /*1fb40*/  @P0 STG.E.U16 [R26.64], R10 ;  /* 0x0000000a1a000986 */ /* 0x0001e2000c101508 */
[----:B------:R-:W-:Y:S02]  /*1fb50*/  PLOP3.LUT P0, PT, PT, PT, UP1, 0x40, 0x0 ;  /* 0x000000000000781c */ /* 0x000fe40003f0e818 */
[----:B------:R-:W-:Y:S01]  /*1fb60*/  IMAD.WIDE R22, R23, 0x2, R2 ;  /* 0x0000000217167825 */ /* 0x000fe200078e0202 */
[----:B------:R-:W-:Y:S01]  /*1fb70*/  UIADD3 UR4, UR4, UR6, URZ ;  /* 0x0000000604047290 */ /* 0x000fe2000fffe03f */
[----:B------:R-:W-:Y:S02]  /*1fb80*/  ISETP.LT.AND P0, PT, R28, c[0x0][0x178], P0 ;  /* 0x00005e001c007a0c */ /* 0x000fe40000701270 */
[----:B0-----:R-:W-:Y:S01]  /*1fb90*/  IMAD.WIDE R26, R29, 0x2, R20 ;  /* 0x000000021d1a7825 */ /* 0x001fe200078e0214 */
[----:B------:R-:W-:Y:S02]  /*1fba0*/  UIADD3 UR5, UR4, UR6, URZ ;  /* 0x0000000604057290 */ /* 0x000fe4000fffe03f */
[----:B------:R-:W-:Y:S01]  /*1fbb0*/  UISETP.GE.AND UP1, UPT, UR19, UR10, UPT ;  /* 0x0000000a1300728c */ /* 0x000fe2000bf26270 */
[----:B------:R-:W-:Y:S01]  /*1fbc0*/  PRMT R8, R13, 0x7632, R8 ;  /* 0x000076320d087816 */ /* 0x000fe20000000008 */
[----:B------:R-:W-:-:S02]  /*1fbd0*/  UISETP.GE.AND UP3, UPT, UR23, UR10, UPT ;  /* 0x0000000a1700728c */ /* 0x000fc4000bf66270 */
[----:B------:R-:W-:Y:S02]  /*1fbe0*/  UISETP.GE.AND UP4, UPT, UR24, UR10, UPT ;  /* 0x0000000a1800728c */ /* 0x000fe4000bf86270 */
[----:B------:R-:W-:-:S04]  /*1fbf0*/  UISETP.GE.AND UP5, UPT, UR25, UR10, UPT ;  /* 0x0000000a1900728c */ /* 0x000fc8000bfa6270 */
[----:B------:R-:W-:Y:S02]  /*1fc00*/  PLOP3.LUT P6, PT, PT, PT, UP4, 0x40, 0x0 ;  /* 0x000000000000781c */ /* 0x000fe40003fce848 */
[----:B------:R-:W-:Y:S02]  /*1fc10*/  PLOP3.LUT P5, PT, PT, PT, UP5, 0x40, 0x0 ;  /* 0x000000000000781c */ /* 0x000fe40003fae858 */
[----:B------:R-:W-:Y:S02]  /*1fc20*/  PRMT R10, R11, 0x7632, R10 ;  /* 0x000076320b0a7816 */ /* 0x000fe4000000000a */
[C---:B--2---:R-:W-:Y:S02]  /*1fc30*/  ISETP.LT.AND P1, PT, R14.reuse, c[0x0][0x178], P1 ;  /* 0x00005e000e007a0c */ /* 0x044fe40000f21270 */
[----:B------:R-:W-:-:S11]  /*1fc40*/  ISETP.LT.AND P3, PT, R14, c[0x0][0x178], P3 ;  /* 0x00005e000e007a0c */ /* 0x000fd60001f61270 */
[----:B------:R-:W-:Y:S01]  /*1fc50*/  @P1 STG.E.U16 [R24.64], R12 ;  /* 0x0000000c18001986 */ /* 0x000fe2000c101508 */
[----:B------:R-:W-:-:S03]  /*1fc60*/  PLOP3.LUT P1, PT, PT, PT, UP0, 0x40, 0x0 ;  /* 0x000000000000781c */ /* 0x000fc60003f2e808 */
[----:B------:R0:W-:Y:S01]  /*1fc70*/  @P2 STG.E.U16 [R22.64], R0 ;  /* 0x0000000016002986 */ /* 0x0001e2000c101508 */
[----:B------:R-:W-:-:S03]  /*1fc80*/  PLOP3.LUT P2, PT, PT, PT, UP0, 0x40, 0x0 ;  /* 0x000000000000781c */ /* 0x000fc60003f4e808 */
[----:B-1----:R1:W-:Y:S01]  /*1fc90*/  @P3 STG.E.U16 [R26.64], R16 ;  /* 0x000000101a003986 */ /* 0x0023e2000c101508 */
[----:B------:R-:W-:Y:S02]  /*1fca0*/  PLOP3.LUT P3, PT, PT, PT, UP2, 0x40, 0x0 ;  /* 0x000000000000781c */ /* 0x000fe40003f6e828 */
[----:B------:R-:W-:Y:S02]  /*1fcb0*/  ISETP.LT.AND P1, PT, R14, c[0x0][0x178], P1 ;  /* 0x00005e000e007a0c */ /* 0x000fe40000f21270 */
[----:B------:R-:W-:Y:S02]  /*1fcc0*/  ISETP.LT.AND P2, PT, R28, c[0x0][0x178], P2 ;  /* 0x00005e001c007a0c */ /* 0x000fe40001741270 */
[----:B------:R-:W-:Y:S01]  /*1fcd0*/  ISETP.LT.AND P3, PT, R14, c[0x0][0x178], P3 ;  /* 0x00005e000e007a0c */ /* 0x000fe20001f61270 */
[----:B0-----:R-:W-:Y:S02]  /*1fce0*/  IMAD.U32 R23, RZ, RZ, UR4 ;  /* 0x00000004ff177e24 */ /* 0x001fe4000f8e00ff */
[----:B-1----:R-:W-:Y:S01]  /*1fcf0*/  IMAD.WIDE R26, R29, 0x2, R2 ;  /* 0x000000021d1a7825 */ /* 0x002fe200078e0202 */
[----:B------:R-:W-:-:S03]  /*1fd00*/  PRMT R12, R16, 0x7632, R12 ;  /* 0x00007632100c7816 */ /* 0x000fc6000000000c */
[----:B------:R-:W-:Y:S01]  /*1fd10*/  IMAD.U32 R29, RZ, RZ, UR5 ;  /* 0x00000005ff1d7e24 */ /* 0x000fe2000f8e00ff */
[----:B------:R-:W-:Y:S01]  /*1fd20*/  PRMT R0, R18, 0x7632, R0 ;  /* 0x0000763212007816 */ /* 0x000fe20000000000 */
[C---:B------:R-:W-:Y:S01]  /*1fd30*/  IMAD.WIDE R24, R23.reuse, 0x2, R20 ;  /* 0x0000000217187825 */ /* 0x040fe200078e0214 */
[----:B------:R0:W-:Y:S01]  /*1fd40*/  @P0 STG.E.U16 [R26.64], R18 ;  /* 0x000000121a000986 */ /* 0x0001e2000c101508 */
[----:B------:R-:W-:Y:S02]  /*1fd50*/  UISETP.GE.AND UP0, UPT, UR20, UR10, UPT ;  /* 0x0000000a1400728c */ /* 0x000fe4000bf06270 */
[----:B------:R-:W-:Y:S01]  /*1fd60*/  IMAD.WIDE R22, R23, 0x2, R2 ;  /* 0x0000000217167825 */ /* 0x000fe200078e0202 */
[----:B------:R1:W-:Y:S01]  /*1fd70*/  @P1 STG.E.U16 [R24.64], R12 ;  /* 0x0000000c18001986 */ /* 0x0003e2000c101508 */
[----:B------:R-:W-:Y:S01]  /*1fd80*/  PLOP3.LUT P0, PT, PT, PT, UP2, 0x40, 0x0 ;  /* 0x000000000000781c */ /* 0x000fe20003f0e828 */
[----:B------:R-:W-:Y:S01]  /*1fd90*/  UIADD3 UR5, UR5, UR6, URZ ;  /* 0x0000000605057290 */ /* 0x000fe2000fffe03f */
[----:B------:R-:W-:Y:S01]  /*1fda0*/  PLOP3.LUT P1, PT, PT, PT, UP1, 0x40, 0x0 ;  /* 0x000000000000781c */ /* 0x000fe20003f2e818 */
[----:B------:R2:W-:Y:S01]  /*1fdb0*/  @P2 STG.E.U16 [R22.64], R0 ;  /* 0x0000000016002986 */ /* 0x0005e2000c101508 */
[----:B0-----:R-:W-:Y:S01]  /*1fdc0*/  IMAD.WIDE R26, R29, 0x2, R20 ;  /* 0x000000021d1a7825 */ /* 0x001fe200078e0214 */
[----:B------:R-:W-:Y:S01]  /*1fdd0*/  PLOP3.LUT P2, PT, PT, PT, UP1, 0x40, 0x0 ;  /* 0x000000000000781c */ /* 0x000fe20003f4e818 */
[----:B------:R-:W-:Y:S01]  /*1fde0*/  UIADD3 UR4, UR5, UR6, URZ ;  /* 0x0000000605047290 */ /* 0x000fe2000fffe03f */
[----:B------:R-:W-:-:S02]  /*1fdf0*/  ISETP.LT.AND P0, PT, R28, c[0x0][0x178], P0 ;  /* 0x00005e001c007a0c */ /* 0x000fc40000701270 */
[----:B------:R0:W-:Y:S01]  /*1fe00*/  @P3 STG.E.U16 [R26.64], R5 ;  /* 0x000000051a003986 */ /* 0x0001e2000c101508 */
[----:B------:R-:W-:Y:S02]  /*1fe10*/  PLOP3.LUT P3, PT, PT, PT, UP0, 0x40, 0x0 ;  /* 0x000000000000781c */ /* 0x000fe40003f6e808 */
[----:B------:R-:W-:Y:S02]  /*1fe20*/  ISETP.LT.AND P1, PT, R14, c[0x0][0x178], P1 ;  /* 0x00005e000e007a0c */ /* 0x000fe40000f21270 */
[----:B------:R-:W-:Y:S02]  /*1fe30*/  ISETP.LT.AND P2, PT, R28, c[0x0][0x178], P2 ;  /* 0x00005e001c007a0c */ /* 0x000fe40001741270 */
[----:B------:R-:W-:Y:S01]  /*1fe40*/  ISETP.LT.AND P3, PT, R14, c[0x0][0x178], P3 ;  /* 0x00005e000e007a0c */ /* 0x000fe20001f61270 */
[----:B-1----:R-:W-:Y:S02]  /*1fe50*/  IMAD.U32 R25, RZ, RZ, UR5 ;  /* 0x00000005ff197e24 */ /* 0x002fe4000f8e00ff */
[----:B--2---:R-:W-:Y:S01]  /*1fe60*/  IMAD.WIDE R22, R29, 0x2, R2 ;  /* 0x000000021d167825 */ /* 0x004fe200078e0202 */
[----:B------:R-:W-:-:S03]  /*1fe70*/  PRMT R0, R5, 0x7632, R0 ;  /* 0x0000763205007816 */ /* 0x000fc60000000000 */
[----:B------:R-:W-:Y:S01]  /*1fe80*/  IMAD.U32 R29, RZ, RZ, UR4 ;  /* 0x00000004ff1d7e24 */ /* 0x000fe2000f8e00ff */
[----:B------:R-:W-:Y:S01]  /*1fe90*/  PRMT R12, R7, 0x7632, R12 ;  /* 0x00007632070c7816 */ /* 0x000fe2000000000c */
[----:B0-----:R-:W-:Y:S01]  /*1fea0*/  IMAD.WIDE R4, R25, 0x2, R20 ;  /* 0x0000000219047825 */ /* 0x001fe200078e0214 */
[----:B------:R-:W-:-:S03]  /*1feb0*/  UISETP.GE.AND UP1, UPT, UR21, UR10, UPT ;  /* 0x0000000a1500728c */ /* 0x000fc6000bf26270 */
[----:B------:R-:W-:Y:S01]  /*1fec0*/  IMAD.WIDE R24, R25, 0x2, R2 ;  /* 0x0000000219187825 */ /* 0x000fe200078e0202 */
[----:B------:R-:W-:Y:S01]  /*1fed0*/  UISETP.GE.AND UP2, UPT, UR22, UR10, UPT ;  /* 0x0000000a1600728c */ /* 0x000fe2000bf46270 */
[----:B------:R-:W-:Y:S02]  /*1fee0*/  @P0 STG.E.U16 [R22.64], R7 ;  /* 0x0000000716000986 */ /* 0x000fe4000c101508 */
[----:B------:R-:W-:Y:S02]  /*1fef0*/  IMAD.WIDE R26, R29, 0x2, R20 ;  /* 0x000000021d1a7825 */ /* 0x000fe400078e0214 */
[----:B------:R-:W-:Y:S01]  /*1ff00*/  @P1 STG.E.U16 [R4.64], R0 ;  /* 0x0000000004001986 */ /* 0x000fe2000c101508 */
[----:B------:R-:W-:Y:S01]  /*1ff10*/  PLOP3.LUT P1, PT, PT, PT, UP0, 0x40, 0x0 ;  /* 0x000000000000781c */ /* 0x000fe20003f2e808 */
[----:B------:R-:W-:Y:S01]  /*1ff20*/  UIADD3 UR4, UR4, UR6, URZ ;  /* 0x0000000604047290 */ /* 0x000fe2000fffe03f */
[----:B------:R-:W-:Y:S01]  /*1ff30*/  PLOP3.LUT P4, PT, PT, PT, UP1, 0x40, 0x0 ;  /* 0x000000000000781c */ /* 0x000fe20003f8e818 */
[----:B------:R0:W-:Y:S01]  /*1ff40*/  @P2 STG.E.U16 [R24.64], R12 ;  /* 0x0000000c18002986 */ /* 0x0001e2000c101508 */
[----:B------:R-:W-:-:S03]  /*1ff50*/  PLOP3.LUT P2, PT, PT, PT, UP2, 0x40, 0x0 ;  /* 0x000000000000781c */ /* 0x000fc60003f4e828 */
[----:B------:R1:W-:Y:S01]  /*1ff60*/  @P3 STG.E.U16 [R26.64], R13 ;  /* 0x0000000d1a003986 */ /* 0x0003e2000c101508 */
[----:B------:R-:W-:Y:S01]  /*1ff70*/  PLOP3.LUT P3, PT, PT, PT, UP1, 0x40, 0x0 ;  /* 0x000000000000781c */ /* 0x000fe20003f6e818 */
[----:B------:R-:W-:Y:S01]  /*1ff80*/  UIADD3 UR5, UR4, UR6, URZ ;  /* 0x0000000604057290 */ /* 0x000fe2000fffe03f */
[----:B------:R-:W-:Y:S02]  /*1ff90*/  ISETP.LT.AND P1, PT, R28, c[0x0][0x178], P1 ;  /* 0x00005e001c007a0c */ /* 0x000fe40000f21270 */
[----:B------:R-:W-:Y:S02]  /*1ffa0*/  ISETP.LT.AND P4, PT, R14, c[0x0][0x178], P4 ;  /* 0x00005e000e007a0c */ /* 0x000fe40002781270 */
[----:B------:R-:W-:Y:S02]  /*1ffb0*/  ISETP.LT.AND P3, PT, R28, c[0x0][0x178], P3 ;  /* 0x00005e001c007a0c */ /* 0x000fe40001f61270 */
[----:B------:R-:W-:Y:S01]  /*1ffc0*/  ISETP.LT.AND P2, PT, R14, c[0x0][0x178], P2 ;  /* 0x00005e000e007a0c */ /* 0x000fe20001741270 */
[----:B0-----:R-:W-:-:S02]  /*1ffd0*/  IMAD.U32 R25, RZ, RZ, UR5 ;  /* 0x00000005ff197e24 */ /* 0x001fc4000f8e00ff */
[----:B-1----:R-:W-:Y:S02]  /*1ffe0*/  IMAD.U32 R13, RZ, RZ, UR4 ;  /* 0x00000004ff0d7e24 */ /* 0x002fe4000f8e00ff */
[----:B------:R-:W-:Y:S01]  /*1fff0*/  IMAD.WIDE R4, R29, 0x2, R2 ;  /* 0x000000021d047825 */ /* 0x000fe200078e0202 */
[----:B------:R-:W-:-:S03]  /*20000*/  PRMT R0, R15, 0x7632, R0 ;  /* 0x000076320f007816 */ /* 0x000fc60000000000 */
[C---:B------:R-:W-:Y:S01]  /*20010*/  IMAD.WIDE R6, R13.reuse, 0x2, R20 ;  /* 0x000000020d067825 */ /* 0x040fe200078e0214 */
[----:B------:R-:W-:Y:S03]  /*20020*/  @P1 STG.E.U16 [R4.64], R15 ;  /* 0x0000000f04001986 */ /* 0x000fe6000c101508 */
[----:B------:R-:W-:Y:S01]  /*20030*/  IMAD.WIDE R12, R13, 0x2, R2 ;  /* 0x000000020d0c7825 */ /* 0x000fe200078e0202 */
[----:B------:R-:W-:Y:S03]  /*20040*/  @P4 STG.E.U16 [R6.64], R8 ;  /* 0x0000000806004986 */ /* 0x000fe6000c101508 */
[----:B------:R-:W-:Y:S01]  /*20050*/  IMAD.WIDE R22, R25, 0x2, R20 ;  /* 0x0000000219167825 */ /* 0x000fe200078e0214 */
[----:B------:R-:W-:Y:S01]  /*20060*/  PLOP3.LUT P1, PT, PT, PT, UP2, 0x40, 0x0 ;  /* 0x000000000000781c */ /* 0x000fe20003f2e828 */
[----:B------:R-:W-:Y:S01]  /*20070*/  UIADD3 UR5, UR5, UR6, URZ ;  /* 0x0000000605057290 */ /* 0x000fe2000fffe03f */
[----:B------:R0:W-:Y:S01]  /*20080*/  @P3 STG.E.U16 [R12.64], R0 ;  /* 0x000000000c003986 */ /* 0x0001e2000c101508 */
[----:B------:R-:W-:-:S03]  /*20090*/  PLOP3.LUT P0, PT, PT, PT, UP3, 0x40, 0x0 ;  /* 0x000000000000781c */ /* 0x000fc60003f0e838 */
[----:B------:R1:W-:Y:S01]  /*200a0*/  @P2 STG.E.U16 [R22.64], R9 ;  /* 0x0000000916002986 */ /* 0x0003e2000c101508 */
[----:B------:R-:W-:Y:S01]  /*200b0*/  PLOP3.LUT P2, PT, PT, PT, UP3, 0x40, 0x0 ;  /* 0x000000000000781c */ /* 0x000fe20003f4e838 */
[----:B------:R-:W-:Y:S01]  /*200c0*/  UIADD3 UR7, UR5, UR6, URZ ;  /* 0x0000000605077290 */ /* 0x000fe2000fffe03f */
[----:B------:R-:W-:Y:S02]  /*200d0*/  ISETP.LT.AND P1, PT, R28, c[0x0][0x178], P1 ;  /* 0x00005e001c007a0c */ /* 0x000fe40000f21270 */
[----:B------:R-:W-:Y:S02]  /*200e0*/  PLOP3.LUT P4, PT, PT, PT, UP4, 0x40, 0x0 ;  /* 0x000000000000781c */ /* 0x000fe40003f8e848 */
[----:B------:R-:W-:Y:S01]  /*200f0*/  ISETP.LT.AND P0, PT, R14, c[0x0][0x178], P0 ;  /* 0x00005e000e007a0c */ /* 0x000fe20000701270 */
[----:B------:R-:W-:Y:S01]  /*20100*/  UIADD3 UR4, UR7, UR6, URZ ;  /* 0x0000000607047290 */ /* 0x000fe2000fffe03f */
[----:B------:R-:W-:Y:S02]  /*20110*/  PLOP3.LUT P3, PT, PT, PT, UP5, 0x40, 0x0 ;  /* 0x000000000000781c */ /* 0x000fe40003f6e858 */
[----:B------:R-:W-:-:S02]  /*20120*/  ISETP.LT.AND P2, PT, R28, c[0x0][0x178], P2 ;  /* 0x00005e001c007a0c */ /* 0x000fc40001741270 */
[----:B------:R-:W-:Y:S02]  /*20130*/  ISETP.LT.AND P6, PT, R14, c[0x0][0x178], P6 ;  /* 0x00005e000e007a0c */ /* 0x000fe400037c1270 */
[----:B------:R-:W-:Y:S02]  /*20140*/  ISETP.LT.AND P4, PT, R28, c[0x0][0x178], P4 ;  /* 0x00005e001c007a0c */ /* 0x000fe40002781270 */
[----:B0-----:R-:W-:Y:S01]  /*20150*/  PRMT R0, R9, 0x7632, R0 ;  /* 0x0000763209007816 */ /* 0x001fe20000000000 */
[----:B-1----:R-:W-:Y:S01]  /*20160*/  IMAD.U32 R9, RZ, RZ, UR5 ;  /* 0x00000005ff097e24 */ /* 0x002fe2000f8e00ff */
[----:B------:R-:W-:Y:S01]  /*20170*/  ISETP.LT.AND P5, PT, R14, c[0x0][0x178], P5 ;  /* 0x00005e000e007a0c */ /* 0x000fe20002fa1270 */
[----:B------:R-:W-:Y:S01]  /*20180*/  IMAD.U32 R15, RZ, RZ, UR7 ;  /* 0x00000007ff0f7e24 */ /* 0x000fe2000f8e00ff */
[----:B------:R-:W-:Y:S01]  /*20190*/  ISETP.LT.AND P3, PT, R28, c[0x0][0x178], P3 ;  /* 0x00005e001c007a0c */ /* 0x000fe20001f61270 */
[----:B------:R-:W-:-:S04]  /*201a0*/  IMAD.WIDE R4, R25, 0x2, R2 ;  /* 0x0000000219047825 */ /* 0x000fc800078e0202 */
[----:B------:R-:W-:Y:S02]  /*201b0*/  IMAD.U32 R23, RZ, RZ, UR4 ;  /* 0x00000004ff177e24 */ /* 0x000fe4000f8e00ff */
[C---:B------:R-:W-:Y:S01]  /*201c0*/  IMAD.WIDE R6, R9.reuse, 0x2, R20 ;  /* 0x0000000209067825 */ /* 0x040fe200078e0214 */
[----:B------:R0:W-:Y:S03]  /*201d0*/  @P1 STG.E.U16 [R4.64], R11 ;  /* 0x0000000b04001986 */ /* 0x0001e6000c101508 */
[----:B------:R-:W-:Y:S01]  /*201e0*/  IMAD.WIDE R8, R9, 0x2, R2 ;  /* 0x0000000209087825 */ /* 0x000fe200078e0202 */
[----:B------:R1:W-:Y:S03]  /*201f0*/  @P0 STG.E.U16 [R6.64], R0 ;  /* 0x0000000006000986 */ /* 0x0003e6000c101508 */
[C---:B------:R-:W-:Y:S01]  /*20200*/  IMAD.WIDE R12, R15.reuse, 0x2, R20 ;  /* 0x000000020f0c7825 */ /* 0x040fe200078e0214 */
[----:B------:R1:W-:Y:S03]  /*20210*/  @P2 STG.E.U16 [R8.64], R10 ;  /* 0x0000000a08002986 */ /* 0x0003e6000c101508 */
[----:B------:R-:W-:Y:S01]  /*20220*/  IMAD.WIDE R14, R15, 0x2, R2 ;  /* 0x000000020f0e7825 */ /* 0x000fe200078e0202 */
[----:B0-----:R-:W-:-:S03]  /*20230*/  PRMT R5, R17, 0x7632, R5 ;  /* 0x0000763211057816 */ /* 0x001fc60000000005 */
[C---:B------:R-:W-:Y:S01]  /*20240*/  IMAD.WIDE R20, R23.reuse, 0x2, R20 ;  /* 0x0000000217147825 */ /* 0x040fe200078e0214 */
[----:B------:R1:W-:Y:S04]  /*20250*/  @P6 STG.E.U16 [R12.64], R17 ;  /* 0x000000110c006986 */ /* 0x0003e8000c101508 */
[----:B------:R1:W-:Y:S01]  /*20260*/  @P4 STG.E.U16 [R14.64], R19 ;  /* 0x000000130e004986 */ /* 0x0003e2000c101508 */
[----:B------:R-:W-:-:S03]  /*20270*/  IMAD.WIDE R2, R23, 0x2, R2 ;  /* 0x0000000217027825 */ /* 0x000fc600078e0202 */
[----:B------:R1:W-:Y:S01]  /*20280*/  @P5 STG.E.U16 [R20.64], R5 ;  /* 0x0000000514005986 */ /* 0x0003e2000c101508 */
[----:B------:R-:W-:Y:S05]  /*20290*/  @!P3 EXIT ;  /* 0x000000000000b94d */ /* 0x000fea0003800000 */
[----:B-1----:R-:W-:-:S05]  /*202a0*/  PRMT R19, R19, 0x7632, R19 ;  /* 0x0000763213137816 */ /* 0x002fca0000000013 */
[----:B------:R-:W-:Y:S01]  /*202b0*/  STG.E.U16 [R2.64], R19 ;  /* 0x0000001302007986 */ /* 0x000fe2000c101508 */
[----:B------:R-:W-:Y:S05]  /*202c0*/  EXIT ;  /* 0x000000000000794d */ /* 0x000fea0003800000 */
.L_x_4:
[----:B------:R-:W-:-:S00]  /*202d0*/  BRA `(.L_x_4) ;  /* 0xfffffff000007947 */ /* 0x000fc0000383ffff */
[----:B------:R-:W-:-:S00]  /*202e0*/  NOP ;  /* 0x0000000000007918 */ /* 0x000fc00000000000 */
        /* <DEDUP_REMOVED lines=9> */
.L_x_5:


//--------------------- .nv.shared.matmul_kernel  --------------------------
	.section	.nv.shared.matmul_kernel,"aw",@nobits
	.sectionflags	@""
	.align	16
